def matmul_kernel(
    a_ptr,
    b_ptr,
    c_ptr,
    M,
    N,
    K,
    stride_am,
    stride_ak,
    stride_bk,
    stride_bn,
    stride_cm,
    stride_cn,
    BLOCK_M: tl.constexpr,
    BLOCK_N: tl.constexpr,
    BLOCK_K: tl.constexpr,
    GROUP_M: tl.constexpr,
):
    pid = tl.program_id(axis=0)
    num_pid_m = tl.cdiv(M, BLOCK_M)
    num_pid_n = tl.cdiv(N, BLOCK_N)
    num_pid_in_group = GROUP_M * num_pid_n
    group_id = pid // num_pid_in_group
    first_pid_m = group_id * GROUP_M
    group_size_m = min(num_pid_m - first_pid_m, GROUP_M)
    pid_m = first_pid_m + ((pid % num_pid_in_group) % group_size_m)
    pid_n = (pid % num_pid_in_group) // group_size_m

    offs_am = (pid_m * BLOCK_M + tl.arange(0, BLOCK_M)) % M
    offs_bn = (pid_n * BLOCK_N + tl.arange(0, BLOCK_N)) % N
    offs_k = tl.arange(0, BLOCK_K)
    a_ptrs = a_ptr + offs_am[:, None] * stride_am + offs_k[None, :] * stride_ak
    b_ptrs = b_ptr + offs_k[:, None] * stride_bk + offs_bn[None, :] * stride_bn

    acc = tl.zeros((BLOCK_M, BLOCK_N), dtype=tl.float32)
    for kk in range(0, tl.cdiv(K, BLOCK_K)):
        a = tl.load(a_ptrs, mask=offs_k[None, :] < K - kk * BLOCK_K, other=0.0)
        b = tl.load(b_ptrs, mask=offs_k[:, None] < K - kk * BLOCK_K, other=0.0)
        acc = tl.dot(a, b, acc)
        a_ptrs += BLOCK_K * stride_ak
        b_ptrs += BLOCK_K * stride_bk

    c = acc.to(c_ptr.dtype.element_ty)
    offs_cm = pid_m * BLOCK_M + tl.arange(0, BLOCK_M)
    offs_cn = pid_n * BLOCK_N + tl.arange(0, BLOCK_N)
    c_ptrs = c_ptr + offs_cm[:, None] * stride_cm + offs_cn[None, :] * stride_cn
    mask = (offs_cm[:, None] < M) & (offs_cn[None, :] < N)
    tl.store(c_ptrs, c, mask=mask)

# config = {"BLOCK_K": 128, "BLOCK_M": 512, "BLOCK_N": 256, "GROUP_M": 8, "arch": "sm_100", "dtype": "fp8e4m3", "num_ctas": 1, "num_stages": 3, "num_warps": 16}
# arch = sm_100


// ===== COMPILED SASS (sm_100a) =====

	.target	sm_100a

	.elftype	@"ET_EXEC"


//--------------------- .note.nv.tkinfo           --------------------------
	.section	.note.nv.tkinfo,"",@"SHT_NOTE"
	.sectionflags	@"SHF_NOTE_NV_TKINFO"
	.tkinfo
        /*0018*/ 	.word	0x00000081
        /*0030*/ 	.string	""
        /*0030*/ 	.string	"ptxas-blackwell"
        /*0030*/ 	.string	"Cuda compilation tools, release 12.9, V12.9.86"
        /*0030*/ 	.string	"Build cuda_12.9.r12.9/compiler.36037853_0"
        /*0030*/ 	.string	"-v  -suppress-debug-info  -lineinfo  -arch sm_100a "



//--------------------- .note.nv.cuver            --------------------------
	.section	.note.nv.cuver,"",@"SHT_NOTE"
	.sectionflags	@"SHF_NOTE_NV_CUVER"
        /*0018*/ 	.short	0x0001
        /*001a*/ 	.short	0x0064
        /*001c*/ 	.short	0x0001
        /*001e*/ 	.short	0x0000
        /*0020*/ 	.short	0x0001
        /*0022*/ 	.short	0x0000


//--------------------- .nv.info                  --------------------------
	.section	.nv.info,"",@"SHT_CUDA_INFO"
	.align	4


	//----- nvinfo : EIATTR_REGCOUNT
	.align		4
        /*0000*/ 	.byte	0x04, 0x2f
        /*0002*/ 	.short	(.L_1 - .L_0)
	.align		4
.L_0:
        /*0004*/ 	.word	index@(matmul_kernel)
        /*0008*/ 	.word	0x00000020


	//----- nvinfo : EIATTR_FRAME_SIZE
	.align		4
.L_1:
        /*000c*/ 	.byte	0x04, 0x11
        /*000e*/ 	.short	(.L_3 - .L_2)
	.align		4
.L_2:
        /*0010*/ 	.word	index@(matmul_kernel)
        /*0014*/ 	.word	0x000032a0


	//----- nvinfo : EIATTR_MIN_STACK_SIZE
	.align		4
.L_3:
        /*0018*/ 	.byte	0x04, 0x12
        /*001a*/ 	.short	(.L_5 - .L_4)
	.align		4
.L_4:
        /*001c*/ 	.word	index@(matmul_kernel)
        /*0020*/ 	.word	0x000032a0
.L_5:


//--------------------- .nv.info.matmul_kernel    --------------------------
	.section	.nv.info.matmul_kernel,"",@"SHT_CUDA_INFO"
	.sectionflags	@""
	.align	4


	//----- nvinfo : EIATTR_CUDA_API_VERSION
	.align		4
        /*0000*/ 	.byte	0x04, 0x37
        /*0002*/ 	.short	(.L_7 - .L_6)
.L_6:
        /*0004*/ 	.word	0x00000081


	//----- nvinfo : EIATTR_KPARAM_INFO
	.align		4
.L_7:
        /*0008*/ 	.byte	0x04, 0x17
        /*000a*/ 	.short	(.L_9 - .L_8)
.L_8:
        /*000c*/ 	.word	0x00000000
        /*0010*/ 	.short	0x000d
        /*0012*/ 	.short	0x0048
        /*0014*/ 	.byte	0x00, 0xf4, 0x21, 0x00


	//----- nvinfo : EIATTR_KPARAM_INFO
	.align		4
.L_9:
        /*0018*/ 	.byte	0x04, 0x17
        /*001a*/ 	.short	(.L_11 - .L_10)
.L_10:
        /*001c*/ 	.word	0x00000000
        /*0020*/ 	.short	0x000c
        /*0022*/ 	.short	0x0040
        /*0024*/ 	.byte	0x00, 0xf4, 0x21, 0x00


	//----- nvinfo : EIATTR_KPARAM_INFO
	.align		4
.L_11:
        /*0028*/ 	.byte	0x04, 0x17
        /*002a*/ 	.short	(.L_13 - .L_12)
.L_12:
        /*002c*/ 	.word	0x00000000
        /*0030*/ 	.short	0x000b
        /*0032*/ 	.short	0x0038
        /*0034*/ 	.byte	0x00, 0xf0, 0x11, 0x00


	//----- nvinfo : EIATTR_KPARAM_INFO
	.align		4
.L_13:
        /*0038*/ 	.byte	0x04, 0x17
        /*003a*/ 	.short	(.L_15 - .L_14)
.L_14:
        /*003c*/ 	.word	0x00000000
        /*0040*/ 	.short	0x000a
        /*0042*/ 	.short	0x0034
        /*0044*/ 	.byte	0x00, 0xf0, 0x11, 0x00


	//----- nvinfo : EIATTR_KPARAM_INFO
	.align		4
.L_15:
        /*0048*/ 	.byte	0x04, 0x17
        /*004a*/ 	.short	(.L_17 - .L_16)
.L_16:
        /*004c*/ 	.word	0x00000000
        /*0050*/ 	.short	0x0009
        /*0052*/ 	.short	0x0030
        /*0054*/ 	.byte	0x00, 0xf0, 0x11, 0x00


	//----- nvinfo : EIATTR_KPARAM_INFO
	.align		4
.L_17:
        /*0058*/ 	.byte	0x04, 0x17
        /*005a*/ 	.short	(.L_19 - .L_18)
.L_18:
        /*005c*/ 	.word	0x00000000
        /*0060*/ 	.short	0x0008
        /*0062*/ 	.short	0x002c
        /*0064*/ 	.byte	0x00, 0xf0, 0x11, 0x00


	//----- nvinfo : EIATTR_KPARAM_INFO
	.align		4
.L_19:
        /*0068*/ 	.byte	0x04, 0x17
        /*006a*/ 	.short	(.L_21 - .L_20)
.L_20:
        /*006c*/ 	.word	0x00000000
        /*0070*/ 	.short	0x0007
        /*0072*/ 	.short	0x0028
        /*0074*/ 	.byte	0x00, 0xf0, 0x11, 0x00


	//----- nvinfo : EIATTR_KPARAM_INFO
	.align		4
.L_21:
        /*0078*/ 	.byte	0x04, 0x17
        /*007a*/ 	.short	(.L_23 - .L_22)
.L_22:
        /*007c*/ 	.word	0x00000000
        /*0080*/ 	.short	0x0006
        /*0082*/ 	.short	0x0024
        /*0084*/ 	.byte	0x00, 0xf0, 0x11, 0x00


	//----- nvinfo : EIATTR_KPARAM_INFO
	.align		4
.L_23:
        /*0088*/ 	.byte	0x04, 0x17
        /*008a*/ 	.short	(.L_25 - .L_24)
.L_24:
        /*008c*/ 	.word	0x00000000
        /*0090*/ 	.short	0x0005
        /*0092*/ 	.short	0x0020
        /*0094*/ 	.byte	0x00, 0xf0, 0x11, 0x00


	//----- nvinfo : EIATTR_KPARAM_INFO
	.align		4
.L_25:
        /*0098*/ 	.byte	0x04, 0x17
        /*009a*/ 	.short	(.L_27 - .L_26)
.L_26:
        /*009c*/ 	.word	0x00000000
        /*00a0*/ 	.short	0x0004
        /*00a2*/ 	.short	0x001c
        /*00a4*/ 	.byte	0x00, 0xf0, 0x11, 0x00


	//----- nvinfo : EIATTR_KPARAM_INFO
	.align		4
.L_27:
        /*00a8*/ 	.byte	0x04, 0x17
        /*00aa*/ 	.short	(.L_29 - .L_28)
.L_28:
        /*00ac*/ 	.word	0x00000000
        /*00b0*/ 	.short	0x0003
        /*00b2*/ 	.short	0x0018
        /*00b4*/ 	.byte	0x00, 0xf0, 0x11, 0x00


	//----- nvinfo : EIATTR_KPARAM_INFO
	.align		4
.L_29:
        /*00b8*/ 	.byte	0x04, 0x17
        /*00ba*/ 	.short	(.L_31 - .L_30)
.L_30:
        /*00bc*/ 	.word	0x00000000
        /*00c0*/ 	.short	0x0002
        /*00c2*/ 	.short	0x0010
        /*00c4*/ 	.byte	0x00, 0xf4, 0x21, 0x00


	//----- nvinfo : EIATTR_KPARAM_INFO
	.align		4
.L_31:
        /*00c8*/ 	.byte	0x04, 0x17
        /*00ca*/ 	.short	(.L_33 - .L_32)
.L_32:
        /*00cc*/ 	.word	0x00000000
        /*00d0*/ 	.short	0x0001
        /*00d2*/ 	.short	0x0008
        /*00d4*/ 	.byte	0x00, 0xf4, 0x21, 0x00


	//----- nvinfo : EIATTR_KPARAM_INFO
	.align		4
.L_33:
        /*00d8*/ 	.byte	0x04, 0x17
        /*00da*/ 	.short	(.L_35 - .L_34)
.L_34:
        /*00dc*/ 	.word	0x00000000
        /*00e0*/ 	.short	0x0000
        /*00e2*/ 	.short	0x0000
        /*00e4*/ 	.byte	0x00, 0xf4, 0x21, 0x00


	//----- nvinfo : EIATTR_SPARSE_MMA_MASK
	.align		4
.L_35:
        /*00e8*/ 	.byte	0x03, 0x50
        /*00ea*/ 	.short	0x0000


	//----- nvinfo : EIATTR_MAXREG_COUNT
	.align		4
        /*00ec*/ 	.byte	0x03, 0x1b
        /*00ee*/ 	.short	0x0080


	//----- nvinfo : EIATTR_NUM_BARRIERS
	.align		4
        /*00f0*/ 	.byte	0x02, 0x4c
        /*00f2*/ 	.byte	0x01
	.zero		1


	//----- nvinfo : EIATTR_ANNOTATIONS
	.align		4
        /*00f4*/ 	.byte	0x04, 0x55
        /*00f6*/ 	.short	(.L_37 - .L_36)


	//   ....[0]....
.L_36:
        /*00f8*/ 	.word	0x00000001
        /*00fc*/ 	.byte	0x50, 0x00, 0x00, 0x00, 0x01, 0x00, 0x00, 0x00, 0x70, 0x00, 0x00, 0x00, 0x01, 0x00, 0x00, 0x00
        /* <DEDUP_REMOVED lines=938> */
        /*3bac*/ 	.byte	0x50, 0x03, 0x01, 0x00, 0x01, 0x00, 0x00, 0x00, 0x70, 0x03, 0x01, 0x00


	//----- nvinfo : EIATTR_VRC_CTA_INIT_COUNT
	.align		4
.L_37:
        /*3bb8*/ 	.byte	0x02, 0x4a
	.zero		1
	.zero		1


	//----- nvinfo : EIATTR_EXIT_INSTR_OFFSETS
	.align		4
        /*3bbc*/ 	.byte	0x04, 0x1c
        /*3bbe*/ 	.short	(.L_39 - .L_38)


	//   ....[0]....
.L_38:
        /*3bc0*/ 	.word	0x000467a0


	//   ....[1]....
        /*3bc4*/ 	.word	0x000467c0


	//----- nvinfo : EIATTR_REQNTID
	.align		4
.L_39:
        /*3bc8*/ 	.byte	0x04, 0x10
        /*3bca*/ 	.short	(.L_41 - .L_40)
.L_40:
        /*3bcc*/ 	.word	0x00000200
        /*3bd0*/ 	.word	0x00000001
        /*3bd4*/ 	.word	0x00000001


	//----- nvinfo : EIATTR_CBANK_PARAM_SIZE
	.align		4
.L_41:
        /*3bd8*/ 	.byte	0x03, 0x19
        /*3bda*/ 	.short	0x0050


	//----- nvinfo : EIATTR_PARAM_CBANK
	.align		4
        /*3bdc*/ 	.byte	0x04, 0x0a
        /*3bde*/ 	.short	(.L_43 - .L_42)
	.align		4
.L_42:
        /*3be0*/ 	.word	index@(.nv.constant0.matmul_kernel)
        /*3be4*/ 	.short	0x0380
        /*3be6*/ 	.short	0x0050


	//----- nvinfo : EIATTR_SW_WAR
	.align		4
.L_43:
        /*3be8*/ 	.byte	0x04, 0x36
        /*3bea*/ 	.short	(.L_45 - .L_44)
.L_44:
        /*3bec*/ 	.word	0x00000008
.L_45:


//--------------------- .nv.compat                --------------------------
	.section	.nv.compat,"",@"SHT_CUDA_COMPAT_INFO"
	.align	4
        /*0000*/ 	.byte	0x02, 0x02, 0x02, 0x00, 0x02, 0x05, 0x05, 0x00, 0x02, 0x03, 0x00, 0x00, 0x02, 0x06, 0x01, 0x00


//--------------------- .nv.callgraph             --------------------------
	.section	.nv.callgraph,"",@"SHT_CUDA_CALLGRAPH"
	.align	4
	.sectionentsize	8
	.align		4
        /*0000*/ 	.word	0x00000000
	.align		4
        /*0004*/ 	.word	0xffffffff
	.align		4
        /*0008*/ 	.word	0x00000000
	.align		4
        /*000c*/ 	.word	0xfffffffe
	.align		4
        /*0010*/ 	.word	0x00000000
	.align		4
        /*0014*/ 	.word	0xfffffffd
	.align		4
        /*0018*/ 	.word	0x00000000
	.align		4
        /*001c*/ 	.word	0xfffffffc


//--------------------- .text.matmul_kernel       --------------------------
	.section	.text.matmul_kernel,"ax",@progbits
	.align	128
        .global         matmul_kernel
        .type           matmul_kernel,@function
        .size           matmul_kernel,(.L_x_3 - matmul_kernel)
        .other          matmul_kernel,@"STO_CUDA_ENTRY STV_DEFAULT"
matmul_kernel:
.text.matmul_kernel:
[----:B------:R-:W0:Y:S08]  /*0000*/  LDC R1, c[0x0][0x37c] ;  /* 0x0000df00ff017b82 */ /* 0x000e300000000800 */
[----:B------:R-:W1:Y:S01]  /*0010*/  LDC.64 R2, c[0x0][0x398] ;  /* 0x0000e600ff027b82 */ /* 0x000e620000000a00 */
[----:B------:R-:W2:Y:S01]  /*0020*/  S2R R15, SR_TID.X ;  /* 0x00000000000f7919 */ /* 0x000ea20000002100 */
[----:B0-----:R-:W-:Y:S01]  /*0030*/  VIADD R1, R1, 0xffffcd60 ;  /* 0xffffcd6001017836 */ /* 0x001fe20000000000 */
[----:B------:R-:W0:Y:S04]  /*0040*/  LDCU UR4, c[0x0][0x3a0] ;  /* 0x00007400ff0477ac */ /* 0x000e280008000800 */
[----:B------:R3:W-:Y:S01]  /*0050*/  STL [R1+0x380], RZ ;  /* 0x000380ff01007387 */ /* 0x0007e20000100800 */
[----:B------:R-:W4:Y:S03]  /*0060*/  LDCU.64 UR6, c[0x0][0x358] ;  /* 0x00006b00ff0677ac */ /* 0x000f260008000a00 */
[----:B------:R3:W-:Y:S04]  /*0070*/  STL [R1+0x384], RZ ;  /* 0x000384ff01007387 */ /* 0x0007e80000100800 */
[----:B------:R3:W-:Y:S01]  /*0080*/  STL [R1+0x388], RZ ;  /* 0x000388ff01007387 */ /* 0x0007e20000100800 */
[----:B0-----:R-:W-:Y:S01]  /*0090*/  UIADD3 UR4, UPT, UPT, UR4, 0x7f, URZ ;  /* 0x0000007f04047890 */ /* 0x001fe2000fffe0ff */
[----:B-1----:R-:W-:-:S03]  /*00a0*/  VIADD R0, R3, 0xff ;  /* 0x000000ff03007836 */ /* 0x002fc60000000000 */
[----:B------:R-:W-:Y:S02]  /*00b0*/  UISETP.GE.AND UP0, UPT, UR4, 0x80, UPT ;  /* 0x000000800400788c */ /* 0x000fe4000bf06270 */
[----:B------:R-:W-:-:S04]  /*00c0*/  SHF.R.S32.HI R5, RZ, 0x1f, R0 ;  /* 0x0000001fff057819 */ /* 0x000fc80000011400 */
[----:B------:R-:W-:Y:S02]  /*00d0*/  LEA.HI R5, R5, R0, RZ, 0x8 ;  /* 0x0000000005057211 */ /* 0x000fe400078f40ff */
[----:B--2---:R-:W-:Y:S02]  /*00e0*/  LOP3.LUT R18, R15, 0x180, RZ, 0xc0, !PT ;  /* 0x000001800f127812 */ /* 0x004fe400078ec0ff */
[----:B------:R-:W-:Y:S02]  /*00f0*/  SHF.R.S32.HI R0, RZ, 0x8, R5 ;  /* 0x00000008ff007819 */ /* 0x000fe40000011405 */
[----:B------:R-:W0:Y:S03]  /*0100*/  S2R R5, SR_CTAID.X ;  /* 0x0000000000057919 */ /* 0x000e260000002500 */
[----:B------:R-:W-:-:S05]  /*0110*/  IMAD.SHL.U32 R0, R0, 0x8, RZ ;  /* 0x0000000800007824 */ /* 0x000fca00078e00ff */
[-C--:B------:R-:W-:Y:S02]  /*0120*/  IABS R9, R0.reuse ;  /* 0x0000000000097213 */ /* 0x080fe40000000000 */
[----:B------:R-:W-:Y:S02]  /*0130*/  IABS R12, R0 ;  /* 0x00000000000c7213 */ /* 0x000fe40000000000 */
[----:B------:R-:W1:Y:S08]  /*0140*/  I2F.RP R4, R9 ;  /* 0x0000000900047306 */ /* 0x000e700000209400 */
[----:B-1----:R-:W1:Y:S01]  /*0150*/  MUFU.RCP R4, R4 ;  /* 0x0000000400047308 */ /* 0x002e620000001000 */
[----:B0-----:R-:W-:Y:S01]  /*0160*/  IABS R10, R5 ;  /* 0x00000005000a7213 */ /* 0x001fe20000000000 */
[----:B-1----:R-:W-:-:S02]  /*0170*/  VIADD R6, R4, 0xffffffe ;  /* 0x0ffffffe04067836 */ /* 0x002fc40000000000 */
[----:B------:R-:W-:-:S04]  /*0180*/  IMAD.MOV R4, RZ, RZ, -R12 ;  /* 0x000000ffff047224 */ /* 0x000fc800078e0a0c */
[----:B------:R0:W1:Y:S02]  /*0190*/  F2I.FTZ.U32.TRUNC.NTZ R7, R6 ;  /* 0x0000000600077305 */ /* 0x000064000021f000 */
[----:B0-----:R-:W-:Y:S02]  /*01a0*/  IMAD.MOV.U32 R6, RZ, RZ, RZ ;  /* 0x000000ffff067224 */ /* 0x001fe400078e00ff */
[----:B-1----:R-:W-:-:S04]  /*01b0*/  IMAD.MOV R8, RZ, RZ, -R7 ;  /* 0x000000ffff087224 */ /* 0x002fc800078e0a07 */
[----:B------:R-:W-:Y:S02]  /*01c0*/  IMAD R11, R8, R9, RZ ;  /* 0x00000009080b7224 */ /* 0x000fe400078e02ff */
[----:B------:R-:W-:Y:S02]  /*01d0*/  IMAD.MOV.U32 R8, RZ, RZ, R10 ;  /* 0x000000ffff087224 */ /* 0x000fe400078e000a */
[----:B------:R-:W-:-:S06]  /*01e0*/  IMAD.HI.U32 R7, R7, R11, R6 ;  /* 0x0000000b07077227 */ /* 0x000fcc00078e0006 */
[----:B------:R-:W-:-:S04]  /*01f0*/  IMAD.HI.U32 R7, R7, R8, RZ ;  /* 0x0000000807077227 */ /* 0x000fc800078e00ff */
[----:B------:R-:W-:-:S05]  /*0200*/  IMAD R4, R7, R4, R8 ;  /* 0x0000000407047224 */ /* 0x000fca00078e0208 */
[----:B------:R-:W-:-:S13]  /*0210*/  ISETP.GT.U32.AND P1, PT, R9, R4, PT ;  /* 0x000000040900720c */ /* 0x000fda0003f24070 */
[----:B------:R-:W-:Y:S02]  /*0220*/  @!P1 IMAD.IADD R4, R4, 0x1, -R9 ;  /* 0x0000000104049824 */ /* 0x000fe400078e0a09 */
[----:B------:R-:W-:Y:S01]  /*0230*/  @!P1 VIADD R7, R7, 0x1 ;  /* 0x0000000107079836 */ /* 0x000fe20000000000 */
[----:B------:R-:W-:Y:S02]  /*0240*/  ISETP.NE.AND P1, PT, R0, RZ, PT ;  /* 0x000000ff0000720c */ /* 0x000fe40003f25270 */
[----:B------:R-:W-:Y:S02]  /*0250*/  ISETP.GE.U32.AND P0, PT, R4, R9, PT ;  /* 0x000000090400720c */ /* 0x000fe40003f06070 */
[----:B------:R-:W-:-:S04]  /*0260*/  LOP3.LUT R4, R5, R0, RZ, 0x3c, !PT ;  /* 0x0000000005047212 */ /* 0x000fc800078e3cff */
[----:B------:R-:W-:Y:S01]  /*0270*/  ISETP.GE.AND P2, PT, R4, RZ, PT ;  /* 0x000000ff0400720c */ /* 0x000fe20003f46270 */
[----:B------:R-:W-:-:S06]  /*0280*/  VIADD R4, R2, 0x1ff ;  /* 0x000001ff02047836 */ /* 0x000fcc0000000000 */
[----:B------:R-:W-:-:S04]  /*0290*/  @P0 VIADD R7, R7, 0x1 ;  /* 0x0000000107070836 */ /* 0x000fc80000000000 */
[----:B------:R-:W-:Y:S01]  /*02a0*/  IMAD.MOV.U32 R6, RZ, RZ, R7 ;  /* 0x000000ffff067224 */ /* 0x000fe200078e0007 */
[----:B------:R-:W-:-:S03]  /*02b0*/  SHF.R.S32.HI R7, RZ, 0x1f, R4 ;  /* 0x0000001fff077819 */ /* 0x000fc60000011404 */
[----:B------:R-:W-:Y:S01]  /*02c0*/  @!P2 IMAD.MOV R6, RZ, RZ, -R6 ;  /* 0x000000ffff06a224 */ /* 0x000fe200078e0a06 */
[----:B------:R-:W-:Y:S02]  /*02d0*/  @!P1 LOP3.LUT R6, RZ, R0, RZ, 0x33, !PT ;  /* 0x00000000ff069212 */ /* 0x000fe400078e33ff */
[----:B------:R-:W-:-:S03]  /*02e0*/  LEA.HI R7, R7, R4, RZ, 0x9 ;  /* 0x0000000407077211 */ /* 0x000fc600078f48ff */
[----:B------:R-:W-:Y:S02]  /*02f0*/  IMAD.SHL.U32 R4, R6, 0x8, RZ ;  /* 0x0000000806047824 */ /* 0x000fe400078e00ff */
[----:B------:R-:W-:-:S03]  /*0300*/  IMAD.MOV R6, RZ, RZ, -R6 ;  /* 0x000000ffff067224 */ /* 0x000fc600078e0a06 */
[----:B------:R-:W-:Y:S01]  /*0310*/  LEA.HI.SX32 R7, R7, -R4, 0x17 ;  /* 0x8000000407077211 */ /* 0x000fe200078fbaff */
[----:B------:R-:W-:Y:S02]  /*0320*/  IMAD R13, R0, R6, R5 ;  /* 0x00000006000d7224 */ /* 0x000fe400078e0205 */
[----:B------:R-:W-:Y:S01]  /*0330*/  IMAD.MOV.U32 R6, RZ, RZ, RZ ;  /* 0x000000ffff067224 */ /* 0x000fe200078e00ff */
[----:B------:R-:W-:-:S04]  /*0340*/  VIMNMX R8, PT, PT, R7, 0x8, PT ;  /* 0x0000000807087848 */ /* 0x000fc80003fe0100 */
[-C--:B------:R-:W-:Y:S02]  /*0350*/  IABS R10, R8.reuse ;  /* 0x00000008000a7213 */ /* 0x080fe40000000000 */
[----:B------:R-:W-:Y:S02]  /*0360*/  IABS R0, R8 ;  /* 0x0000000800007213 */ /* 0x000fe40000000000 */
[----:B------:R-:W0:Y:S08]  /*0370*/  I2F.RP R9, R10 ;  /* 0x0000000a00097306 */ /* 0x000e300000209400 */
[----:B0-----:R-:W0:Y:S02]  /*0380*/  MUFU.RCP R9, R9 ;  /* 0x0000000900097308 */ /* 0x001e240000001000 */
[----:B0-----:R-:W-:-:S06]  /*0390*/  VIADD R7, R9, 0xffffffe ;  /* 0x0ffffffe09077836 */ /* 0x001fcc0000000000 */
[----:B------:R-:W0:Y:S02]  /*03a0*/  F2I.FTZ.U32.TRUNC.NTZ R7, R7 ;  /* 0x0000000700077305 */ /* 0x000e24000021f000 */
[----:B0-----:R-:W-:-:S04]  /*03b0*/  IMAD.MOV R11, RZ, RZ, -R7 ;  /* 0x000000ffff0b7224 */ /* 0x001fc800078e0a07 */
[----:B------:R-:W-:Y:S01]  /*03c0*/  IMAD.MOV.U32 R5, RZ, RZ, R11 ;  /* 0x000000ffff057224 */ /* 0x000fe200078e000b */
[----:B------:R-:W-:-:S03]  /*03d0*/  IABS R11, R13 ;  /* 0x0000000d000b7213 */ /* 0x000fc60000000000 */
[----:B------:R-:W-:-:S04]  /*03e0*/  IMAD R5, R5, R10, RZ ;  /* 0x0000000a05057224 */ /* 0x000fc800078e02ff */
[----:B------:R-:W-:-:S04]  /*03f0*/  IMAD.HI.U32 R6, R7, R5, R6 ;  /* 0x0000000507067227 */ /* 0x000fc800078e0006 */
[----:B------:R-:W-:Y:S02]  /*0400*/  IMAD.MOV R5, RZ, RZ, -R0 ;  /* 0x000000ffff057224 */ /* 0x000fe400078e0a00 */
[----:B------:R-:W-:Y:S01]  /*0410*/  IMAD.HI.U32 R0, R6, R11, RZ ;  /* 0x0000000b06007227 */ /* 0x000fe200078e00ff */
[----:B------:R-:W-:-:S03]  /*0420*/  LOP3.LUT R6, R15, 0x1ff, RZ, 0xc0, !PT ;  /* 0x000001ff0f067812 */ /* 0x000fc600078ec0ff */
[----:B------:R-:W-:-:S05]  /*0430*/  IMAD R5, R0, R5, R11 ;  /* 0x0000000500057224 */ /* 0x000fca00078e020b */
[----:B------:R-:W-:-:S13]  /*0440*/  ISETP.GT.U32.AND P1, PT, R10, R5, PT ;  /* 0x000000050a00720c */ /* 0x000fda0003f24070 */
[----:B------:R-:W-:Y:S02]  /*0450*/  @!P1 IMAD.IADD R5, R5, 0x1, -R10 ;  /* 0x0000000105059824 */ /* 0x000fe400078e0a0a */
[----:B------:R-:W-:Y:S01]  /*0460*/  @!P1 VIADD R0, R0, 0x1 ;  /* 0x0000000100009836 */ /* 0x000fe20000000000 */
[----:B------:R-:W-:Y:S02]  /*0470*/  ISETP.NE.AND P1, PT, R8, RZ, PT ;  /* 0x000000ff0800720c */ /* 0x000fe40003f25270 */
[----:B------:R-:W-:Y:S02]  /*0480*/  ISETP.GE.U32.AND P0, PT, R5, R10, PT ;  /* 0x0000000a0500720c */ /* 0x000fe40003f06070 */
[----:B------:R-:W-:-:S04]  /*0490*/  LOP3.LUT R5, R13, R8, RZ, 0x3c, !PT ;  /* 0x000000080d057212 */ /* 0x000fc800078e3cff */
[----:B------:R-:W-:-:S07]  /*04a0*/  ISETP.GE.AND P2, PT, R5, RZ, PT ;  /* 0x000000ff0500720c */ /* 0x000fce0003f46270 */
[----:B------:R-:W-:-:S06]  /*04b0*/  @P0 VIADD R0, R0, 0x1 ;  /* 0x0000000100000836 */ /* 0x000fcc0000000000 */
[----:B------:R-:W-:Y:S01]  /*04c0*/  @!P2 IMAD.MOV R0, RZ, RZ, -R0 ;  /* 0x000000ffff00a224 */ /* 0x000fe200078e0a00 */
[----:B------:R-:W-:-:S05]  /*04d0*/  @!P1 LOP3.LUT R0, RZ, R8, RZ, 0x33, !PT ;  /* 0x00000008ff009212 */ /* 0x000fca00078e33ff */
[----:B------:R-:W-:-:S04]  /*04e0*/  IMAD.MOV R5, RZ, RZ, -R0 ;  /* 0x000000ffff057224 */ /* 0x000fc800078e0a00 */
[----:B------:R-:W-:Y:S02]  /*04f0*/  IMAD R5, R8, R5, R13 ;  /* 0x0000000508057224 */ /* 0x000fe400078e020d */
[----:B------:R-:W-:Y:S02]  /*0500*/  IMAD.SHL.U32 R8, R0, 0x100, RZ ;  /* 0x0000010000087824 */ /* 0x000fe400078e00ff */
[----:B------:R-:W-:-:S04]  /*0510*/  IMAD.IADD R5, R4, 0x1, R5 ;  /* 0x0000000104057824 */ /* 0x000fc800078e0205 */
[----:B------:R-:W-:-:S05]  /*0520*/  IMAD R14, R5, 0x200, R6 ;  /* 0x00000200050e7824 */ /* 0x000fca00078e0206 */
[----:B------:R3:W-:Y:S04]  /*0530*/  STL [R1+0x122c], R14 ;  /* 0x00122c0e01007387 */ /* 0x0007e80000100800 */
[----:B------:R3:W-:Y:S04]  /*0540*/  STL [R1+0x38c], RZ ;  /* 0x00038cff01007387 */ /* 0x0007e80000100800 */
        /* <DEDUP_REMOVED lines=252> */
[----:B------:R3:W-:Y:S01]  /*1510*/  STL [R1+0x34c], RZ ;  /* 0x00034cff01007387 */ /* 0x0007e20000100800 */
[----:B----4-:R-:W-:Y:S05]  /*1520*/  BRA.U !UP0, `(.L_x_0) ;  /* 0x0000038108747547 */ /* 0x010fea000b800000 */
[----:B------:R-:W-:Y:S01]  /*1530*/  IABS R0, R2 ;  /* 0x0000000200007213 */ /* 0x000fe20000000000 */
[----:B------:R-:W-:Y:S01]  /*1540*/  STL [R1+0x12fc], R3 ;  /* 0x0012fc0301007387 */ /* 0x000fe20000100800 */
[----:B------:R-:W-:Y:S01]  /*1550*/  IABS R23, R3 ;  /* 0x0000000300177213 */ /* 0x000fe20000000000 */
[----:B------:R-:W0:Y:S01]  /*1560*/  LDCU UR5, c[0x0][0x3ac] ;  /* 0x00007580ff0577ac */ /* 0x000e220008000800 */
[----:B------:R-:W1:Y:S01]  /*1570*/  I2F.RP R6, R0 ;  /* 0x0000000000067306 */ /* 0x000e620000209400 */
[----:B------:R-:W-:Y:S02]  /*1580*/  LEA.HI R18, R18, R8, RZ, 0x19 ;  /* 0x0000000812127211 */ /* 0x000fe400078fc8ff */
[----:B------:R-:W-:Y:S01]  /*1590*/  ISETP.GE.AND P4, PT, R14, RZ, PT ;  /* 0x000000ff0e00720c */ /* 0x000fe20003f86270 */
[----:B------:R-:W2:Y:S01]  /*15a0*/  LDCU.128 UR12, c[0x0][0x380] ;  /* 0x00007000ff0c77ac */ /* 0x000ea20008000c00 */
[----:B------:R-:W-:Y:S01]  /*15b0*/  ISETP.NE.AND P2, PT, R2, RZ, PT ;  /* 0x000000ff0200720c */ /* 0x000fe20003f45270 */
[----:B------:R-:W-:-:S02]  /*15c0*/  VIADD R11, R18, 0xf0 ;  /* 0x000000f0120b7836 */ /* 0x000fc40000000000 */
[----:B------:R-:W4:Y:S01]  /*15d0*/  I2F.RP R7, R23 ;  /* 0x0000001700077306 */ /* 0x000f220000209400 */
[C---:B------:R-:W-:Y:S01]  /*15e0*/  VIADD R10, R18.reuse, 0xec ;  /* 0x000000ec120a7836 */ /* 0x040fe20000000000 */
[----:B------:R-:W5:Y:S01]  /*15f0*/  LDCU UR10, c[0x0][0x3b0] ;  /* 0x00007600ff0a77ac */ /* 0x000f620008000800 */
[----:B------:R-:W-:Y:S01]  /*1600*/  IABS R19, R11 ;  /* 0x0000000b00137213 */ /* 0x000fe20000000000 */
[C---:B------:R-:W-:Y:S02]  /*1610*/  VIADD R13, R18.reuse, 0xe4 ;  /* 0x000000e4120d7836 */ /* 0x040fe40000000000 */
[C---:B------:R-:W-:Y:S01]  /*1620*/  VIADD R28, R18.reuse, 0xb8 ;  /* 0x000000b8121c7836 */ /* 0x040fe20000000000 */
[----:B------:R-:W3:Y:S01]  /*1630*/  LDCU UR4, c[0x0][0x3a4] ;  /* 0x00007480ff0477ac */ /* 0x000ee20008000800 */
[----:B-1----:R-:W1:Y:S01]  /*1640*/  MUFU.RCP R6, R6 ;  /* 0x0000000600067308 */ /* 0x002e620000001000 */
[----:B------:R-:W-:Y:S01]  /*1650*/  VIADD R29, R18, 0x28 ;  /* 0x00000028121d7836 */ /* 0x000fe20000000000 */
[----:B------:R-:W0:Y:S01]  /*1660*/  LDCU UR8, c[0x0][0x3a0] ;  /* 0x00007400ff0877ac */ /* 0x000e220008000800 */
[----:B------:R-:W0:Y:S05]  /*1670*/  LDCU UR9, c[0x0][0x3a8] ;  /* 0x00007500ff0977ac */ /* 0x000e2a0008000800 */
[----:B----4-:R-:W4:Y:S01]  /*1680*/  MUFU.RCP R7, R7 ;  /* 0x0000000700077308 */ /* 0x010f220000001000 */
[----:B-1----:R-:W-:Y:S01]  /*1690*/  VIADD R4, R6, 0xffffffe ;  /* 0x0ffffffe06047836 */ /* 0x002fe20000000000 */
[----:B------:R-:W-:Y:S01]  /*16a0*/  IABS R6, R14 ;  /* 0x0000000e00067213 */ /* 0x000fe20000000000 */
[----:B---3--:R-:W-:-:S05]  /*16b0*/  VIADD R14, R18, 0xe0 ;  /* 0x000000e0120e7836 */ /* 0x008fca0000000000 */
[----:B------:R1:W3:Y:S01]  /*16c0*/  F2I.FTZ.U32.TRUNC.NTZ R5, R4 ;  /* 0x0000000400057305 */ /* 0x0002e2000021f000 */
[----:B----4-:R-:W-:-:S07]  /*16d0*/  VIADD R24, R7, 0xffffffe ;  /* 0x0ffffffe07187836 */ /* 0x010fce0000000000 */
[----:B------:R4:W0:Y:S01]  /*16e0*/  F2I.FTZ.U32.TRUNC.NTZ R25, R24 ;  /* 0x0000001800197305 */ /* 0x000822000021f000 */
[----:B-1----:R-:W-:Y:S02]  /*16f0*/  IMAD.MOV.U32 R4, RZ, RZ, RZ ;  /* 0x000000ffff047224 */ /* 0x002fe400078e00ff */
[----:B---3--:R-:W-:Y:S02]  /*1700*/  IMAD.MOV R9, RZ, RZ, -R5 ;  /* 0x000000ffff097224 */ /* 0x008fe400078e0a05 */
[----:B----4-:R-:W-:Y:S02]  /*1710*/  IMAD.MOV.U32 R24, RZ, RZ, RZ ;  /* 0x000000ffff187224 */ /* 0x010fe400078e00ff */
[----:B------:R-:W-:-:S04]  /*1720*/  IMAD R9, R9, R0, RZ ;  /* 0x0000000009097224 */ /* 0x000fc800078e02ff */
[----:B------:R-:W-:-:S04]  /*1730*/  IMAD.HI.U32 R5, R5, R9, R4 ;  /* 0x0000000905057227 */ /* 0x000fc800078e0004 */
[----:B------:R-:W-:Y:S02]  /*1740*/  VIADD R4, R18, 0xfc ;  /* 0x000000fc12047836 */ /* 0x000fe40000000000 */
[----:B------:R-:W-:-:S03]  /*1750*/  IMAD.HI.U32 R5, R5, R6, RZ ;  /* 0x0000000605057227 */ /* 0x000fc600078e00ff */
[----:B------:R-:W-:Y:S01]  /*1760*/  IABS R16, R4 ;  /* 0x0000000400107213 */ /* 0x000fe20000000000 */
[----:B------:R-:W-:Y:S01]  /*1770*/  IMAD.MOV R5, RZ, RZ, -R5 ;  /* 0x000000ffff057224 */ /* 0x000fe200078e0a05 */
[----:B------:R-:W-:-:S03]  /*1780*/  ISETP.GE.AND P5, PT, R4, RZ, PT ;  /* 0x000000ff0400720c */ /* 0x000fc60003fa6270 */
[----:B------:R-:W-:Y:S02]  /*1790*/  IMAD R5, R0, R5, R6 ;  /* 0x0000000500057224 */ /* 0x000fe400078e0206 */
[----:B0-----:R-:W-:-:S03]  /*17a0*/  IMAD.MOV R6, RZ, RZ, -R25 ;  /* 0x000000ffff067224 */ /* 0x001fc600078e0a19 */
[----:B------:R-:W-:Y:S01]  /*17b0*/  ISETP.GT.U32.AND P0, PT, R0, R5, PT ;  /* 0x000000050000720c */ /* 0x000fe20003f04070 */
[----:B------:R-:W-:-:S04]  /*17c0*/  IMAD R7, R6, R23, RZ ;  /* 0x0000001706077224 */ /* 0x000fc800078e02ff */
[----:B------:R-:W-:-:S04]  /*17d0*/  IMAD.HI.U32 R24, R25, R7, R24 ;  /* 0x0000000719187227 */ /* 0x000fc800078e0018 */
[----:B------:R-:W-:Y:S02]  /*17e0*/  VIADD R25, R18, 0xb4 ;  /* 0x000000b412197836 */ /* 0x000fe40000000000 */
[----:B------:R-:W-:-:S04]  /*17f0*/  IMAD.HI.U32 R6, R24, R16, RZ ;  /* 0x0000001018067227 */ /* 0x000fc800078e00ff */
[----:B------:R-:W-:Y:S02]  /*1800*/  @!P0 IMAD.IADD R5, R5, 0x1, -R0 ;  /* 0x0000000105058824 */ /* 0x000fe400078e0a00 */
[----:B------:R-:W-:Y:S02]  /*1810*/  IMAD.MOV R7, RZ, RZ, -R6 ;  /* 0x000000ffff077224 */ /* 0x000fe400078e0a06 */
[----:B------:R-:W-:Y:S01]  /*1820*/  VIADD R6, R18, 0xf8 ;  /* 0x000000f812067836 */ /* 0x000fe20000000000 */
[----:B------:R-:W-:Y:S01]  /*1830*/  ISETP.GT.U32.AND P0, PT, R0, R5, PT ;  /* 0x000000050000720c */ /* 0x000fe20003f04070 */
[----:B------:R-:W-:Y:S01]  /*1840*/  IMAD R16, R23, R7, R16 ;  /* 0x0000000717107224 */ /* 0x000fe200078e0210 */
[----:B------:R-:W-:Y:S01]  /*1850*/  IABS R7, R10 ;  /* 0x0000000a00077213 */ /* 0x000fe20000000000 */
[----:B------:R-:W-:Y:S01]  /*1860*/  IMAD.HI.U32 R4, R24, R19, RZ ;  /* 0x0000001318047227 */ /* 0x000fe200078e00ff */
[----:B------:R-:W-:Y:S02]  /*1870*/  IABS R9, R6 ;  /* 0x0000000600097213 */ /* 0x000fe40000000000 */
[----:B------:R-:W-:Y:S01]  /*1880*/  ISETP.GE.AND P3, PT, R6, RZ, PT ;  /* 0x000000ff0600720c */ /* 0x000fe20003f66270 */
[----:B------:R-:W-:-:S04]  /*1890*/  IMAD.HI.U32 R6, R24, R7, RZ ;  /* 0x0000000718067227 */ /* 0x000fc800078e00ff */
[----:B------:R-:W-:Y:S02]  /*18a0*/  IMAD.MOV R4, RZ, RZ, -R4 ;  /* 0x000000ffff047224 */ /* 0x000fe400078e0a04 */
[----:B------:R-:W-:Y:S01]  /*18b0*/  @!P0 IMAD.IADD R5, R5, 0x1, -R0 ;  /* 0x0000000105058824 */ /* 0x000fe200078e0a00 */
[C---:B------:R-:W-:Y:S01]  /*18c0*/  ISETP.GT.U32.AND P0, PT, R23.reuse, R16, PT ;  /* 0x000000101700720c */ /* 0x040fe20003f04070 */
[----:B------:R-:W-:Y:S02]  /*18d0*/  VIADD R0, R18, 0xf4 ;  /* 0x000000f412007836 */ /* 0x000fe40000000000 */
[----:B------:R-:W-:Y:S02]  /*18e0*/  IMAD.MOV R6, RZ, RZ, -R6 ;  /* 0x000000ffff067224 */ /* 0x000fe400078e0a06 */
[C---:B------:R-:W-:Y:S01]  /*18f0*/  IMAD R19, R23.reuse, R4, R19 ;  /* 0x0000000417137224 */ /* 0x040fe200078e0213 */
[----:B------:R-:W-:Y:S01]  /*1900*/  ISETP.GE.AND P1, PT, R0, RZ, PT ;  /* 0x000000ff0000720c */ /* 0x000fe20003f26270 */
[----:B------:R-:W-:Y:S01]  /*1910*/  IMAD R4, R23, R6, R7 ;  /* 0x0000000617047224 */ /* 0x000fe200078e0207 */
[----:B------:R-:W-:Y:S01]  /*1920*/  IABS R15, R0 ;  /* 0x00000000000f7213 */ /* 0x000fe20000000000 */
[----:B------:R-:W-:Y:S01]  /*1930*/  IMAD.HI.U32 R0, R24, R9, RZ ;  /* 0x0000000918007227 */ /* 0x000fe200078e00ff */
[----:B------:R-:W-:-:S03]  /*1940*/  IABS R6, R13 ;  /* 0x0000000d00067213 */ /* 0x000fc60000000000 */
[----:B------:R-:W-:Y:S02]  /*1950*/  IMAD.MOV R8, RZ, RZ, -R0 ;  /* 0x000000ffff087224 */ /* 0x000fe400078e0a00 */
[----:B------:R-:W-:-:S04]  /*1960*/  IMAD.HI.U32 R0, R24, R15, RZ ;  /* 0x0000000f18007227 */ /* 0x000fc800078e00ff */
[C---:B------:R-:W-:Y:S02]  /*1970*/  IMAD R9, R23.reuse, R8, R9 ;  /* 0x0000000817097224 */ /* 0x040fe400078e0209 */
[----:B------:R-:W-:Y:S02]  /*1980*/  IMAD.MOV R8, RZ, RZ, -R0 ;  /* 0x000000ffff087224 */ /* 0x000fe400078e0a00 */
[----:B------:R-:W-:Y:S02]  /*1990*/  IMAD.MOV.U32 R0, RZ, RZ, R5 ;  /* 0x000000ffff007224 */ /* 0x000fe400078e0005 */
[C---:B------:R-:W-:Y:S01]  /*19a0*/  IMAD R15, R23.reuse, R8, R15 ;  /* 0x00000008170f7224 */ /* 0x040fe200078e020f */
[----:B------:R-:W-:Y:S01]  /*19b0*/  IABS R8, R14 ;  /* 0x0000000e00087213 */ /* 0x000fe20000000000 */
[----:B------:R-:W-:Y:S01]  /*19c0*/  @!P4 IMAD.MOV R0, RZ, RZ, -R0 ;  /* 0x000000ffff00c224 */ /* 0x000fe200078e0a00 */
[----:B------:R-:W-:Y:S01]  /*19d0*/  @!P2 LOP3.LUT R0, RZ, R2, RZ, 0x33, !PT ;  /* 0x00000002ff00a212 */ /* 0x000fe200078e33ff */
[----:B------:R-:W-:Y:S01]  /*19e0*/  VIADD R7, R18, 0xe8 ;  /* 0x000000e812077836 */ /* 0x000fe20000000000 */
[C---:B------:R-:W-:Y:S01]  /*19f0*/  ISETP.GT.U32.AND P2, PT, R23.reuse, R9, PT ;  /* 0x000000091700720c */ /* 0x040fe20003f44070 */
[----:B------:R-:W-:Y:S01]  /*1a00*/  @!P0 IMAD.IADD R16, R16, 0x1, -R23 ;  /* 0x0000000110108824 */ /* 0x000fe200078e0a17 */
[C---:B------:R-:W-:Y:S01]  /*1a10*/  ISETP.GT.U32.AND P4, PT, R23.reuse, R15, PT ;  /* 0x0000000f1700720c */ /* 0x040fe20003f84070 */
[----:B------:R-:W-:Y:S01]  /*1a20*/  IMAD.HI.U32 R20, R24, R6, RZ ;  /* 0x0000000618147227 */ /* 0x000fe200078e00ff */
[----:B------:R-:W-:Y:S01]  /*1a30*/  IABS R5, R7 ;  /* 0x0000000700057213 */ /* 0x000fe20000000000 */
[----:B------:R-:W-:Y:S01]  /*1a40*/  STL [R1+0x1284], R0 ;  /* 0x0012840001007387 */ /* 0x000fe20000100800 */
[----:B------:R-:W-:Y:S01]  /*1a50*/  ISETP.GT.U32.AND P0, PT, R23, R16, PT ;  /* 0x000000101700720c */ /* 0x000fe20003f04070 */
[----:B------:R-:W-:-:S02]  /*1a60*/  IMAD.MOV R21, RZ, RZ, -R20 ;  /* 0x000000ffff157224 */ /* 0x000fc400078e0a14 */
[----:B------:R-:W-:-:S04]  /*1a70*/  IMAD.HI.U32 R17, R24, R5, RZ ;  /* 0x0000000518117227 */ /* 0x000fc800078e00ff */
[--C-:B------:R-:W-:Y:S02]  /*1a80*/  @!P2 IMAD.IADD R9, R9, 0x1, -R23.reuse ;  /* 0x000000010909a824 */ /* 0x100fe400078e0a17 */
[----:B------:R-:W-:Y:S01]  /*1a90*/  @!P4 IMAD.IADD R15, R15, 0x1, -R23 ;  /* 0x000000010f0fc824 */ /* 0x000fe200078e0a17 */
[C---:B------:R-:W-:Y:S01]  /*1aa0*/  ISETP.GT.U32.AND P4, PT, R23.reuse, R19, PT ;  /* 0x000000131700720c */ /* 0x040fe20003f84070 */
[----:B------:R-:W-:Y:S01]  /*1ab0*/  IMAD.MOV R22, RZ, RZ, -R17 ;  /* 0x000000ffff167224 */ /* 0x000fe200078e0a11 */
[C---:B------:R-:W-:Y:S01]  /*1ac0*/  ISETP.GT.U32.AND P2, PT, R23.reuse, R9, PT ;  /* 0x000000091700720c */ /* 0x040fe20003f44070 */
[----:B------:R-:W-:Y:S01]  /*1ad0*/  @!P0 IMAD.IADD R16, R16, 0x1, -R23 ;  /* 0x0000000110108824 */ /* 0x000fe200078e0a17 */
[C---:B------:R-:W-:Y:S01]  /*1ae0*/  ISETP.GT.U32.AND P6, PT, R23.reuse, R15, PT ;  /* 0x0000000f1700720c */ /* 0x040fe20003fc4070 */
[C---:B------:R-:W-:Y:S01]  /*1af0*/  IMAD R5, R23.reuse, R22, R5 ;  /* 0x0000001617057224 */ /* 0x040fe200078e0205 */
[C---:B------:R-:W-:Y:S01]  /*1b00*/  ISETP.GT.U32.AND P0, PT, R23.reuse, R4, PT ;  /* 0x000000041700720c */ /* 0x040fe20003f04070 */
[----:B------:R-:W-:-:S02]  /*1b10*/  IMAD R6, R23, R21, R6 ;  /* 0x0000001517067224 */ /* 0x000fc400078e0206 */
[----:B------:R-:W-:Y:S02]  /*1b20*/  VIADD R2, R18, 0xdc ;  /* 0x000000dc12027836 */ /* 0x000fe40000000000 */
[----:B------:R-:W-:-:S03]  /*1b30*/  IMAD.HI.U32 R17, R24, R8, RZ ;  /* 0x0000000818117227 */ /* 0x000fc600078e00ff */
[----:B------:R-:W-:Y:S01]  /*1b40*/  IABS R12, R2 ;  /* 0x00000002000c7213 */ /* 0x000fe20000000000 */
[--C-:B------:R-:W-:Y:S01]  /*1b50*/  @!P2 IMAD.IADD R9, R9, 0x1, -R23.reuse ;  /* 0x000000010909a824 */ /* 0x100fe200078e0a17 */
[----:B------:R-:W-:Y:S01]  /*1b60*/  ISETP.GT.U32.AND P2, PT, R23, R5, PT ;  /* 0x000000051700720c */ /* 0x000fe20003f44070 */
[--C-:B------:R-:W-:Y:S01]  /*1b70*/  @!P6 IMAD.IADD R15, R15, 0x1, -R23.reuse ;  /* 0x000000010f0fe824 */ /* 0x100fe200078e0a17 */
[----:B------:R-:W-:Y:S01]  /*1b80*/  ISETP.GT.U32.AND P6, PT, R23, R6, PT ;  /* 0x000000061700720c */ /* 0x000fe20003fc4070 */
[--C-:B------:R-:W-:Y:S01]  /*1b90*/  @!P4 IMAD.IADD R19, R19, 0x1, -R23.reuse ;  /* 0x000000011313c824 */ /* 0x100fe200078e0a17 */
[----:B------:R-:W-:Y:S01]  /*1ba0*/  ISETP.GE.AND P4, PT, R11, RZ, PT ;  /* 0x000000ff0b00720c */ /* 0x000fe20003f86270 */
[----:B------:R-:W-:Y:S01]  /*1bb0*/  @!P0 IMAD.IADD R4, R4, 0x1, -R23 ;  /* 0x0000000104048824 */ /* 0x000fe200078e0a17 */
[----:B------:R-:W-:Y:S01]  /*1bc0*/  ISETP.GE.AND P0, PT, R10, RZ, PT ;  /* 0x000000ff0a00720c */ /* 0x000fe20003f06270 */
[----:B------:R-:W-:Y:S02]  /*1bd0*/  @!P5 IMAD.MOV R16, RZ, RZ, -R16 ;  /* 0x000000ffff10d224 */ /* 0x000fe400078e0a10 */
[----:B------:R-:W-:Y:S01]  /*1be0*/  IMAD.MOV R17, RZ, RZ, -R17 ;  /* 0x000000ffff117224 */ /* 0x000fe200078e0a11 */
[----:B------:R-:W-:Y:S01]  /*1bf0*/  ISETP.GT.U32.AND P5, PT, R23, R4, PT ;  /* 0x000000041700720c */ /* 0x000fe20003fa4070 */
[----:B------:R-:W-:Y:S01]  /*1c00*/  IMAD.HI.U32 R20, R24, R12, RZ ;  /* 0x0000000c18147227 */ /* 0x000fe200078e00ff */
[----:B------:R-:W-:Y:S03]  /*1c10*/  STL [R1+0x1300], R16 ;  /* 0x0013001001007387 */ /* 0x000fe60000100800 */
[--C-:B------:R-:W-:Y:S01]  /*1c20*/  @!P2 IMAD.IADD R5, R5, 0x1, -R23.reuse ;  /* 0x000000010505a824 */ /* 0x100fe200078e0a17 */
[----:B------:R-:W-:Y:S01]  /*1c30*/  ISETP.GT.U32.AND P2, PT, R23, R19, PT ;  /* 0x000000131700720c */ /* 0x000fe20003f44070 */
[----:B------:R-:W-:-:S02]  /*1c40*/  @!P6 IMAD.IADD R6, R6, 0x1, -R23 ;  /* 0x000000010606e824 */ /* 0x000fc400078e0a17 */
[----:B------:R-:W-:Y:S01]  /*1c50*/  @!P3 IMAD.MOV R9, RZ, RZ, -R9 ;  /* 0x000000ffff09b224 */ /* 0x000fe200078e0a09 */
[C---:B------:R-:W-:Y:S01]  /*1c60*/  ISETP.GT.U32.AND P6, PT, R23.reuse, R5, PT ;  /* 0x000000051700720c */ /* 0x040fe20003fc4070 */
[C---:B------:R-:W-:Y:S01]  /*1c70*/  IMAD R8, R23.reuse, R17, R8 ;  /* 0x0000001117087224 */ /* 0x040fe200078e0208 */
[C---:B------:R-:W-:Y:S01]  /*1c80*/  ISETP.GT.U32.AND P3, PT, R23.reuse, R6, PT ;  /* 0x000000061700720c */ /* 0x040fe20003f64070 */
[----:B------:R-:W-:Y:S01]  /*1c90*/  IMAD.MOV R20, RZ, RZ, -R20 ;  /* 0x000000ffff147224 */ /* 0x000fe200078e0a14 */
[----:B------:R-:W-:Y:S01]  /*1ca0*/  STL [R1+0x1304], R9 ;  /* 0x0013040901007387 */ /* 0x000fe20000100800 */
[C---:B------:R-:W-:Y:S02]  /*1cb0*/  VIADD R17, R18.reuse, 0xd8 ;  /* 0x000000d812117836 */ /* 0x040fe40000000000 */
[----:B------:R-:W-:Y:S02]  /*1cc0*/  VIADD R11, R18, 0xd4 ;  /* 0x000000d4120b7836 */ /* 0x000fe40000000000 */
[----:B------:R-:W-:Y:S01]  /*1cd0*/  IMAD R12, R23, R20, R12 ;  /* 0x00000014170c7224 */ /* 0x000fe200078e020c */
[----:B------:R-:W-:Y:S01]  /*1ce0*/  IABS R10, R17 ;  /* 0x00000011000a7213 */ /* 0x000fe20000000000 */
[----:B------:R-:W-:Y:S01]  /*1cf0*/  @!P1 IMAD.MOV R15, RZ, RZ, -R15 ;  /* 0x000000ffff0f9224 */ /* 0x000fe200078e0a0f */
[----:B------:R-:W-:Y:S01]  /*1d00*/  IABS R20, R11 ;  /* 0x0000000b00147213 */ /* 0x000fe20000000000 */
[--C-:B------:R-:W-:Y:S01]  /*1d10*/  @!P2 IMAD.IADD R19, R19, 0x1, -R23.reuse ;  /* 0x000000011313a824 */ /* 0x100fe200078e0a17 */
[----:B------:R-:W-:Y:S01]  /*1d20*/  ISETP.GT.U32.AND P1, PT, R23, R8, PT ;  /* 0x000000081700720c */ /* 0x000fe20003f24070 */
[--C-:B------:R-:W-:Y:S01]  /*1d30*/  @!P5 IMAD.IADD R4, R4, 0x1, -R23.reuse ;  /* 0x000000010404d824 */ /* 0x100fe200078e0a17 */
[----:B------:R-:W-:Y:S01]  /*1d40*/  ISETP.GE.AND P2, PT, R7, RZ, PT ;  /* 0x000000ff0700720c */ /* 0x000fe20003f46270 */
[--C-:B------:R-:W-:Y:S01]  /*1d50*/  @!P6 IMAD.IADD R5, R5, 0x1, -R23.reuse ;  /* 0x000000010505e824 */ /* 0x100fe200078e0a17 */
[----:B------:R-:W-:Y:S01]  /*1d60*/  ISETP.GT.U32.AND P5, PT, R23, R12, PT ;  /* 0x0000000c1700720c */ /* 0x000fe20003fa4070 */
[----:B------:R-:W-:Y:S01]  /*1d70*/  IMAD.MOV.U32 R7, RZ, RZ, R20 ;  /* 0x000000ffff077224 */ /* 0x000fe200078e0014 */
[----:B------:R-:W-:Y:S01]  /*1d80*/  ISETP.GE.AND P6, PT, R13, RZ, PT ;  /* 0x000000ff0d00720c */ /* 0x000fe20003fc6270 */
[----:B------:R-:W-:Y:S01]  /*1d90*/  IMAD.HI.U32 R13, R24, R10, RZ ;  /* 0x0000000a180d7227 */ /* 0x000fe200078e00ff */
[----:B------:R0:W-:Y:S03]  /*1da0*/  STL [R1+0x1308], R15 ;  /* 0x0013080f01007387 */ /* 0x0001e60000100800 */
[----:B------:R-:W-:Y:S01]  /*1db0*/  @!P3 IMAD.IADD R6, R6, 0x1, -R23 ;  /* 0x000000010606b824 */ /* 0x000fe200078e0a17 */
[----:B------:R-:W-:Y:S01]  /*1dc0*/  ISETP.GE.AND P3, PT, R14, RZ, PT ;  /* 0x000000ff0e00720c */ /* 0x000fe20003f66270 */
[----:B------:R-:W-:-:S04]  /*1dd0*/  IMAD.HI.U32 R14, R24, R7, RZ ;  /* 0x00000007180e7227 */ /* 0x000fc800078e00ff */
[----:B------:R-:W-:Y:S02]  /*1de0*/  IMAD.MOV R13, RZ, RZ, -R13 ;  /* 0x000000ffff0d7224 */ /* 0x000fe400078e0a0d */
[----:B------:R-:W-:Y:S02]  /*1df0*/  IMAD.MOV R14, RZ, RZ, -R14 ;  /* 0x000000ffff0e7224 */ /* 0x000fe400078e0a0e */
[----:B------:R-:W-:Y:S02]  /*1e00*/  IMAD R10, R23, R13, R10 ;  /* 0x0000000d170a7224 */ /* 0x000fe400078e020a */
[--C-:B------:R-:W-:Y:S01]  /*1e10*/  @!P1 IMAD.IADD R8, R8, 0x1, -R23.reuse ;  /* 0x0000000108089824 */ /* 0x100fe200078e0a17 */
[----:B------:R-:W-:Y:S01]  /*1e20*/  ISETP.GE.AND P1, PT, R2, RZ, PT ;  /* 0x000000ff0200720c */ /* 0x000fe20003f26270 */
[----:B------:R-:W-:Y:S02]  /*1e30*/  IMAD.MOV.U32 R2, RZ, RZ, R4 ;  /* 0x000000ffff027224 */ /* 0x000fe400078e0004 */
[----:B------:R-:W-:Y:S01]  /*1e40*/  @!P5 IMAD.IADD R12, R12, 0x1, -R23 ;  /* 0x000000010c0cd824 */ /* 0x000fe200078e0a17 */
[----:B------:R-:W-:Y:S01]  /*1e50*/  ISETP.GE.AND P5, PT, R17, RZ, PT ;  /* 0x000000ff1100720c */ /* 0x000fe20003fa6270 */
[----:B------:R-:W-:-:S02]  /*1e60*/  IMAD R4, R23, R14, R7 ;  /* 0x0000000e17047224 */ /* 0x000fc400078e0207 */
[----:B------:R-:W-:Y:S01]  /*1e70*/  @!P2 IMAD.MOV R5, RZ, RZ, -R5 ;  /* 0x000000ffff05a224 */ /* 0x000fe200078e0a05 */
[C---:B------:R-:W-:Y:S01]  /*1e80*/  ISETP.GT.U32.AND P2, PT, R23.reuse, R10, PT ;  /* 0x0000000a1700720c */ /* 0x040fe20003f44070 */
[----:B------:R-:W-:Y:S01]  /*1e90*/  @!P0 IMAD.MOV R2, RZ, RZ, -R2 ;  /* 0x000000ffff028224 */ /* 0x000fe200078e0a02 */
[C---:B------:R-:W-:Y:S01]  /*1ea0*/  ISETP.GT.U32.AND P0, PT, R23.reuse, R12, PT ;  /* 0x0000000c1700720c */ /* 0x040fe20003f04070 */
[----:B------:R-:W-:Y:S01]  /*1eb0*/  @!P6 IMAD.MOV R6, RZ, RZ, -R6 ;  /* 0x000000ffff06e224 */ /* 0x000fe200078e0a06 */
[C---:B------:R-:W-:Y:S01]  /*1ec0*/  ISETP.GT.U32.AND P6, PT, R23.reuse, R4, PT ;  /* 0x000000041700720c */ /* 0x040fe20003fc4070 */
[----:B------:R-:W-:Y:S01]  /*1ed0*/  @!P4 IMAD.MOV R19, RZ, RZ, -R19 ;  /* 0x000000ffff13c224 */ /* 0x000fe200078e0a13 */
[----:B------:R-:W-:Y:S01]  /*1ee0*/  ISETP.GT.U32.AND P4, PT, R23, R8, PT ;  /* 0x000000081700720c */ /* 0x000fe20003f84070 */
[C---:B------:R-:W-:Y:S02]  /*1ef0*/  VIADD R7, R18.reuse, 0xd0 ;  /* 0x000000d012077836 */ /* 0x040fe40000000000 */
[C---:B------:R-:W-:Y:S01]  /*1f00*/  VIADD R13, R18.reuse, 0xcc ;  /* 0x000000cc120d7836 */ /* 0x040fe20000000000 */
[----:B------:R-:W-:Y:S01]  /*1f10*/  STL [R1+0x130c], R19 ;  /* 0x00130c1301007387 */ /* 0x000fe20000100800 */
[----:B0-----:R-:W-:Y:S01]  /*1f20*/  VIADD R15, R18, 0x1c ;  /* 0x0000001c120f7836 */ /* 0x001fe20000000000 */
[----:B------:R-:W-:Y:S01]  /*1f30*/  IABS R20, R7 ;  /* 0x0000000700147213 */ /* 0x000fe20000000000 */
[--C-:B------:R-:W-:Y:S01]  /*1f40*/  @!P2 IMAD.IADD R10, R10, 0x1, -R23.reuse ;  /* 0x000000010a0aa824 */ /* 0x100fe200078e0a17 */
[----:B------:R-:W-:Y:S01]  /*1f50*/  ISETP.GE.AND P2, PT, R13, RZ, PT ;  /* 0x000000ff0d00720c */ /* 0x000fe20003f46270 */
[--C-:B------:R-:W-:Y:S01]  /*1f60*/  @!P0 IMAD.IADD R12, R12, 0x1, -R23.reuse ;  /* 0x000000010c0c8824 */ /* 0x100fe200078e0a17 */
[----:B------:R-:W-:Y:S01]  /*1f70*/  ISETP.GE.AND P0, PT, R7, RZ, PT ;  /* 0x000000ff0700720c */ /* 0x000fe20003f06270 */
[--C-:B------:R-:W-:Y:S01]  /*1f80*/  @!P6 IMAD.IADD R4, R4, 0x1, -R23.reuse ;  /* 0x000000010404e824 */ /* 0x100fe200078e0a17 */
[----:B------:R-:W-:Y:S01]  /*1f90*/  ISETP.GT.U32.AND P6, PT, R23, R10, PT ;  /* 0x0000000a1700720c */ /* 0x000fe20003fc4070 */
[----:B------:R-:W-:Y:S01]  /*1fa0*/  IMAD.HI.U32 R7, R24, R20, RZ ;  /* 0x0000001418077227 */ /* 0x000fe200078e00ff */
[----:B------:R0:W-:Y:S03]  /*1fb0*/  STL [R1+0x1310], R2 ;  /* 0x0013100201007387 */ /* 0x0001e60000100800 */
[----:B------:R-:W-:Y:S01]  /*1fc0*/  @!P4 IMAD.IADD R8, R8, 0x1, -R23 ;  /* 0x000000010808c824 */ /* 0x000fe200078e0a17 */
[----:B------:R-:W-:Y:S01]  /*1fd0*/  ISETP.GE.AND P4, PT, R11, RZ, PT ;  /* 0x000000ff0b00720c */ /* 0x000fe20003f86270 */
[----:B------:R-:W-:Y:S01]  /*1fe0*/  IMAD.MOV R7, RZ, RZ, -R7 ;  /* 0x000000ffff077224 */ /* 0x000fe200078e0a07 */
[----:B------:R-:W-:Y:S01]  /*1ff0*/  IABS R11, R13 ;  /* 0x0000000d000b7213 */ /* 0x000fe20000000000 */
[----:B------:R-:W-:Y:S01]  /*2000*/  @!P3 IMAD.MOV R8, RZ, RZ, -R8 ;  /* 0x000000ffff08b224 */ /* 0x000fe200078e0a08 */
[C---:B------:R-:W-:Y:S01]  /*2010*/  ISETP.GT.U32.AND P3, PT, R23.reuse, R4, PT ;  /* 0x000000041700720c */ /* 0x040fe20003f64070 */
[----:B------:R-:W-:Y:S01]  /*2020*/  IMAD R20, R23, R7, R20 ;  /* 0x0000000717147224 */ /* 0x000fe200078e0214 */
[----:B------:R-:W-:Y:S01]  /*2030*/  STL [R1+0x1314], R5 ;  /* 0x0013140501007387 */ /* 0x000fe20000100800 */
[----:B------:R-:W-:-:S03]  /*2040*/  IMAD.HI.U32 R13, R24, R11, RZ ;  /* 0x0000000b180d7227 */ /* 0x000fc600078e00ff */
[----:B------:R1:W-:Y:S01]  /*2050*/  STL [R1+0x1318], R6 ;  /* 0x0013180601007387 */ /* 0x0003e20000100800 */
[----:B------:R-:W-:Y:S01]  /*2060*/  @!P6 IMAD.IADD R10, R10, 0x1, -R23 ;  /* 0x000000010a0ae824 */ /* 0x000fe200078e0a17 */
[C---:B------:R-:W-:Y:S01]  /*2070*/  ISETP.GT.U32.AND P6, PT, R23.reuse, R20, PT ;  /* 0x000000141700720c */ /* 0x040fe20003fc4070 */
[----:B------:R-:W-:Y:S01]  /*2080*/  IMAD.MOV R14, RZ, RZ, -R13 ;  /* 0x000000ffff0e7224 */ /* 0x000fe200078e0a0d */
[----:B------:R-:W-:Y:S01]  /*2090*/  STL [R1+0x131c], R8 ;  /* 0x00131c0801007387 */ /* 0x000fe20000100800 */
[----:B0-----:R-:W-:Y:S02]  /*20a0*/  IMAD.MOV.U32 R2, RZ, RZ, R10 ;  /* 0x000000ffff027224 */ /* 0x001fe400078e000a */
[----:B------:R-:W-:Y:S02]  /*20b0*/  IMAD R11, R23, R14, R11 ;  /* 0x0000000e170b7224 */ /* 0x000fe400078e020b */
[----:B------:R-:W-:Y:S01]  /*20c0*/  IMAD.MOV.U32 R3, RZ, RZ, R12 ;  /* 0x000000ffff037224 */ /* 0x000fe200078e000c */
[----:B-1----:R-:W-:Y:S01]  /*20d0*/  IABS R6, R18 ;  /* 0x0000001200067213 */ /* 0x002fe20000000000 */
[----:B------:R-:W-:-:S02]  /*20e0*/  VIADD R12, R18, 0xc8 ;  /* 0x000000c8120c7836 */ /* 0x000fc40000000000 */
[----:B------:R-:W-:Y:S01]  /*20f0*/  @!P5 IMAD.MOV R2, RZ, RZ, -R2 ;  /* 0x000000ffff02d224 */ /* 0x000fe200078e0a02 */
[C---:B------:R-:W-:Y:S01]  /*2100*/  ISETP.GT.U32.AND P5, PT, R23.reuse, R11, PT ;  /* 0x0000000b1700720c */ /* 0x040fe20003fa4070 */
[----:B------:R-:W-:Y:S01]  /*2110*/  @!P6 IMAD.IADD R20, R20, 0x1, -R23 ;  /* 0x000000011414e824 */ /* 0x000fe200078e0a17 */
[----:B------:R-:W-:Y:S01]  /*2120*/  IABS R21, R12 ;  /* 0x0000000c00157213 */ /* 0x000fe20000000000 */
[----:B------:R-:W-:Y:S01]  /*2130*/  @!P1 IMAD.MOV R3, RZ, RZ, -R3 ;  /* 0x000000ffff039224 */ /* 0x000fe200078e0a03 */
[----:B------:R-:W-:Y:S01]  /*2140*/  ISETP.GE.AND P1, PT, R12, RZ, PT ;  /* 0x000000ff0c00720c */ /* 0x000fe20003f26270 */
[----:B------:R-:W-:Y:S01]  /*2150*/  VIADD R7, R18, 0xc4 ;  /* 0x000000c412077836 */ /* 0x000fe20000000000 */
[----:B------:R-:W-:Y:S01]  /*2160*/  ISETP.GT.U32.AND P6, PT, R23, R20, PT ;  /* 0x000000141700720c */ /* 0x000fe20003fc4070 */
[----:B------:R-:W-:Y:S01]  /*2170*/  IMAD.HI.U32 R14, R24, R21, RZ ;  /* 0x00000015180e7227 */ /* 0x000fe200078e00ff */
[----:B------:R-:W-:Y:S02]  /*2180*/  STL [R1+0xb8], R3 ;  /* 0x0000b80301007387 */ /* 0x000fe40000100800 */
[----:B------:R-:W-:Y:S01]  /*2190*/  IABS R13, R7 ;  /* 0x00000007000d7213 */ /* 0x000fe20000000000 */
[----:B------:R-:W-:Y:S01]  /*21a0*/  VIADD R12, R18, 0xc0 ;  /* 0x000000c0120c7836 */ /* 0x000fe20000000000 */
[----:B------:R-:W-:Y:S01]  /*21b0*/  STL [R1+0xbc], R2 ;  /* 0x0000bc0201007387 */ /* 0x000fe20000100800 */
[----:B------:R-:W-:Y:S01]  /*21c0*/  @!P3 IMAD.IADD R4, R4, 0x1, -R23 ;  /* 0x000000010404b824 */ /* 0x000fe200078e0a17 */
[----:B------:R-:W-:Y:S01]  /*21d0*/  ISETP.GE.AND P3, PT, R7, RZ, PT ;  /* 0x000000ff0700720c */ /* 0x000fe20003f66270 */
[----:B------:R-:W-:Y:S01]  /*21e0*/  VIADD R7, R18, 0xbc ;  /* 0x000000bc12077836 */ /* 0x000fe20000000000 */
[----:B------:R-:W-:Y:S01]  /*21f0*/  IABS R17, R12 ;  /* 0x0000000c00117213 */ /* 0x000fe20000000000 */
[----:B------:R-:W-:-:S02]  /*2200*/  IMAD.MOV R14, RZ, RZ, -R14 ;  /* 0x000000ffff0e7224 */ /* 0x000fc400078e0a0e */
[----:B------:R-:W-:Y:S02]  /*2210*/  @!P5 IMAD.IADD R11, R11, 0x1, -R23 ;  /* 0x000000010b0bd824 */ /* 0x000fe400078e0a17 */
[----:B------:R-:W-:Y:S02]  /*2220*/  IMAD.MOV.U32 R0, RZ, RZ, R4 ;  /* 0x000000ffff007224 */ /* 0x000fe400078e0004 */
[C---:B------:R-:W-:Y:S01]  /*2230*/  IMAD R21, R23.reuse, R14, R21 ;  /* 0x0000000e17157224 */ /* 0x040fe200078e0215 */
[----:B------:R-:W-:Y:S01]  /*2240*/  IABS R14, R7 ;  /* 0x00000007000e7213 */ /* 0x000fe20000000000 */
[----:B------:R-:W-:Y:S01]  /*2250*/  IMAD.HI.U32 R10, R24, R17, RZ ;  /* 0x00000011180a7227 */ /* 0x000fe200078e00ff */
[----:B------:R-:W-:-:S03]  /*2260*/  ISETP.GT.U32.AND P5, PT, R23, R11, PT ;  /* 0x0000000b1700720c */ /* 0x000fc60003fa4070 */
[----:B------:R-:W-:Y:S01]  /*2270*/  @!P4 IMAD.MOV R0, RZ, RZ, -R0 ;  /* 0x000000ffff00c224 */ /* 0x000fe200078e0a00 */
[----:B------:R-:W-:Y:S01]  /*2280*/  ISETP.GE.AND P4, PT, R12, RZ, PT ;  /* 0x000000ff0c00720c */ /* 0x000fe20003f86270 */
[----:B------:R-:W-:Y:S01]  /*2290*/  @!P6 IMAD.IADD R20, R20, 0x1, -R23 ;  /* 0x000000011414e824 */ /* 0x000fe200078e0a17 */
[----:B------:R-:W-:Y:S01]  /*22a0*/  ISETP.GT.U32.AND P6, PT, R23, R21, PT ;  /* 0x000000151700720c */ /* 0x000fe20003fc4070 */
[C---:B------:R-:W-:Y:S01]  /*22b0*/  IMAD.HI.U32 R4, R24.reuse, R13, RZ ;  /* 0x0000000d18047227 */ /* 0x040fe200078e00ff */
[----:B------:R0:W-:Y:S03]  /*22c0*/  STL [R1+0xc4], R0 ;  /* 0x0000c40001007387 */ /* 0x0001e60000100800 */
[----:B------:R-:W-:-:S04]  /*22d0*/  IMAD.HI.U32 R12, R24, R14, RZ ;  /* 0x0000000e180c7227 */ /* 0x000fc800078e00ff */
[----:B------:R-:W-:Y:S02]  /*22e0*/  IMAD.MOV R10, RZ, RZ, -R10 ;  /* 0x000000ffff0a7224 */ /* 0x000fe400078e0a0a */
[----:B------:R-:W-:Y:S02]  /*22f0*/  IMAD.MOV R4, RZ, RZ, -R4 ;  /* 0x000000ffff047224 */ /* 0x000fe400078e0a04 */
[----:B------:R-:W-:Y:S02]  /*2300*/  IMAD.MOV R12, RZ, RZ, -R12 ;  /* 0x000000ffff0c7224 */ /* 0x000fe400078e0a0c */
[C---:B------:R-:W-:Y:S02]  /*2310*/  IMAD R17, R23.reuse, R10, R17 ;  /* 0x0000000a17117224 */ /* 0x040fe400078e0211 */
[C---:B------:R-:W-:Y:S01]  /*2320*/  IMAD R13, R23.reuse, R4, R13 ;  /* 0x00000004170d7224 */ /* 0x040fe200078e020d */
[----:B------:R-:W-:Y:S01]  /*2330*/  IABS R4, R28 ;  /* 0x0000001c00047213 */ /* 0x000fe20000000000 */
[----:B0-----:R-:W-:Y:S01]  /*2340*/  IMAD.MOV.U32 R0, RZ, RZ, R20 ;  /* 0x000000ffff007224 */ /* 0x001fe200078e0014 */
[----:B------:R-:W-:Y:S01]  /*2350*/  IABS R20, R25 ;  /* 0x0000001900147213 */ /* 0x000fe20000000000 */
[----:B------:R-:W-:-:S02]  /*2360*/  IMAD R14, R23, R12, R14 ;  /* 0x0000000c170e7224 */ /* 0x000fc400078e020e */
[--C-:B------:R-:W-:Y:S01]  /*2370*/  @!P5 IMAD.IADD R11, R11, 0x1, -R23.reuse ;  /* 0x000000010b0bd824 */ /* 0x100fe200078e0a17 */
[C---:B------:R-:W-:Y:S01]  /*2380*/  ISETP.GT.U32.AND P5, PT, R23.reuse, R17, PT ;  /* 0x000000111700720c */ /* 0x040fe20003fa4070 */
[----:B------:R-:W-:Y:S01]  /*2390*/  @!P0 IMAD.MOV R0, RZ, RZ, -R0 ;  /* 0x000000ffff008224 */ /* 0x000fe200078e0a00 */
[----:B------:R-:W-:Y:S01]  /*23a0*/  ISETP.GT.U32.AND P0, PT, R23, R13, PT ;  /* 0x0000000d1700720c */ /* 0x000fe20003f04070 */
[----:B------:R-:W-:Y:S01]  /*23b0*/  @!P6 IMAD.IADD R21, R21, 0x1, -R23 ;  /* 0x000000011515e824 */ /* 0x000fe200078e0a17 */
[----:B------:R-:W-:Y:S01]  /*23c0*/  ISETP.GT.U32.AND P6, PT, R23, R14, PT ;  /* 0x0000000e1700720c */ /* 0x000fe20003fc4070 */
[----:B------:R-:W-:Y:S01]  /*23d0*/  IMAD.HI.U32 R10, R24, R4, RZ ;  /* 0x00000004180a7227 */ /* 0x000fe200078e00ff */
[----:B------:R0:W-:Y:S03]  /*23e0*/  STL [R1+0xc8], R0 ;  /* 0x0000c80001007387 */ /* 0x0001e60000100800 */
[----:B------:R-:W-:-:S02]  /*23f0*/  IMAD.MOV R10, RZ, RZ, -R10 ;  /* 0x000000ffff0a7224 */ /* 0x000fc400078e0a0a */
[----:B------:R-:W-:Y:S02]  /*2400*/  VIADD R12, R18, 0xb0 ;  /* 0x000000b0120c7836 */ /* 0x000fe40000000000 */
[--C-:B------:R-:W-:Y:S02]  /*2410*/  @!P5 IMAD.IADD R17, R17, 0x1, -R23.reuse ;  /* 0x000000011111d824 */ /* 0x100fe400078e0a17 */
[--C-:B------:R-:W-:Y:S01]  /*2420*/  @!P0 IMAD.IADD R13, R13, 0x1, -R23.reuse ;  /* 0x000000010d0d8824 */ /* 0x100fe200078e0a17 */
[C---:B------:R-:W-:Y:S01]  /*2430*/  ISETP.GT.U32.AND P0, PT, R23.reuse, R21, PT ;  /* 0x000000151700720c */ /* 0x040fe20003f04070 */
[----:B------:R-:W-:Y:S01]  /*2440*/  @!P6 IMAD.IADD R14, R14, 0x1, -R23 ;  /* 0x000000010e0ee824 */ /* 0x000fe200078e0a17 */
[C---:B------:R-:W-:Y:S01]  /*2450*/  ISETP.GT.U32.AND P6, PT, R23.reuse, R17, PT ;  /* 0x000000111700720c */ /* 0x040fe20003fc4070 */
[----:B0-----:R-:W-:Y:S01]  /*2460*/  IMAD.MOV.U32 R0, RZ, RZ, R11 ;  /* 0x000000ffff007224 */ /* 0x001fe200078e000b */
[----:B------:R-:W-:Y:S01]  /*2470*/  ISETP.GT.U32.AND P5, PT, R23, R13, PT ;  /* 0x0000000d1700720c */ /* 0x000fe20003fa4070 */
[----:B------:R-:W-:Y:S01]  /*2480*/  IMAD.HI.U32 R11, R24, R20, RZ ;  /* 0x00000014180b7227 */ /* 0x000fe200078e00ff */
[----:B------:R-:W-:-:S03]  /*2490*/  IABS R27, R12 ;  /* 0x0000000c001b7213 */ /* 0x000fc60000000000 */
[----:B------:R-:W-:Y:S02]  /*24a0*/  IMAD.MOV R11, RZ, RZ, -R11 ;  /* 0x000000ffff0b7224 */ /* 0x000fe400078e0a0b */
[----:B------:R-:W-:Y:S01]  /*24b0*/  @!P2 IMAD.MOV R0, RZ, RZ, -R0 ;  /* 0x000000ffff00a224 */ /* 0x000fe200078e0a00 */
[C---:B------:R-:W-:Y:S01]  /*24c0*/  ISETP.GT.U32.AND P2, PT, R23.reuse, R14, PT ;  /* 0x0000000e1700720c */ /* 0x040fe20003f44070 */
[C---:B------:R-:W-:Y:S02]  /*24d0*/  IMAD R4, R23.reuse, R10, R4 ;  /* 0x0000000a17047224 */ /* 0x040fe400078e0204 */
[----:B------:R-:W-:Y:S01]  /*24e0*/  IMAD R20, R23, R11, R20 ;  /* 0x0000000b17147224 */ /* 0x000fe200078e0214 */
[----:B------:R0:W-:Y:S01]  /*24f0*/  STL [R1+0xc0], R0 ;  /* 0x0000c00001007387 */ /* 0x0001e20000100800 */
[--C-:B------:R-:W-:Y:S01]  /*2500*/  @!P0 IMAD.IADD R21, R21, 0x1, -R23.reuse ;  /* 0x0000000115158824 */ /* 0x100fe200078e0a17 */
[----:B------:R-:W-:Y:S01]  /*2510*/  ISETP.GT.U32.AND P0, PT, R23, R4, PT ;  /* 0x000000041700720c */ /* 0x000fe20003f04070 */
[----:B------:R-:W-:Y:S01]  /*2520*/  @!P6 IMAD.IADD R17, R17, 0x1, -R23 ;  /* 0x000000011111e824 */ /* 0x000fe200078e0a17 */
[----:B------:R-:W-:Y:S01]  /*2530*/  ISETP.GT.U32.AND P6, PT, R23, R20, PT ;  /* 0x000000141700720c */ /* 0x000fe20003fc4070 */
[----:B------:R-:W-:-:S02]  /*2540*/  VIADD R10, R18, 0xac ;  /* 0x000000ac120a7836 */ /* 0x000fc40000000000 */
[----:B------:R-:W-:Y:S02]  /*2550*/  VIADD R11, R18, 0xa8 ;  /* 0x000000a8120b7836 */ /* 0x000fe40000000000 */
[--C-:B------:R-:W-:Y:S01]  /*2560*/  @!P5 IMAD.IADD R13, R13, 0x1, -R23.reuse ;  /* 0x000000010d0dd824 */ /* 0x100fe200078e0a17 */
[----:B------:R-:W-:Y:S01]  /*2570*/  IABS R26, R10 ;  /* 0x0000000a001a7213 */ /* 0x000fe20000000000 */
[----:B------:R-:W-:Y:S01]  /*2580*/  @!P2 IMAD.IADD R14, R14, 0x1, -R23 ;  /* 0x000000010e0ea824 */ /* 0x000fe200078e0a17 */
[----:B------:R-:W-:Y:S01]  /*2590*/  ISETP.GE.AND P2, PT, R28, RZ, PT ;  /* 0x000000ff1c00720c */ /* 0x000fe20003f46270 */
[----:B------:R-:W-:Y:S01]  /*25a0*/  IMAD.MOV.U32 R2, RZ, RZ, R21 ;  /* 0x000000ffff027224 */ /* 0x000fe200078e0015 */
[----:B------:R-:W-:Y:S01]  /*25b0*/  IABS R28, R11 ;  /* 0x0000000b001c7213 */ /* 0x000fe20000000000 */
[----:B0-----:R-:W-:Y:S01]  /*25c0*/  IMAD.MOV.U32 R0, RZ, RZ, R13 ;  /* 0x000000ffff007224 */ /* 0x001fe200078e000d */
[----:B------:R-:W-:Y:S01]  /*25d0*/  ISETP.GE.AND P5, PT, R7, RZ, PT ;  /* 0x000000ff0700720c */ /* 0x000fe20003fa6270 */
[----:B------:R-:W-:-:S04]  /*25e0*/  IMAD.HI.U32 R7, R24, R26, RZ ;  /* 0x0000001a18077227 */ /* 0x000fc800078e00ff */
[--C-:B------:R-:W-:Y:S01]  /*25f0*/  @!P0 IMAD.IADD R4, R4, 0x1, -R23.reuse ;  /* 0x0000000104048824 */ /* 0x100fe200078e0a17 */
[----:B------:R-:W-:Y:S01]  /*2600*/  ISETP.GE.AND P0, PT, R25, RZ, PT ;  /* 0x000000ff1900720c */ /* 0x000fe20003f06270 */
[----:B------:R-:W-:Y:S02]  /*2610*/  @!P6 IMAD.IADD R20, R20, 0x1, -R23 ;  /* 0x000000011414e824 */ /* 0x000fe400078e0a17 */
[----:B------:R-:W-:Y:S01]  /*2620*/  @!P1 IMAD.MOV R2, RZ, RZ, -R2 ;  /* 0x000000ffff029224 */ /* 0x000fe200078e0a02 */
[C---:B------:R-:W-:Y:S01]  /*2630*/  ISETP.GT.U32.AND P1, PT, R23.reuse, R4, PT ;  /* 0x000000041700720c */ /* 0x040fe20003f24070 */
[----:B------:R-:W-:Y:S01]  /*2640*/  IMAD.MOV.U32 R25, RZ, RZ, R28 ;  /* 0x000000ffff197224 */ /* 0x000fe200078e001c */
[----:B------:R-:W-:Y:S01]  /*2650*/  ISETP.GT.U32.AND P6, PT, R23, R20, PT ;  /* 0x000000141700720c */ /* 0x000fe20003fc4070 */
[----:B------:R-:W-:Y:S01]  /*2660*/  @!P3 IMAD.MOV R0, RZ, RZ, -R0 ;  /* 0x000000ffff00b224 */ /* 0x000fe200078e0a00 */
[----:B------:R-:W-:Y:S01]  /*2670*/  STL [R1+0xa0], R2 ;  /* 0x0000a00201007387 */ /* 0x000fe20000100800 */
[----:B------:R-:W-:-:S02]  /*2680*/  IMAD.MOV R7, RZ, RZ, -R7 ;  /* 0x000000ffff077224 */ /* 0x000fc400078e0a07 */
[C---:B------:R-:W-:Y:S01]  /*2690*/  IMAD.HI.U32 R22, R24.reuse, R27, RZ ;  /* 0x0000001b18167227 */ /* 0x040fe200078e00ff */
[----:B------:R0:W-:Y:S03]  /*26a0*/  STL [R1+0xa8], R0 ;  /* 0x0000a80001007387 */ /* 0x0001e60000100800 */
[----:B------:R-:W-:-:S04]  /*26b0*/  IMAD.HI.U32 R21, R24, R25, RZ ;  /* 0x0000001918157227 */ /* 0x000fc800078e00ff */
[C---:B------:R-:W-:Y:S02]  /*26c0*/  IMAD R26, R23.reuse, R7, R26 ;  /* 0x00000007171a7224 */ /* 0x040fe400078e021a */
[----:B------:R-:W-:Y:S02]  /*26d0*/  IMAD.MOV R22, RZ, RZ, -R22 ;  /* 0x000000ffff167224 */ /* 0x000fe400078e0a16 */
[----:B0-----:R-:W-:Y:S02]  /*26e0*/  IMAD.MOV.U32 R0, RZ, RZ, R14 ;  /* 0x000000ffff007224 */ /* 0x001fe400078e000e */
[----:B------:R-:W-:Y:S02]  /*26f0*/  IMAD.MOV R13, RZ, RZ, -R21 ;  /* 0x000000ffff0d7224 */ /* 0x000fe400078e0a15 */
[----:B------:R-:W-:Y:S01]  /*2700*/  @!P5 IMAD.MOV R0, RZ, RZ, -R0 ;  /* 0x000000ffff00d224 */ /* 0x000fe200078e0a00 */
[C---:B------:R-:W-:Y:S01]  /*2710*/  ISETP.GT.U32.AND P5, PT, R23.reuse, R26, PT ;  /* 0x0000001a1700720c */ /* 0x040fe20003fa4070 */
[----:B------:R-:W-:-:S02]  /*2720*/  IMAD R27, R23, R22, R27 ;  /* 0x00000016171b7224 */ /* 0x000fc400078e021b */
[C---:B------:R-:W-:Y:S02]  /*2730*/  IMAD R25, R23.reuse, R13, R25 ;  /* 0x0000000d17197224 */ /* 0x040fe400078e0219 */
[----:B------:R-:W-:Y:S01]  /*2740*/  IMAD.MOV.U32 R2, RZ, RZ, R17 ;  /* 0x000000ffff027224 */ /* 0x000fe200078e0011 */
[C---:B------:R-:W-:Y:S01]  /*2750*/  ISETP.GT.U32.AND P3, PT, R23.reuse, R27, PT ;  /* 0x0000001b1700720c */ /* 0x040fe20003f64070 */
[--C-:B------:R-:W-:Y:S01]  /*2760*/  @!P6 IMAD.IADD R20, R20, 0x1, -R23.reuse ;  /* 0x000000011414e824 */ /* 0x100fe200078e0a17 */
[----:B------:R-:W-:Y:S01]  /*2770*/  ISETP.GT.U32.AND P6, PT, R23, R25, PT ;  /* 0x000000191700720c */ /* 0x000fe20003fc4070 */
[----:B------:R-:W-:Y:S01]  /*2780*/  @!P4 IMAD.MOV R2, RZ, RZ, -R2 ;  /* 0x000000ffff02c224 */ /* 0x000fe200078e0a02 */
[----:B------:R-:W-:Y:S01]  /*2790*/  ISETP.GE.AND P4, PT, R12, RZ, PT ;  /* 0x000000ff0c00720c */ /* 0x000fe20003f86270 */
[--C-:B------:R-:W-:Y:S01]  /*27a0*/  @!P1 IMAD.IADD R4, R4, 0x1, -R23.reuse ;  /* 0x0000000104049824 */ /* 0x100fe200078e0a17 */
[----:B------:R-:W-:Y:S01]  /*27b0*/  ISETP.GE.AND P1, PT, R10, RZ, PT ;  /* 0x000000ff0a00720c */ /* 0x000fe20003f26270 */
[----:B------:R-:W-:Y:S01]  /*27c0*/  @!P5 IMAD.IADD R26, R26, 0x1, -R23 ;  /* 0x000000011a1ad824 */ /* 0x000fe200078e0a17 */
[----:B------:R0:W-:Y:S01]  /*27d0*/  STL [R1+0xac], R2 ;  /* 0x0000ac0201007387 */ /* 0x0001e20000100800 */
[----:B------:R-:W-:-:S02]  /*27e0*/  VIADD R10, R18, 0xa0 ;  /* 0x000000a0120a7836 */ /* 0x000fc40000000000 */
[C---:B------:R-:W-:Y:S01]  /*27f0*/  VIADD R7, R18.reuse, 0xa4 ;  /* 0x000000a412077836 */ /* 0x040fe20000000000 */
[----:B------:R1:W-:Y:S01]  /*2800*/  STL [R1+0xb0], R0 ;  /* 0x0000b00001007387 */ /* 0x0003e20000100800 */
[--C-:B------:R-:W-:Y:S01]  /*2810*/  @!P3 IMAD.IADD R27, R27, 0x1, -R23.reuse ;  /* 0x000000011b1bb824 */ /* 0x100fe200078e0a17 */
[----:B------:R-:W-:Y:S01]  /*2820*/  ISETP.GE.AND P3, PT, R11, RZ, PT ;  /* 0x000000ff0b00720c */ /* 0x000fe20003f66270 */
[----:B------:R-:W-:Y:S01]  /*2830*/  @!P6 IMAD.IADD R25, R25, 0x1, -R23 ;  /* 0x000000011919e824 */ /* 0x000fe200078e0a17 */
[----:B------:R-:W-:Y:S01]  /*2840*/  IABS R11, R10 ;  /* 0x0000000a000b7213 */ /* 0x000fe20000000000 */
[----:B------:R-:W-:Y:S01]  /*2850*/  VIADD R12, R18, 0x9c ;  /* 0x0000009c120c7836 */ /* 0x000fe20000000000 */
[----:B------:R-:W-:Y:S01]  /*2860*/  IABS R17, R7 ;  /* 0x0000000700117213 */ /* 0x000fe20000000000 */
[----:B0-----:R-:W-:Y:S01]  /*2870*/  IMAD.MOV.U32 R2, RZ, RZ, R20 ;  /* 0x000000ffff027224 */ /* 0x001fe200078e0014 */
[C---:B------:R-:W-:Y:S01]  /*2880*/  ISETP.GT.U32.AND P6, PT, R23.reuse, R25, PT ;  /* 0x000000191700720c */ /* 0x040fe20003fc4070 */
[----:B------:R-:W-:Y:S01]  /*2890*/  IMAD.HI.U32 R14, R24, R11, RZ ;  /* 0x0000000b180e7227 */ /* 0x000fe200078e00ff */
[----:B------:R-:W-:-:S02]  /*28a0*/  ISETP.GT.U32.AND P5, PT, R23, R27, PT ;  /* 0x0000001b1700720c */ /* 0x000fc40003fa4070 */
[----:B------:R-:W-:Y:S01]  /*28b0*/  IABS R22, R12 ;  /* 0x0000000c00167213 */ /* 0x000fe20000000000 */
[----:B-1----:R-:W-:Y:S02]  /*28c0*/  IMAD.MOV.U32 R0, RZ, RZ, R4 ;  /* 0x000000ffff007224 */ /* 0x002fe400078e0004 */
[----:B------:R-:W-:Y:S02]  /*28d0*/  IMAD.MOV R14, RZ, RZ, -R14 ;  /* 0x000000ffff0e7224 */ /* 0x000fe400078e0a0e */
[----:B------:R-:W-:Y:S01]  /*28e0*/  @!P2 IMAD.MOV R0, RZ, RZ, -R0 ;  /* 0x000000ffff00a224 */ /* 0x000fe200078e0a00 */
[----:B------:R-:W-:Y:S01]  /*28f0*/  ISETP.GT.U32.AND P2, PT, R23, R26, PT ;  /* 0x0000001a1700720c */ /* 0x000fe20003f44070 */
[----:B------:R-:W-:-:S03]  /*2900*/  IMAD.HI.U32 R13, R24, R17, RZ ;  /* 0x00000011180d7227 */ /* 0x000fc600078e00ff */
[----:B------:R0:W-:Y:S01]  /*2910*/  STL [R1+0xb4], R0 ;  /* 0x0000b40001007387 */ /* 0x0001e20000100800 */
[----:B------:R-:W-:Y:S02]  /*2920*/  IMAD.MOV R13, RZ, RZ, -R13 ;  /* 0x000000ffff0d7224 */ /* 0x000fe400078e0a0d */
[----:B------:R-:W-:Y:S02]  /*2930*/  @!P6 IMAD.IADD R25, R25, 0x1, -R23 ;  /* 0x000000011919e824 */ /* 0x000fe400078e0a17 */
[----:B------:R-:W-:Y:S02]  /*2940*/  IMAD R17, R23, R13, R17 ;  /* 0x0000000d17117224 */ /* 0x000fe400078e0211 */
[--C-:B------:R-:W-:Y:S02]  /*2950*/  @!P5 IMAD.IADD R27, R27, 0x1, -R23.reuse ;  /* 0x000000011b1bd824 */ /* 0x100fe400078e0a17 */
[----:B------:R-:W-:Y:S01]  /*2960*/  @!P2 IMAD.IADD R26, R26, 0x1, -R23 ;  /* 0x000000011a1aa824 */ /* 0x000fe200078e0a17 */
[----:B------:R-:W-:Y:S01]  /*2970*/  ISETP.GE.AND P2, PT, R7, RZ, PT ;  /* 0x000000ff0700720c */ /* 0x000fe20003f46270 */
[C---:B------:R-:W-:Y:S01]  /*2980*/  IMAD R7, R23.reuse, R14, R11 ;  /* 0x0000000e17077224 */ /* 0x040fe200078e020b */
[----:B------:R-:W-:Y:S01]  /*2990*/  ISETP.GT.U32.AND P5, PT, R23, R17, PT ;  /* 0x000000111700720c */ /* 0x000fe20003fa4070 */
[----:B------:R-:W-:-:S02]  /*29a0*/  VIADD R11, R18, 0x94 ;  /* 0x00000094120b7836 */ /* 0x000fc40000000000 */
[----:B0-----:R-:W-:Y:S01]  /*29b0*/  IMAD.MOV.U32 R0, RZ, RZ, R27 ;  /* 0x000000ffff007224 */ /* 0x001fe200078e001b */
[----:B------:R-:W-:Y:S01]  /*29c0*/  ISETP.GT.U32.AND P6, PT, R23, R7, PT ;  /* 0x000000071700720c */ /* 0x000fe20003fc4070 */
[----:B------:R-:W-:Y:S01]  /*29d0*/  IMAD.HI.U32 R28, R24, R22, RZ ;  /* 0x00000016181c7227 */ /* 0x000fe200078e00ff */
[----:B------:R-:W-:-:S03]  /*29e0*/  IABS R14, R11 ;  /* 0x0000000b000e7213 */ /* 0x000fc60000000000 */
[----:B------:R-:W-:Y:S02]  /*29f0*/  @!P4 IMAD.MOV R0, RZ, RZ, -R0 ;  /* 0x000000ffff00c224 */ /* 0x000fe400078e0a00 */
[----:B------:R-:W-:-:S04]  /*2a00*/  IMAD.HI.U32 R20, R24, R14, RZ ;  /* 0x0000000e18147227 */ /* 0x000fc800078e00ff */
[--C-:B------:R-:W-:Y:S01]  /*2a10*/  @!P5 IMAD.IADD R17, R17, 0x1, -R23.reuse ;  /* 0x000000011111d824 */ /* 0x100fe200078e0a17 */
[----:B------:R-:W-:Y:S01]  /*2a20*/  ISETP.GE.AND P5, PT, R10, RZ, PT ;  /* 0x000000ff0a00720c */ /* 0x000fe20003fa6270 */
[----:B------:R-:W-:Y:S02]  /*2a30*/  @!P6 IMAD.IADD R7, R7, 0x1, -R23 ;  /* 0x000000010707e824 */ /* 0x000fe400078e0a17 */
[----:B------:R-:W-:Y:S02]  /*2a40*/  VIADD R4, R18, 0x98 ;  /* 0x0000009812047836 */ /* 0x000fe40000000000 */
[----:B------:R-:W-:Y:S01]  /*2a50*/  @!P0 IMAD.MOV R2, RZ, RZ, -R2 ;  /* 0x000000ffff028224 */ /* 0x000fe200078e0a02 */
[C---:B------:R-:W-:Y:S01]  /*2a60*/  ISETP.GT.U32.AND P4, PT, R23.reuse, R7, PT ;  /* 0x000000071700720c */ /* 0x040fe20003f84070 */
[----:B------:R-:W-:Y:S01]  /*2a70*/  IMAD.MOV R20, RZ, RZ, -R20 ;  /* 0x000000ffff147224 */ /* 0x000fe200078e0a14 */
[C---:B------:R-:W-:Y:S01]  /*2a80*/  ISETP.GT.U32.AND P0, PT, R23.reuse, R17, PT ;  /* 0x000000111700720c */ /* 0x040fe20003f04070 */
[----:B------:R-:W-:Y:S01]  /*2a90*/  IMAD.MOV R28, RZ, RZ, -R28 ;  /* 0x000000ffff1c7224 */ /* 0x000fe200078e0a1c */
[----:B------:R-:W-:Y:S01]  /*2aa0*/  IABS R13, R4 ;  /* 0x00000004000d7213 */ /* 0x000fe20000000000 */
[C---:B------:R-:W-:Y:S01]  /*2ab0*/  IMAD R14, R23.reuse, R20, R14 ;  /* 0x00000014170e7224 */ /* 0x040fe200078e020e */
[----:B------:R0:W-:Y:S01]  /*2ac0*/  STL [R1+0x28], R2 ;  /* 0x0000280201007387 */ /* 0x0001e20000100800 */
[----:B------:R-:W-:-:S02]  /*2ad0*/  IMAD R22, R23, R28, R22 ;  /* 0x0000001c17167224 */ /* 0x000fc400078e0216 */
[----:B------:R-:W-:Y:S01]  /*2ae0*/  IMAD.HI.U32 R21, R24, R13, RZ ;  /* 0x0000000d18157227 */ /* 0x000fe200078e00ff */
[----:B------:R1:W-:Y:S02]  /*2af0*/  STL [R1+0x24], R0 ;  /* 0x0000240001007387 */ /* 0x0003e40000100800 */
[----:B------:R-:W-:Y:S01]  /*2b00*/  ISETP.GT.U32.AND P6, PT, R23, R22, PT ;  /* 0x000000161700720c */ /* 0x000fe20003fc4070 */
[----:B------:R-:W-:Y:S01]  /*2b10*/  @!P4 IMAD.IADD R7, R7, 0x1, -R23 ;  /* 0x000000010707c824 */ /* 0x000fe200078e0a17 */
[----:B------:R-:W-:Y:S01]  /*2b20*/  ISETP.GT.U32.AND P4, PT, R23, R14, PT ;  /* 0x0000000e1700720c */ /* 0x000fe20003f84070 */
[----:B------:R-:W-:Y:S02]  /*2b30*/  IMAD.MOV R21, RZ, RZ, -R21 ;  /* 0x000000ffff157224 */ /* 0x000fe400078e0a15 */
[----:B0-----:R-:W-:Y:S02]  /*2b40*/  IMAD.MOV.U32 R2, RZ, RZ, R26 ;  /* 0x000000ffff027224 */ /* 0x001fe400078e001a */
[----:B------:R-:W-:Y:S01]  /*2b50*/  @!P0 IMAD.IADD R17, R17, 0x1, -R23 ;  /* 0x0000000111118824 */ /* 0x000fe200078e0a17 */
[----:B------:R-:W-:Y:S01]  /*2b60*/  ISETP.GE.AND P0, PT, R4, RZ, PT ;  /* 0x000000ff0400720c */ /* 0x000fe20003f06270 */
[----:B-1----:R-:W-:-:S02]  /*2b70*/  IMAD.MOV.U32 R0, RZ, RZ, R25 ;  /* 0x000000ffff007224 */ /* 0x002fc400078e0019 */
[----:B------:R-:W-:Y:S01]  /*2b80*/  @!P1 IMAD.MOV R2, RZ, RZ, -R2 ;  /* 0x000000ffff029224 */ /* 0x000fe200078e0a02 */
[----:B------:R-:W-:Y:S01]  /*2b90*/  ISETP.GE.AND P1, PT, R12, RZ, PT ;  /* 0x000000ff0c00720c */ /* 0x000fe20003f26270 */
[----:B------:R-:W-:Y:S02]  /*2ba0*/  @!P3 IMAD.MOV R0, RZ, RZ, -R0 ;  /* 0x000000ffff00b224 */ /* 0x000fe400078e0a00 */
[C---:B------:R-:W-:Y:S01]  /*2bb0*/  IMAD R13, R23.reuse, R21, R13 ;  /* 0x00000015170d7224 */ /* 0x040fe200078e020d */
[----:B------:R-:W-:Y:S01]  /*2bc0*/  STL [R1+0x40], R2 ;  /* 0x0000400201007387 */ /* 0x000fe20000100800 */
[C---:B------:R-:W-:Y:S02]  /*2bd0*/  VIADD R4, R18.reuse, 0x8c ;  /* 0x0000008c12047836 */ /* 0x040fe40000000000 */
[----:B------:R-:W-:Y:S01]  /*2be0*/  VIADD R10, R18, 0x90 ;  /* 0x00000090120a7836 */ /* 0x000fe20000000000 */
[----:B------:R0:W-:Y:S01]  /*2bf0*/  STL [R1+0x4c], R0 ;  /* 0x00004c0001007387 */ /* 0x0001e20000100800 */
[C---:B------:R-:W-:Y:S01]  /*2c00*/  ISETP.GT.U32.AND P3, PT, R23.reuse, R13, PT ;  /* 0x0000000d1700720c */ /* 0x040fe20003f64070 */
[--C-:B------:R-:W-:Y:S01]  /*2c10*/  @!P4 IMAD.IADD R14, R14, 0x1, -R23.reuse ;  /* 0x000000010e0ec824 */ /* 0x100fe200078e0a17 */
[----:B------:R-:W-:Y:S01]  /*2c20*/  IABS R20, R4 ;  /* 0x0000000400147213 */ /* 0x000fe20000000000 */
[----:B------:R-:W-:Y:S01]  /*2c30*/  @!P6 IMAD.IADD R22, R22, 0x1, -R23 ;  /* 0x000000011616e824 */ /* 0x000fe200078e0a17 */
[----:B------:R-:W-:Y:S01]  /*2c40*/  IABS R21, R10 ;  /* 0x0000000a00157213 */ /* 0x000fe20000000000 */
[C---:B------:R-:W-:Y:S01]  /*2c50*/  VIADD R26, R18.reuse, 0x64 ;  /* 0x00000064121a7836 */ /* 0x040fe20000000000 */
[----:B------:R-:W-:Y:S01]  /*2c60*/  ISETP.GT.U32.AND P4, PT, R23, R14, PT ;  /* 0x0000000e1700720c */ /* 0x000fe20003f84070 */
[----:B------:R-:W-:Y:S01]  /*2c70*/  VIADD R19, R18, 0x20 ;  /* 0x0000002012137836 */ /* 0x000fe20000000000 */
[----:B------:R-:W-:Y:S01]  /*2c80*/  ISETP.GE.AND P6, PT, R11, RZ, PT ;  /* 0x000000ff0b00720c */ /* 0x000fe20003fc6270 */
[----:B0-----:R-:W-:-:S02]  /*2c90*/  IMAD.MOV.U32 R0, RZ, RZ, R17 ;  /* 0x000000ffff007224 */ /* 0x001fc400078e0011 */
[----:B------:R-:W-:-:S04]  /*2ca0*/  IMAD.HI.U32 R12, R24, R21, RZ ;  /* 0x00000015180c7227 */ /* 0x000fc800078e00ff */
[----:B------:R-:W-:Y:S01]  /*2cb0*/  @!P2 IMAD.MOV R0, RZ, RZ, -R0 ;  /* 0x000000ffff00a224 */ /* 0x000fe200078e0a00 */
[----:B------:R-:W-:Y:S01]  /*2cc0*/  ISETP.GT.U32.AND P2, PT, R23, R22, PT ;  /* 0x000000161700720c */ /* 0x000fe20003f44070 */
[----:B------:R-:W-:Y:S02]  /*2cd0*/  IMAD.MOV R12, RZ, RZ, -R12 ;  /* 0x000000ffff0c7224 */ /* 0x000fe400078e0a0c */
[----:B------:R-:W-:Y:S01]  /*2ce0*/  @!P3 IMAD.IADD R13, R13, 0x1, -R23 ;  /* 0x000000010d0db824 */ /* 0x000fe200078e0a17 */
[----:B------:R0:W-:Y:S01]  /*2cf0*/  STL [R1+0x64], R0 ;  /* 0x0000640001007387 */ /* 0x0001e20000100800 */
[C---:B------:R-:W-:Y:S02]  /*2d00*/  IMAD R21, R23.reuse, R12, R21 ;  /* 0x0000000c17157224 */ /* 0x040fe400078e0215 */
[----:B------:R-:W-:Y:S01]  /*2d10*/  VIADD R11, R18, 0x88 ;  /* 0x00000088120b7836 */ /* 0x000fe20000000000 */
[----:B------:R-:W-:Y:S01]  /*2d20*/  ISETP.GT.U32.AND P3, PT, R23, R13, PT ;  /* 0x0000000d1700720c */ /* 0x000fe20003f64070 */
[----:B------:R-:W-:-:S02]  /*2d30*/  @!P4 IMAD.IADD R14, R14, 0x1, -R23 ;  /* 0x000000010e0ec824 */ /* 0x000fc400078e0a17 */
[----:B------:R-:W-:Y:S01]  /*2d40*/  VIADD R16, R18, 0x14 ;  /* 0x0000001412107836 */ /* 0x000fe20000000000 */
[----:B------:R-:W-:Y:S01]  /*2d50*/  IABS R17, R11 ;  /* 0x0000000b00117213 */ /* 0x000fe20000000000 */
[----:B------:R-:W-:Y:S01]  /*2d60*/  @!P2 IMAD.IADD R22, R22, 0x1, -R23 ;  /* 0x000000011616a824 */ /* 0x000fe200078e0a17 */
[----:B------:R-:W-:Y:S01]  /*2d70*/  ISETP.GT.U32.AND P2, PT, R23, R21, PT ;  /* 0x000000151700720c */ /* 0x000fe20003f44070 */
[----:B0-----:R-:W-:Y:S02]  /*2d80*/  IMAD.MOV.U32 R0, RZ, RZ, R7 ;  /* 0x000000ffff007224 */ /* 0x001fe400078e0007 */
[----:B------:R-:W-:-:S04]  /*2d90*/  IMAD.HI.U32 R7, R24, R20, RZ ;  /* 0x0000001418077227 */ /* 0x000fc800078e00ff */
[----:B------:R-:W-:Y:S02]  /*2da0*/  IMAD.MOV R7, RZ, RZ, -R7 ;  /* 0x000000ffff077224 */ /* 0x000fe400078e0a07 */
[----:B------:R-:W-:Y:S01]  /*2db0*/  @!P5 IMAD.MOV R0, RZ, RZ, -R0 ;  /* 0x000000ffff00d224 */ /* 0x000fe200078e0a00 */
[----:B------:R-:W-:Y:S01]  /*2dc0*/  ISETP.GE.AND P5, PT, R10, RZ, PT ;  /* 0x000000ff0a00720c */ /* 0x000fe20003fa6270 */
[C---:B------:R-:W-:Y:S02]  /*2dd0*/  IMAD R20, R23.reuse, R7, R20 ;  /* 0x0000000717147224 */ /* 0x040fe400078e0214 */
[----:B------:R-:W-:Y:S01]  /*2de0*/  VIADD R7, R18, 0x84 ;  /* 0x0000008412077836 */ /* 0x000fe20000000000 */
[----:B------:R0:W-:Y:S01]  /*2df0*/  STL [R1+0x78], R0 ;  /* 0x0000780001007387 */ /* 0x0001e20000100800 */
[----:B------:R-:W-:Y:S01]  /*2e00*/  IMAD.HI.U32 R25, R24, R17, RZ ;  /* 0x0000001118197227 */ /* 0x000fe200078e00ff */
[----:B------:R-:W-:-:S03]  /*2e10*/  ISETP.GT.U32.AND P4, PT, R23, R20, PT ;  /* 0x000000141700720c */ /* 0x000fc60003f84070 */
[----:B------:R-:W-:Y:S01]  /*2e20*/  @!P3 IMAD.IADD R13, R13, 0x1, -R23 ;  /* 0x000000010d0db824 */ /* 0x000fe200078e0a17 */
[----:B------:R-:W-:Y:S01]  /*2e30*/  ISETP.GE.AND P3, PT, R4, RZ, PT ;  /* 0x000000ff0400720c */ /* 0x000fe20003f66270 */
[----:B------:R-:W-:Y:S01]  /*2e40*/  IMAD.MOV R25, RZ, RZ, -R25 ;  /* 0x000000ffff197224 */ /* 0x000fe200078e0a19 */
[----:B------:R-:W-:Y:S01]  /*2e50*/  IABS R4, R7 ;  /* 0x0000000700047213 */ /* 0x000fe20000000000 */
[----:B------:R-:W-:Y:S01]  /*2e60*/  @!P2 IMAD.IADD R21, R21, 0x1, -R23 ;  /* 0x000000011515a824 */ /* 0x000fe200078e0a17 */
[----:B------:R-:W-:Y:S01]  /*2e70*/  ISETP.GE.AND P2, PT, R11, RZ, PT ;  /* 0x000000ff0b00720c */ /* 0x000fe20003f46270 */
[----:B0-----:R-:W-:Y:S02]  /*2e80*/  IMAD.MOV.U32 R0, RZ, RZ, R22 ;  /* 0x000000ffff007224 */ /* 0x001fe400078e0016 */
[----:B------:R-:W-:Y:S02]  /*2e90*/  IMAD R17, R23, R25, R17 ;  /* 0x0000001917117224 */ /* 0x000fe400078e0211 */
[----:B------:R-:W-:-:S02]  /*2ea0*/  @!P4 IMAD.IADD R20, R20, 0x1, -R23 ;  /* 0x000000011414c824 */ /* 0x000fc400078e0a17 */
[----:B------:R-:W-:Y:S02]  /*2eb0*/  IMAD.MOV.U32 R2, RZ, RZ, R13 ;  /* 0x000000ffff027224 */ /* 0x000fe400078e000d */
[----:B------:R-:W-:Y:S01]  /*2ec0*/  VIADD R10, R18, 0x80 ;  /* 0x00000080120a7836 */ /* 0x000fe20000000000 */
[C---:B------:R-:W-:Y:S01]  /*2ed0*/  ISETP.GT.U32.AND P4, PT, R23.reuse, R20, PT ;  /* 0x000000141700720c */ /* 0x040fe20003f84070 */
[----:B------:R-:W-:Y:S01]  /*2ee0*/  @!P1 IMAD.MOV R0, RZ, RZ, -R0 ;  /* 0x000000ffff009224 */ /* 0x000fe200078e0a00 */
[C---:B------:R-:W-:Y:S01]  /*2ef0*/  ISETP.GT.U32.AND P1, PT, R23.reuse, R21, PT ;  /* 0x000000151700720c */ /* 0x040fe20003f24070 */
[----:B------:R-:W-:Y:S01]  /*2f00*/  IMAD.HI.U32 R11, R24, R4, RZ ;  /* 0x00000004180b7227 */ /* 0x000fe200078e00ff */
[----:B------:R-:W-:Y:S02]  /*2f10*/  IABS R12, R10 ;  /* 0x0000000a000c7213 */ /* 0x000fe40000000000 */
[----:B------:R0:W-:Y:S01]  /*2f20*/  STL [R1+0x80], R0 ;  /* 0x0000800001007387 */ /* 0x0001e20000100800 */
[----:B------:R-:W-:Y:S01]  /*2f30*/  @!P0 IMAD.MOV R2, RZ, RZ, -R2 ;  /* 0x000000ffff028224 */ /* 0x000fe200078e0a02 */
[----:B------:R-:W-:Y:S01]  /*2f40*/  ISETP.GT.U32.AND P0, PT, R23, R17, PT ;  /* 0x000000111700720c */ /* 0x000fe20003f04070 */
[----:B------:R-:W-:-:S02]  /*2f50*/  IMAD.MOV R11, RZ, RZ, -R11 ;  /* 0x000000ffff0b7224 */ /* 0x000fc400078e0a0b */
[----:B------:R-:W-:Y:S01]  /*2f60*/  IMAD.HI.U32 R13, R24, R12, RZ ;  /* 0x0000000c180d7227 */ /* 0x000fe200078e00ff */
[----:B------:R1:W-:Y:S03]  /*2f70*/  STL [R1+0x88], R2 ;  /* 0x0000880201007387 */ /* 0x0003e60000100800 */
[C---:B------:R-:W-:Y:S02]  /*2f80*/  IMAD R4, R23.reuse, R11, R4 ;  /* 0x0000000b17047224 */ /* 0x040fe400078e0204 */
[----:B------:R-:W-:Y:S02]  /*2f90*/  @!P4 IMAD.IADD R20, R20, 0x1, -R23 ;  /* 0x000000011414c824 */ /* 0x000fe400078e0a17 */
[----:B------:R-:W-:Y:S01]  /*2fa0*/  IMAD.MOV R13, RZ, RZ, -R13 ;  /* 0x000000ffff0d7224 */ /* 0x000fe200078e0a0d */
[----:B------:R-:W-:Y:S01]  /*2fb0*/  ISETP.GT.U32.AND P4, PT, R23, R4, PT ;  /* 0x000000041700720c */ /* 0x000fe20003f84070 */
[--C-:B------:R-:W-:Y:S01]  /*2fc0*/  @!P1 IMAD.IADD R21, R21, 0x1, -R23.reuse ;  /* 0x0000000115159824 */ /* 0x100fe200078e0a17 */
[----:B------:R-:W-:Y:S01]  /*2fd0*/  ISETP.GE.AND P1, PT, R10, RZ, PT ;  /* 0x000000ff0a00720c */ /* 0x000fe20003f26270 */
[----:B------:R-:W-:-:S02]  /*2fe0*/  @!P0 IMAD.IADD R17, R17, 0x1, -R23 ;  /* 0x0000000111118824 */ /* 0x000fc400078e0a17 */
[----:B0-----:R-:W-:Y:S02]  /*2ff0*/  IMAD.MOV.U32 R0, RZ, RZ, R14 ;  /* 0x000000ffff007224 */ /* 0x001fe400078e000e */
[C---:B------:R-:W-:Y:S01]  /*3000*/  IMAD R12, R23.reuse, R13, R12 ;  /* 0x0000000d170c7224 */ /* 0x040fe200078e020c */
[----:B------:R-:W-:Y:S01]  /*3010*/  ISETP.GT.U32.AND P0, PT, R23, R17, PT ;  /* 0x000000111700720c */ /* 0x000fe20003f04070 */
[----:B-1----:R-:W-:Y:S02]  /*3020*/  IMAD.MOV.U32 R2, RZ, RZ, R21 ;  /* 0x000000ffff027224 */ /* 0x002fe400078e0015 */
[----:B------:R-:W-:Y:S01]  /*3030*/  @!P6 IMAD.MOV R0, RZ, RZ, -R0 ;  /* 0x000000ffff00e224 */ /* 0x000fe200078e0a00 */
[----:B------:R-:W-:Y:S01]  /*3040*/  ISETP.GE.AND P6, PT, R7, RZ, PT ;  /* 0x000000ff0700720c */ /* 0x000fe20003fc6270 */
[----:B------:R-:W-:Y:S01]  /*3050*/  @!P5 IMAD.MOV R2, RZ, RZ, -R2 ;  /* 0x000000ffff02d224 */ /* 0x000fe200078e0a02 */
[----:B------:R-:W-:Y:S01]  /*3060*/  ISETP.GT.U32.AND P5, PT, R23, R12, PT ;  /* 0x0000000c1700720c */ /* 0x000fe20003fa4070 */
[----:B------:R-:W-:Y:S01]  /*3070*/  VIADD R14, R18, 0x7c ;  /* 0x0000007c120e7836 */ /* 0x000fe20000000000 */
[----:B------:R0:W-:Y:S01]  /*3080*/  STL [R1+0x90], R0 ;  /* 0x0000900001007387 */ /* 0x0001e20000100800 */
[----:B------:R-:W-:-:S02]  /*3090*/  @!P4 IMAD.IADD R4, R4, 0x1, -R23 ;  /* 0x000000010404c824 */ /* 0x000fc400078e0a17 */
[C---:B------:R-:W-:Y:S01]  /*30a0*/  VIADD R13, R18.reuse, 0x78 ;  /* 0x00000078120d7836 */ /* 0x040fe20000000000 */
[----:B------:R-:W-:Y:S01]  /*30b0*/  IABS R10, R14 ;  /* 0x0000000e000a7213 */ /* 0x000fe20000000000 */
[----:B------:R-:W-:Y:S01]  /*30c0*/  @!P0 IMAD.IADD R17, R17, 0x1, -R23 ;  /* 0x0000000111118824 */ /* 0x000fe200078e0a17 */
[----:B------:R-:W-:Y:S01]  /*30d0*/  ISETP.GT.U32.AND P4, PT, R23, R4, PT ;  /* 0x000000041700720c */ /* 0x000fe20003f84070 */
[----:B------:R-:W-:Y:S01]  /*30e0*/  STL [R1+0xa4], R2 ;  /* 0x0000a40201007387 */ /* 0x000fe20000100800 */
[----:B------:R-:W-:Y:S01]  /*30f0*/  IABS R11, R13 ;  /* 0x0000000d000b7213 */ /* 0x000fe20000000000 */
[----:B------:R-:W-:Y:S01]  /*3100*/  VIADD R7, R18, 0x74 ;  /* 0x0000007412077836 */ /* 0x000fe20000000000 */
[----:B------:R-:W-:Y:S01]  /*3110*/  ISETP.GE.AND P0, PT, R13, RZ, PT ;  /* 0x000000ff0d00720c */ /* 0x000fe20003f06270 */
[----:B0-----:R-:W-:Y:S02]  /*3120*/  IMAD.MOV.U32 R0, RZ, RZ, R20 ;  /* 0x000000ffff007224 */ /* 0x001fe400078e0014 */
[----:B------:R-:W-:Y:S01]  /*3130*/  IMAD.HI.U32 R20, R24, R10, RZ ;  /* 0x0000000a18147227 */ /* 0x000fe200078e00ff */
[----:B------:R-:W-:-:S03]  /*3140*/  IABS R22, R7 ;  /* 0x0000000700167213 */ /* 0x000fc60000000000 */
[----:B------:R-:W-:Y:S01]  /*3150*/  @!P3 IMAD.MOV R0, RZ, RZ, -R0 ;  /* 0x000000ffff00b224 */ /* 0x000fe200078e0a00 */
[----:B------:R-:W-:Y:S01]  /*3160*/  ISETP.GE.AND P3, PT, R14, RZ, PT ;  /* 0x000000ff0e00720c */ /* 0x000fe20003f66270 */
[----:B------:R-:W-:Y:S02]  /*3170*/  @!P5 IMAD.IADD R12, R12, 0x1, -R23 ;  /* 0x000000010c0cd824 */ /* 0x000fe400078e0a17 */
[----:B------:R-:W-:Y:S01]  /*3180*/  IMAD.MOV R20, RZ, RZ, -R20 ;  /* 0x000000ffff147224 */ /* 0x000fe200078e0a14 */
[----:B------:R0:W-:Y:S01]  /*3190*/  STL [R1+0x9c], R0 ;  /* 0x00009c0001007387 */ /* 0x0001e20000100800 */
[----:B------:R-:W-:Y:S01]  /*31a0*/  IMAD.HI.U32 R13, R24, R11, RZ ;  /* 0x0000000b180d7227 */ /* 0x000fe200078e00ff */
[----:B------:R-:W-:-:S03]  /*31b0*/  ISETP.GT.U32.AND P5, PT, R23, R12, PT ;  /* 0x0000000c1700720c */ /* 0x000fc60003fa4070 */
[C---:B------:R-:W-:Y:S02]  /*31c0*/  IMAD R10, R23.reuse, R20, R10 ;  /* 0x00000014170a7224 */ /* 0x040fe400078e020a */
[----:B------:R-:W-:Y:S02]  /*31d0*/  IMAD.MOV R13, RZ, RZ, -R13 ;  /* 0x000000ffff0d7224 */ /* 0x000fe400078e0a0d */
[----:B------:R-:W-:Y:S01]  /*31e0*/  @!P4 IMAD.IADD R4, R4, 0x1, -R23 ;  /* 0x000000010404c824 */ /* 0x000fe200078e0a17 */
[C---:B------:R-:W-:Y:S01]  /*31f0*/  ISETP.GT.U32.AND P4, PT, R23.reuse, R10, PT ;  /* 0x0000000a1700720c */ /* 0x040fe20003f84070 */
[----:B0-----:R-:W-:Y:S02]  /*3200*/  IMAD.MOV.U32 R0, RZ, RZ, R17 ;  /* 0x000000ffff007224 */ /* 0x001fe400078e0011 */
[----:B------:R-:W-:Y:S02]  /*3210*/  IMAD R11, R23, R13, R11 ;  /* 0x0000000d170b7224 */ /* 0x000fe400078e020b */
[----:B------:R-:W-:Y:S01]  /*3220*/  @!P2 IMAD.MOV R0, RZ, RZ, -R0 ;  /* 0x000000ffff00a224 */ /* 0x000fe200078e0a00 */
[----:B------:R-:W-:Y:S01]  /*3230*/  ISETP.GE.AND P2, PT, R7, RZ, PT ;  /* 0x000000ff0700720c */ /* 0x000fe20003f46270 */
[----:B------:R-:W-:-:S03]  /*3240*/  IMAD.HI.U32 R14, R24, R22, RZ ;  /* 0x00000016180e7227 */ /* 0x000fc600078e00ff */
[----:B------:R0:W-:Y:S01]  /*3250*/  STL [R1+0x98], R0 ;  /* 0x0000980001007387 */ /* 0x0001e20000100800 */
[----:B------:R-:W-:Y:S02]  /*3260*/  IMAD.MOV R14, RZ, RZ, -R14 ;  /* 0x000000ffff0e7224 */ /* 0x000fe400078e0a0e */
[--C-:B------:R-:W-:Y:S02]  /*3270*/  @!P5 IMAD.IADD R12, R12, 0x1, -R23.reuse ;  /* 0x000000010c0cd824 */ /* 0x100fe400078e0a17 */
[----:B------:R-:W-:Y:S02]  /*3280*/  IMAD R22, R23, R14, R22 ;  /* 0x0000000e17167224 */ /* 0x000fe400078e0216 */
[----:B------:R-:W-:Y:S02]  /*3290*/  VIADD R21, R18, 0x70 ;  /* 0x0000007012157836 */ /* 0x000fe40000000000 */
[----:B------:R-:W-:Y:S02]  /*32a0*/  @!P4 IMAD.IADD R10, R10, 0x1, -R23 ;  /* 0x000000010a0ac824 */ /* 0x000fe400078e0a17 */
[----:B0-----:R-:W-:Y:S01]  /*32b0*/  IMAD.MOV.U32 R0, RZ, RZ, R4 ;  /* 0x000000ffff007224 */ /* 0x001fe200078e0004 */
[----:B------:R-:W-:Y:S01]  /*32c0*/  ISETP.GE.AND P5, PT, R21, RZ, PT ;  /* 0x000000ff1500720c */ /* 0x000fe20003fa6270 */
[C---:B------:R-:W-:Y:S01]  /*32d0*/  VIADD R20, R18.reuse, 0x6c ;  /* 0x0000006c12147836 */ /* 0x040fe20000000000 */
[----:B------:R-:W-:Y:S01]  /*32e0*/  IABS R21, R21 ;  /* 0x0000001500157213 */ /* 0x000fe20000000000 */
[----:B------:R-:W-:Y:S01]  /*32f0*/  @!P6 IMAD.MOV R0, RZ, RZ, -R0 ;  /* 0x000000ffff00e224 */ /* 0x000fe200078e0a00 */
[C---:B------:R-:W-:Y:S01]  /*3300*/  ISETP.GT.U32.AND P6, PT, R23.reuse, R11, PT ;  /* 0x0000000b1700720c */ /* 0x040fe20003fc4070 */
[----:B------:R-:W-:Y:S01]  /*3310*/  VIADD R7, R18, 0x68 ;  /* 0x0000006812077836 */ /* 0x000fe20000000000 */
[----:B------:R-:W-:Y:S01]  /*3320*/  ISETP.GT.U32.AND P4, PT, R23, R10, PT ;  /* 0x0000000a1700720c */ /* 0x000fe20003f84070 */
[----:B------:R-:W-:Y:S01]  /*3330*/  IMAD.HI.U32 R25, R24, R21, RZ ;  /* 0x0000001518197227 */ /* 0x000fe200078e00ff */
[----:B------:R0:W-:Y:S01]  /*3340*/  STL [R1+0x94], R0 ;  /* 0x0000940001007387 */ /* 0x0001e20000100800 */
[----:B------:R-:W-:-:S02]  /*3350*/  IABS R14, R20 ;  /* 0x00000014000e7213 */ /* 0x000fc40000000000 */
[----:B------:R-:W-:Y:S01]  /*3360*/  IMAD.MOV R25, RZ, RZ, -R25 ;  /* 0x000000ffff197224 */ /* 0x000fe200078e0a19 */
[----:B------:R-:W-:Y:S01]  /*3370*/  IABS R13, R7 ;  /* 0x00000007000d7213 */ /* 0x000fe20000000000 */
[----:B------:R-:W-:Y:S01]  /*3380*/  VIADD R9, R18, 0x18 ;  /* 0x0000001812097836 */ /* 0x000fe20000000000 */
[----:B------:R-:W-:Y:S01]  /*3390*/  IABS R4, R26 ;  /* 0x0000001a00047213 */ /* 0x000fe20000000000 */
[----:B------:R-:W-:-:S03]  /*33a0*/  IMAD.HI.U32 R17, R24, R14, RZ ;  /* 0x0000000e18117227 */ /* 0x000fc600078e00ff */
[----:B------:R-:W-:Y:S01]  /*33b0*/  IABS R27, R9 ;  /* 0x00000009001b7213 */ /* 0x000fe20000000000 */
[----:B0-----:R-:W-:Y:S02]  /*33c0*/  IMAD.MOV.U32 R0, RZ, RZ, R12 ;  /* 0x000000ffff007224 */ /* 0x001fe400078e000c */
[----:B------:R-:W-:Y:S02]  /*33d0*/  @!P6 IMAD.IADD R11, R11, 0x1, -R23 ;  /* 0x000000010b0be824 */ /* 0x000fe400078e0a17 */
[----:B------:R-:W-:Y:S01]  /*33e0*/  @!P1 IMAD.MOV R0, RZ, RZ, -R0 ;  /* 0x000000ffff009224 */ /* 0x000fe200078e0a00 */
[C---:B------:R-:W-:Y:S01]  /*33f0*/  ISETP.GT.U32.AND P1, PT, R23.reuse, R22, PT ;  /* 0x000000161700720c */ /* 0x040fe20003f24070 */
[----:B------:R-:W-:Y:S01]  /*3400*/  IMAD.MOV R17, RZ, RZ, -R17 ;  /* 0x000000ffff117224 */ /* 0x000fe200078e0a11 */
[C---:B------:R-:W-:Y:S01]  /*3410*/  ISETP.GT.U32.AND P6, PT, R23.reuse, R11, PT ;  /* 0x0000000b1700720c */ /* 0x040fe20003fc4070 */
[----:B------:R-:W-:Y:S01]  /*3420*/  @!P4 IMAD.IADD R10, R10, 0x1, -R23 ;  /* 0x000000010a0ac824 */ /* 0x000fe200078e0a17 */
[----:B------:R0:W-:Y:S01]  /*3430*/  STL [R1+0x8c], R0 ;  /* 0x00008c0001007387 */ /* 0x0001e20000100800 */
[----:B------:R-:W-:Y:S01]  /*3440*/  IMAD R21, R23, R25, R21 ;  /* 0x0000001917157224 */ /* 0x000fe200078e0215 */
[----:B------:R-:W-:Y:S01]  /*3450*/  ISETP.GE.AND P4, PT, R20, RZ, PT ;  /* 0x000000ff1400720c */ /* 0x000fe20003f86270 */
[----:B------:R-:W-:-:S04]  /*3460*/  IMAD.HI.U32 R12, R24, R13, RZ ;  /* 0x0000000d180c7227 */ /* 0x000fc800078e00ff */
[----:B------:R-:W-:Y:S02]  /*3470*/  IMAD R14, R23, R17, R14 ;  /* 0x00000011170e7224 */ /* 0x000fe400078e020e */
[--C-:B------:R-:W-:Y:S02]  /*3480*/  @!P1 IMAD.IADD R22, R22, 0x1, -R23.reuse ;  /* 0x0000000116169824 */ /* 0x100fe400078e0a17 */
[----:B------:R-:W-:Y:S01]  /*3490*/  @!P6 IMAD.IADD R11, R11, 0x1, -R23 ;  /* 0x000000010b0be824 */ /* 0x000fe200078e0a17 */
[C---:B------:R-:W-:Y:S01]  /*34a0*/  ISETP.GT.U32.AND P6, PT, R23.reuse, R21, PT ;  /* 0x000000151700720c */ /* 0x040fe20003fc4070 */
[----:B------:R-:W-:Y:S01]  /*34b0*/  IMAD.MOV.U32 R2, RZ, RZ, R10 ;  /* 0x000000ffff027224 */ /* 0x000fe200078e000a */
[C---:B------:R-:W-:Y:S01]  /*34c0*/  ISETP.GT.U32.AND P1, PT, R23.reuse, R22, PT ;  /* 0x000000161700720c */ /* 0x040fe20003f24070 */
[----:B------:R-:W-:Y:S02]  /*34d0*/  IMAD.MOV R12, RZ, RZ, -R12 ;  /* 0x000000ffff0c7224 */ /* 0x000fe400078e0a0c */
[----:B------:R-:W-:Y:S01]  /*34e0*/  @!P3 IMAD.MOV R2, RZ, RZ, -R2 ;  /* 0x000000ffff02b224 */ /* 0x000fe200078e0a02 */
[----:B------:R-:W-:Y:S01]  /*34f0*/  ISETP.GT.U32.AND P3, PT, R23, R14, PT ;  /* 0x0000000e1700720c */ /* 0x000fe20003f64070 */
[----:B0-----:R-:W-:-:S02]  /*3500*/  IMAD.MOV.U32 R0, RZ, RZ, R11 ;  /* 0x000000ffff007224 */ /* 0x001fc400078e000b */
[----:B------:R-:W-:Y:S01]  /*3510*/  IMAD R13, R23, R12, R13 ;  /* 0x0000000c170d7224 */ /* 0x000fe200078e020d */
[----:B------:R-:W-:Y:S01]  /*3520*/  STL [R1+0x84], R2 ;  /* 0x0000840201007387 */ /* 0x000fe20000100800 */
[----:B------:R-:W-:-:S04]  /*3530*/  IMAD.HI.U32 R17, R24, R4, RZ ;  /* 0x0000000418117227 */ /* 0x000fc800078e00ff */
[----:B------:R-:W-:Y:S01]  /*3540*/  @!P0 IMAD.MOV R0, RZ, RZ, -R0 ;  /* 0x000000ffff008224 */ /* 0x000fe200078e0a00 */
[----:B------:R-:W-:Y:S01]  /*3550*/  ISETP.GE.AND P0, PT, R7, RZ, PT ;  /* 0x000000ff0700720c */ /* 0x000fe20003f06270 */
[----:B------:R-:W-:Y:S01]  /*3560*/  @!P1 IMAD.IADD R22, R22, 0x1, -R23 ;  /* 0x0000000116169824 */ /* 0x000fe200078e0a17 */
[----:B------:R-:W-:Y:S01]  /*3570*/  ISETP.GT.U32.AND P1, PT, R23, R13, PT ;  /* 0x0000000d1700720c */ /* 0x000fe20003f24070 */
[----:B------:R-:W-:Y:S01]  /*3580*/  IMAD.MOV R17, RZ, RZ, -R17 ;  /* 0x000000ffff117224 */ /* 0x000fe200078e0a11 */
[----:B------:R0:W-:Y:S01]  /*3590*/  STL [R1+0x7c], R0 ;  /* 0x00007c0001007387 */ /* 0x0001e20000100800 */
[--C-:B------:R-:W-:Y:S02]  /*35a0*/  @!P6 IMAD.IADD R21, R21, 0x1, -R23.reuse ;  /* 0x000000011515e824 */ /* 0x100fe400078e0a17 */
[C---:B------:R-:W-:Y:S02]  /*35b0*/  IMAD R4, R23.reuse, R17, R4 ;  /* 0x0000001117047224 */ /* 0x040fe400078e0204 */
[----:B------:R-:W-:Y:S01]  /*35c0*/  @!P3 IMAD.IADD R14, R14, 0x1, -R23 ;  /* 0x000000010e0eb824 */ /* 0x000fe200078e0a17 */
[----:B------:R-:W-:Y:S01]  /*35d0*/  ISETP.GT.U32.AND P6, PT, R23, R21, PT ;  /* 0x000000151700720c */ /* 0x000fe20003fc4070 */
[----:B------:R-:W-:-:S02]  /*35e0*/  VIADD R17, R18, 0x60 ;  /* 0x0000006012117836 */ /* 0x000fc40000000000 */
[C---:B------:R-:W-:Y:S01]  /*35f0*/  VIADD R7, R18.reuse, 0x5c ;  /* 0x0000005c12077836 */ /* 0x040fe20000000000 */
[C---:B------:R-:W-:Y:S01]  /*3600*/  ISETP.GT.U32.AND P3, PT, R23.reuse, R14, PT ;  /* 0x0000000e1700720c */ /* 0x040fe20003f64070 */
[----:B0-----:R-:W-:Y:S01]  /*3610*/  IMAD.MOV.U32 R0, RZ, RZ, R22 ;  /* 0x000000ffff007224 */ /* 0x001fe200078e0016 */
[----:B------:R-:W-:Y:S01]  /*3620*/  IABS R20, R17 ;  /* 0x0000001100147213 */ /* 0x000fe20000000000 */
[----:B------:R-:W-:Y:S01]  /*3630*/  VIADD R11, R18, 0x58 ;  /* 0x00000058120b7836 */ /* 0x000fe20000000000 */
[----:B------:R-:W-:Y:S01]  /*3640*/  IABS R12, R7 ;  /* 0x00000007000c7213 */ /* 0x000fe20000000000 */
[----:B------:R-:W-:Y:S01]  /*3650*/  @!P2 IMAD.MOV R0, RZ, RZ, -R0 ;  /* 0x000000ffff00a224 */ /* 0x000fe200078e0a00 */
[----:B------:R-:W-:Y:S01]  /*3660*/  ISETP.GT.U32.AND P2, PT, R23, R4, PT ;  /* 0x000000041700720c */ /* 0x000fe20003f44070 */
[----:B------:R-:W-:Y:S01]  /*3670*/  @!P1 IMAD.IADD R13, R13, 0x1, -R23 ;  /* 0x000000010d0d9824 */ /* 0x000fe200078e0a17 */
[----:B------:R-:W-:Y:S01]  /*3680*/  IABS R10, R11 ;  /* 0x0000000b000a7213 */ /* 0x000fe20000000000 */
[C---:B------:R-:W-:Y:S01]  /*3690*/  IMAD.HI.U32 R25, R24.reuse, R20, RZ ;  /* 0x0000001418197227 */ /* 0x040fe200078e00ff */
[----:B------:R0:W-:Y:S02]  /*36a0*/  STL [R1+0x74], R0 ;  /* 0x0000740001007387 */ /* 0x0001e40000100800 */
[----:B------:R-:W-:Y:S01]  /*36b0*/  ISETP.GT.U32.AND P1, PT, R23, R13, PT ;  /* 0x0000000d1700720c */ /* 0x000fe20003f24070 */
[----:B------:R-:W-:-:S04]  /*36c0*/  IMAD.HI.U32 R22, R24, R12, RZ ;  /* 0x0000000c18167227 */ /* 0x000fc800078e00ff */
[----:B------:R-:W-:Y:S01]  /*36d0*/  @!P6 IMAD.IADD R21, R21, 0x1, -R23 ;  /* 0x000000011515e824 */ /* 0x000fe200078e0a17 */
[----:B------:R-:W-:Y:S01]  /*36e0*/  ISETP.GE.AND P6, PT, R26, RZ, PT ;  /* 0x000000ff1a00720c */ /* 0x000fe20003fc6270 */
[----:B------:R-:W-:-:S04]  /*36f0*/  IMAD.HI.U32 R26, R24, R10, RZ ;  /* 0x0000000a181a7227 */ /* 0x000fc800078e00ff */
[----:B------:R-:W-:Y:S02]  /*3700*/  IMAD.MOV R25, RZ, RZ, -R25 ;  /* 0x000000ffff197224 */ /* 0x000fe400078e0a19 */
[----:B------:R-:W-:Y:S02]  /*3710*/  IMAD.MOV R22, RZ, RZ, -R22 ;  /* 0x000000ffff167224 */ /* 0x000fe400078e0a16 */
[--C-:B------:R-:W-:Y:S02]  /*3720*/  @!P2 IMAD.IADD R4, R4, 0x1, -R23.reuse ;  /* 0x000000010404a824 */ /* 0x100fe400078e0a17 */
[----:B------:R-:W-:Y:S01]  /*3730*/  @!P3 IMAD.IADD R14, R14, 0x1, -R23 ;  /* 0x000000010e0eb824 */ /* 0x000fe200078e0a17 */
[----:B------:R-:W-:Y:S01]  /*3740*/  ISETP.GE.AND P3, PT, R17, RZ, PT ;  /* 0x000000ff1100720c */ /* 0x000fe20003f66270 */
[----:B0-----:R-:W-:Y:S01]  /*3750*/  IMAD.MOV.U32 R0, RZ, RZ, R21 ;  /* 0x000000ffff007224 */ /* 0x001fe200078e0015 */
[----:B------:R-:W-:Y:S01]  /*3760*/  ISETP.GT.U32.AND P2, PT, R23, R4, PT ;  /* 0x000000041700720c */ /* 0x000fe20003f44070 */
[----:B------:R-:W-:-:S02]  /*3770*/  IMAD.MOV R17, RZ, RZ, -R26 ;  /* 0x000000ffff117224 */ /* 0x000fc400078e0a1a */
[C---:B------:R-:W-:Y:S02]  /*3780*/  IMAD R20, R23.reuse, R25, R20 ;  /* 0x0000001917147224 */ /* 0x040fe400078e0214 */
[C---:B------:R-:W-:Y:S02]  /*3790*/  IMAD R12, R23.reuse, R22, R12 ;  /* 0x00000016170c7224 */ /* 0x040fe400078e020c */
[----:B------:R-:W-:Y:S01]  /*37a0*/  @!P5 IMAD.MOV R0, RZ, RZ, -R0 ;  /* 0x000000ffff00d224 */ /* 0x000fe200078e0a00 */
[C---:B------:R-:W-:Y:S01]  /*37b0*/  ISETP.GT.U32.AND P5, PT, R23.reuse, R20, PT ;  /* 0x000000141700720c */ /* 0x040fe20003fa4070 */
[----:B------:R-:W-:Y:S02]  /*37c0*/  IMAD R10, R23, R17, R10 ;  /* 0x00000011170a7224 */ /* 0x000fe400078e020a */
[----:B------:R-:W-:Y:S01]  /*37d0*/  @!P1 IMAD.IADD R13, R13, 0x1, -R23 ;  /* 0x000000010d0d9824 */ /* 0x000fe200078e0a17 */
[----:B------:R-:W-:Y:S01]  /*37e0*/  ISETP.GT.U32.AND P1, PT, R23, R12, PT ;  /* 0x0000000c1700720c */ /* 0x000fe20003f24070 */
[----:B------:R-:W-:Y:S01]  /*37f0*/  VIADD R17, R18, 0x54 ;  /* 0x0000005412117836 */ /* 0x000fe20000000000 */
[----:B------:R0:W-:Y:S01]  /*3800*/  STL [R1+0x70], R0 ;  /* 0x0000700001007387 */ /* 0x0001e20000100800 */
[----:B------:R-:W-:-:S02]  /*3810*/  IMAD.MOV.U32 R2, RZ, RZ, R14 ;  /* 0x000000ffff027224 */ /* 0x000fc400078e000e */
[--C-:B------:R-:W-:Y:S01]  /*3820*/  @!P2 IMAD.IADD R4, R4, 0x1, -R23.reuse ;  /* 0x000000010404a824 */ /* 0x100fe200078e0a17 */
[----:B------:R-:W-:Y:S01]  /*3830*/  IABS R14, R17 ;  /* 0x00000011000e7213 */ /* 0x000fe20000000000 */
[----:B------:R-:W-:Y:S01]  /*3840*/  @!P4 IMAD.MOV R2, RZ, RZ, -R2 ;  /* 0x000000ffff02c224 */ /* 0x000fe200078e0a02 */
[----:B------:R-:W-:Y:S01]  /*3850*/  ISETP.GE.AND P4, PT, R7, RZ, PT ;  /* 0x000000ff0700720c */ /* 0x000fe20003f86270 */
[----:B------:R-:W-:Y:S01]  /*3860*/  VIADD R7, R18, 0x50 ;  /* 0x0000005012077836 */ /* 0x000fe20000000000 */
[----:B------:R-:W-:Y:S01]  /*3870*/  ISETP.GE.AND P2, PT, R11, RZ, PT ;  /* 0x000000ff0b00720c */ /* 0x000fe20003f46270 */
[----:B------:R-:W-:Y:S01]  /*3880*/  @!P5 IMAD.IADD R20, R20, 0x1, -R23 ;  /* 0x000000011414d824 */ /* 0x000fe200078e0a17 */
[----:B------:R-:W-:Y:S01]  /*3890*/  STL [R1+0x6c], R2 ;  /* 0x00006c0201007387 */ /* 0x000fe20000100800 */
[----:B0-----:R-:W-:Y:S01]  /*38a0*/  IMAD.MOV.U32 R0, RZ, RZ, R13 ;  /* 0x000000ffff007224 */ /* 0x001fe200078e000d */
[----:B------:R-:W-:Y:S01]  /*38b0*/  ISETP.GE.AND P5, PT, R17, RZ, PT ;  /* 0x000000ff1100720c */ /* 0x000fe20003fa6270 */
[----:B------:R-:W-:Y:S01]  /*38c0*/  IMAD.MOV.U32 R13, RZ, RZ, R14 ;  /* 0x000000ffff0d7224 */ /* 0x000fe200078e000e */
[----:B------:R-:W-:Y:S01]  /*38d0*/  IABS R14, R7 ;  /* 0x00000007000e7213 */ /* 0x000fe20000000000 */
[----:B------:R-:W-:Y:S01]  /*38e0*/  @!P0 IMAD.MOV R0, RZ, RZ, -R0 ;  /* 0x000000ffff008224 */ /* 0x000fe200078e0a00 */
[C---:B------:R-:W-:Y:S01]  /*38f0*/  ISETP.GT.U32.AND P0, PT, R23.reuse, R10, PT ;  /* 0x0000000a1700720c */ /* 0x040fe20003f04070 */
[----:B------:R-:W-:Y:S01]  /*3900*/  @!P1 IMAD.IADD R12, R12, 0x1, -R23 ;  /* 0x000000010c0c9824 */ /* 0x000fe200078e0a17 */
[----:B------:R-:W-:Y:S01]  /*3910*/  ISETP.GT.U32.AND P1, PT, R23, R20, PT ;  /* 0x000000141700720c */ /* 0x000fe20003f24070 */
[----:B------:R-:W-:Y:S01]  /*3920*/  IMAD.HI.U32 R11, R24, R13, RZ ;  /* 0x0000000d180b7227 */ /* 0x000fe200078e00ff */
[----:B------:R0:W-:Y:S03]  /*3930*/  STL [R1+0x68], R0 ;  /* 0x0000680001007387 */ /* 0x0001e60000100800 */
[----:B------:R-:W-:-:S02]  /*3940*/  IMAD.MOV R17, RZ, RZ, -R11 ;  /* 0x000000ffff117224 */ /* 0x000fc400078e0a0b */
[----:B------:R-:W-:-:S04]  /*3950*/  IMAD.HI.U32 R11, R24, R14, RZ ;  /* 0x0000000e180b7227 */ /* 0x000fc800078e00ff */
[----:B------:R-:W-:Y:S02]  /*3960*/  @!P0 IMAD.IADD R10, R10, 0x1, -R23 ;  /* 0x000000010a0a8824 */ /* 0x000fe400078e0a17 */
[----:B0-----:R-:W-:Y:S02]  /*3970*/  IMAD.MOV.U32 R0, RZ, RZ, R4 ;  /* 0x000000ffff007224 */ /* 0x001fe400078e0004 */
[----:B------:R-:W-:Y:S01]  /*3980*/  IMAD.MOV R11, RZ, RZ, -R11 ;  /* 0x000000ffff0b7224 */ /* 0x000fe200078e0a0b */
[C---:B------:R-:W-:Y:S01]  /*3990*/  ISETP.GT.U32.AND P0, PT, R23.reuse, R10, PT ;  /* 0x0000000a1700720c */ /* 0x040fe20003f04070 */
[----:B------:R-:W-:Y:S01]  /*39a0*/  @!P6 IMAD.MOV R0, RZ, RZ, -R0 ;  /* 0x000000ffff00e224 */ /* 0x000fe200078e0a00 */
[C---:B------:R-:W-:Y:S01]  /*39b0*/  ISETP.GT.U32.AND P6, PT, R23.reuse, R12, PT ;  /* 0x0000000c1700720c */ /* 0x040fe20003fc4070 */
[C---:B------:R-:W-:Y:S02]  /*39c0*/  IMAD R17, R23.reuse, R17, R13 ;  /* 0x0000001117117224 */ /* 0x040fe400078e020d */
[C---:B------:R-:W-:Y:S01]  /*39d0*/  IMAD R14, R23.reuse, R11, R14 ;  /* 0x0000000b170e7224 */ /* 0x040fe200078e020e */
[----:B------:R0:W-:Y:S01]  /*39e0*/  STL [R1+0x60], R0 ;  /* 0x0000600001007387 */ /* 0x0001e20000100800 */
[----:B------:R-:W-:Y:S01]  /*39f0*/  @!P1 IMAD.IADD R20, R20, 0x1, -R23 ;  /* 0x0000000114149824 */ /* 0x000fe200078e0a17 */
[----:B------:R-:W-:Y:S01]  /*3a00*/  ISETP.GT.U32.AND P1, PT, R23, R17, PT ;  /* 0x000000111700720c */ /* 0x000fe20003f24070 */
[----:B------:R-:W-:-:S02]  /*3a10*/  VIADD R22, R18, 0x4c ;  /* 0x0000004c12167836 */ /* 0x000fc40000000000 */
[----:B------:R-:W-:Y:S02]  /*3a20*/  VIADD R13, R18, 0x44 ;  /* 0x00000044120d7836 */ /* 0x000fe40000000000 */
[--C-:B------:R-:W-:Y:S01]  /*3a30*/  @!P0 IMAD.IADD R10, R10, 0x1, -R23.reuse ;  /* 0x000000010a0a8824 */ /* 0x100fe200078e0a17 */
[----:B------:R-:W-:Y:S01]  /*3a40*/  IABS R21, R22 ;  /* 0x0000001600157213 */ /* 0x000fe20000000000 */
[----:B------:R-:W-:Y:S01]  /*3a50*/  @!P6 IMAD.IADD R12, R12, 0x1, -R23 ;  /* 0x000000010c0ce824 */ /* 0x000fe200078e0a17 */
[----:B------:R-:W-:Y:S01]  /*3a60*/  ISETP.GT.U32.AND P6, PT, R23, R14, PT ;  /* 0x0000000e1700720c */ /* 0x000fe20003fc4070 */
[----:B0-----:R-:W-:Y:S01]  /*3a70*/  IMAD.MOV.U32 R0, RZ, RZ, R20 ;  /* 0x000000ffff007224 */ /* 0x001fe200078e0014 */
[----:B------:R-:W-:Y:S01]  /*3a80*/  ISETP.GE.AND P0, PT, R7, RZ, PT ;  /* 0x000000ff0700720c */ /* 0x000fe20003f06270 */
[----:B------:R-:W-:Y:S01]  /*3a90*/  IMAD.HI.U32 R7, R24, R21, RZ ;  /* 0x0000001518077227 */ /* 0x000fe200078e00ff */
[----:B------:R-:W-:-:S03]  /*3aa0*/  IABS R25, R13 ;  /* 0x0000000d00197213 */ /* 0x000fc60000000000 */
[----:B------:R-:W-:Y:S01]  /*3ab0*/  @!P1 IMAD.IADD R17, R17, 0x1, -R23 ;  /* 0x0000000111119824 */ /* 0x000fe200078e0a17 */
[----:B------:R-:W-:Y:S01]  /*3ac0*/  ISETP.GE.AND P1, PT, R22, RZ, PT ;  /* 0x000000ff1600720c */ /* 0x000fe20003f26270 */
[----:B------:R-:W-:Y:S02]  /*3ad0*/  IMAD.MOV R7, RZ, RZ, -R7 ;  /* 0x000000ffff077224 */ /* 0x000fe400078e0a07 */
[----:B------:R-:W-:Y:S02]  /*3ae0*/  VIADD R4, R18, 0x48 ;  /* 0x0000004812047836 */ /* 0x000fe40000000000 */
[----:B------:R-:W-:Y:S01]  /*3af0*/  @!P6 IMAD.IADD R14, R14, 0x1, -R23 ;  /* 0x000000010e0ee824 */ /* 0x000fe200078e0a17 */
[C---:B------:R-:W-:Y:S01]  /*3b00*/  ISETP.GT.U32.AND P6, PT, R23.reuse, R17, PT ;  /* 0x000000111700720c */ /* 0x040fe20003fc4070 */
[----:B------:R-:W-:Y:S01]  /*3b10*/  IMAD.MOV.U32 R22, RZ, RZ, R25 ;  /* 0x000000ffff167224 */ /* 0x000fe200078e0019 */
[----:B------:R-:W-:Y:S01]  /*3b20*/  IABS R26, R4 ;  /* 0x00000004001a7213 */ /* 0x000fe20000000000 */
[----:B------:R-:W-:Y:S01]  /*3b30*/  @!P3 IMAD.MOV R0, RZ, RZ, -R0 ;  /* 0x000000ffff00b224 */ /* 0x000fe200078e0a00 */
[C---:B------:R-:W-:Y:S01]  /*3b40*/  ISETP.GT.U32.AND P3, PT, R23.reuse, R14, PT ;  /* 0x0000000e1700720c */ /* 0x040fe20003f64070 */
[----:B------:R-:W-:-:S02]  /*3b50*/  IMAD R21, R23, R7, R21 ;  /* 0x0000000717157224 */ /* 0x000fc400078e0215 */
[C---:B------:R-:W-:Y:S01]  /*3b60*/  IMAD.HI.U32 R7, R24.reuse, R22, RZ ;  /* 0x0000001618077227 */ /* 0x040fe200078e00ff */
[----:B------:R0:W-:Y:S03]  /*3b70*/  STL [R1+0x5c], R0 ;  /* 0x00005c0001007387 */ /* 0x0001e60000100800 */
[----:B------:R-:W-:Y:S02]  /*3b80*/  IMAD.MOV R7, RZ, RZ, -R7 ;  /* 0x000000ffff077224 */ /* 0x000fe400078e0a07 */
[----:B------:R-:W-:-:S04]  /*3b90*/  IMAD.HI.U32 R11, R24, R26, RZ ;  /* 0x0000001a180b7227 */ /* 0x000fc800078e00ff */
[C---:B------:R-:W-:Y:S02]  /*3ba0*/  IMAD R22, R23.reuse, R7, R22 ;  /* 0x0000000717167224 */ /* 0x040fe400078e0216 */
[----:B------:R-:W-:Y:S02]  /*3bb0*/  IMAD.MOV R11, RZ, RZ, -R11 ;  /* 0x000000ffff0b7224 */ /* 0x000fe400078e0a0b */
[--C-:B------:R-:W-:Y:S01]  /*3bc0*/  @!P3 IMAD.IADD R14, R14, 0x1, -R23.reuse ;  /* 0x000000010e0eb824 */ /* 0x100fe200078e0a17 */
[C---:B------:R-:W-:Y:S01]  /*3bd0*/  ISETP.GT.U32.AND P3, PT, R23.reuse, R22, PT ;  /* 0x000000161700720c */ /* 0x040fe20003f64070 */
[----:B------:R-:W-:Y:S02]  /*3be0*/  IMAD R26, R23, R11, R26 ;  /* 0x0000000b171a7224 */ /* 0x000fe400078e021a */
[----:B------:R-:W-:Y:S02]  /*3bf0*/  IMAD.MOV.U32 R2, RZ, RZ, R12 ;  /* 0x000000ffff027224 */ /* 0x000fe400078e000c */
[----:B------:R-:W-:Y:S01]  /*3c00*/  @!P6 IMAD.IADD R17, R17, 0x1, -R23 ;  /* 0x000000011111e824 */ /* 0x000fe200078e0a17 */
[C---:B------:R-:W-:Y:S01]  /*3c10*/  ISETP.GT.U32.AND P6, PT, R23.reuse, R26, PT ;  /* 0x0000001a1700720c */ /* 0x040fe20003fc4070 */
[----:B------:R-:W-:Y:S01]  /*3c20*/  @!P4 IMAD.MOV R2, RZ, RZ, -R2 ;  /* 0x000000ffff02c224 */ /* 0x000fe200078e0a02 */
[----:B------:R-:W-:Y:S01]  /*3c30*/  ISETP.GT.U32.AND P4, PT, R23, R21, PT ;  /* 0x000000151700720c */ /* 0x000fe20003f84070 */
[----:B------:R-:W-:-:S02]  /*3c40*/  VIADD R7, R18, 0x40 ;  /* 0x0000004012077836 */ /* 0x000fc40000000000 */
[----:B0-----:R-:W-:Y:S01]  /*3c50*/  IMAD.MOV.U32 R0, RZ, RZ, R10 ;  /* 0x000000ffff007224 */ /* 0x001fe200078e000a */
[----:B------:R0:W-:Y:S01]  /*3c60*/  STL [R1+0x58], R2 ;  /* 0x0000580201007387 */ /* 0x0001e20000100800 */
[--C-:B------:R-:W-:Y:S01]  /*3c70*/  @!P3 IMAD.IADD R22, R22, 0x1, -R23.reuse ;  /* 0x000000011616b824 */ /* 0x100fe200078e0a17 */
[----:B------:R-:W-:Y:S01]  /*3c80*/  IABS R10, R7 ;  /* 0x00000007000a7213 */ /* 0x000fe20000000000 */
[----:B------:R-:W-:Y:S01]  /*3c90*/  @!P2 IMAD.MOV R0, RZ, RZ, -R0 ;  /* 0x000000ffff00a224 */ /* 0x000fe200078e0a00 */
[----:B------:R-:W-:Y:S01]  /*3ca0*/  ISETP.GE.AND P2, PT, R4, RZ, PT ;  /* 0x000000ff0400720c */ /* 0x000fe20003f46270 */
[----:B------:R-:W-:Y:S02]  /*3cb0*/  VIADD R4, R18, 0x38 ;  /* 0x0000003812047836 */ /* 0x000fe40000000000 */
[----:B------:R-:W-:Y:S01]  /*3cc0*/  @!P6 IMAD.IADD R26, R26, 0x1, -R23 ;  /* 0x000000011a1ae824 */ /* 0x000fe200078e0a17 */
[----:B------:R1:W-:Y:S01]  /*3cd0*/  STL [R1+0x54], R0 ;  /* 0x0000540001007387 */ /* 0x0003e20000100800 */
[----:B------:R-:W-:-:S03]  /*3ce0*/  IMAD.HI.U32 R25, R24, R10, RZ ;  /* 0x0000000a18197227 */ /* 0x000fc600078e00ff */
[C---:B------:R-:W-:Y:S01]  /*3cf0*/  ISETP.GT.U32.AND P3, PT, R23.reuse, R26, PT ;  /* 0x0000001a1700720c */ /* 0x040fe20003f64070 */
[----:B0-----:R-:W-:Y:S02]  /*3d00*/  IMAD.MOV.U32 R2, RZ, RZ, R17 ;  /* 0x000000ffff027224 */ /* 0x001fe400078e0011 */
[----:B------:R-:W-:Y:S02]  /*3d10*/  IMAD.MOV R25, RZ, RZ, -R25 ;  /* 0x000000ffff197224 */ /* 0x000fe400078e0a19 */
[----:B------:R-:W-:Y:S01]  /*3d20*/  @!P5 IMAD.MOV R2, RZ, RZ, -R2 ;  /* 0x000000ffff02d224 */ /* 0x000fe200078e0a02 */
[----:B------:R-:W-:Y:S01]  /*3d30*/  ISETP.GT.U32.AND P5, PT, R23, R22, PT ;  /* 0x000000161700720c */ /* 0x000fe20003fa4070 */
[----:B------:R-:W-:Y:S01]  /*3d40*/  @!P4 IMAD.IADD R21, R21, 0x1, -R23 ;  /* 0x000000011515c824 */ /* 0x000fe200078e0a17 */
[----:B------:R-:W-:Y:S01]  /*3d50*/  ISETP.GE.AND P4, PT, R13, RZ, PT ;  /* 0x000000ff0d00720c */ /* 0x000fe20003f86270 */
[----:B-1----:R-:W-:Y:S01]  /*3d60*/  IMAD.MOV.U32 R0, RZ, RZ, R14 ;  /* 0x000000ffff007224 */ /* 0x002fe200078e000e */
[----:B------:R-:W-:Y:S01]  /*3d70*/  IABS R13, R4 ;  /* 0x00000004000d7213 */ /* 0x000fe20000000000 */
[C---:B------:R-:W-:Y:S01]  /*3d80*/  IMAD R25, R23.reuse, R25, R10 ;  /* 0x0000001917197224 */ /* 0x040fe200078e020a */
[----:B------:R-:W-:Y:S01]  /*3d90*/  ISETP.GT.U32.AND P6, PT, R23, R21, PT ;  /* 0x000000151700720c */ /* 0x000fe20003fc4070 */
[----:B------:R-:W-:Y:S01]  /*3da0*/  @!P0 IMAD.MOV R0, RZ, RZ, -R0 ;  /* 0x000000ffff008224 */ /* 0x000fe200078e0a00 */
[----:B------:R-:W-:Y:S01]  /*3db0*/  ISETP.GE.AND P0, PT, R7, RZ, PT ;  /* 0x000000ff0700720c */ /* 0x000fe20003f06270 */
[----:B------:R-:W-:Y:S01]  /*3dc0*/  IMAD.HI.U32 R7, R24, R13, RZ ;  /* 0x0000000d18077227 */ /* 0x000fe200078e00ff */
[----:B------:R0:W-:Y:S01]  /*3dd0*/  STL [R1+0x50], R2 ;  /* 0x0000500201007387 */ /* 0x0001e20000100800 */
[----:B------:R-:W-:-:S02]  /*3de0*/  IABS R10, R29 ;  /* 0x0000001d000a7213 */ /* 0x000fc40000000000 */
[----:B------:R-:W-:Y:S01]  /*3df0*/  @!P5 IMAD.IADD R22, R22, 0x1, -R23 ;  /* 0x000000011616d824 */ /* 0x000fe200078e0a17 */
[C---:B------:R-:W-:Y:S01]  /*3e00*/  ISETP.GT.U32.AND P5, PT, R23.reuse, R25, PT ;  /* 0x000000191700720c */ /* 0x040fe20003fa4070 */
[----:B------:R-:W-:Y:S01]  /*3e10*/  VIADD R12, R18, 0x3c ;  /* 0x0000003c120c7836 */ /* 0x000fe20000000000 */
[----:B------:R1:W-:Y:S01]  /*3e20*/  STL [R1+0x48], R0 ;  /* 0x0000480001007387 */ /* 0x0003e20000100800 */
[----:B------:R-:W-:Y:S02]  /*3e30*/  IMAD.MOV R7, RZ, RZ, -R7 ;  /* 0x000000ffff077224 */ /* 0x000fe400078e0a07 */
[----:B------:R-:W-:Y:S01]  /*3e40*/  @!P3 IMAD.IADD R26, R26, 0x1, -R23 ;  /* 0x000000011a1ab824 */ /* 0x000fe200078e0a17 */
[----:B------:R-:W-:Y:S01]  /*3e50*/  IABS R11, R12 ;  /* 0x0000000c000b7213 */ /* 0x000fe20000000000 */
[----:B------:R-:W-:Y:S01]  /*3e60*/  IMAD R13, R23, R7, R13 ;  /* 0x00000007170d7224 */ /* 0x000fe200078e020d */
[----:B------:R-:W-:Y:S01]  /*3e70*/  ISETP.GE.AND P3, PT, R4, RZ, PT ;  /* 0x000000ff0400720c */ /* 0x000fe20003f66270 */
[----:B0-----:R-:W-:Y:S01]  /*3e80*/  IMAD.MOV.U32 R2, RZ, RZ, R26 ;  /* 0x000000ffff027224 */ /* 0x001fe200078e001a */
[----:B------:R-:W-:Y:S01]  /*3e90*/  IABS R26, R15 ;  /* 0x0000000f001a7213 */ /* 0x000fe20000000000 */
[----:B------:R-:W-:-:S04]  /*3ea0*/  IMAD.HI.U32 R14, R24, R11, RZ ;  /* 0x0000000b180e7227 */ /* 0x000fc800078e00ff */
[--C-:B------:R-:W-:Y:S02]  /*3eb0*/  @!P5 IMAD.IADD R25, R25, 0x1, -R23.reuse ;  /* 0x000000011919d824 */ /* 0x100fe400078e0a17 */
[----:B------:R-:W-:Y:S01]  /*3ec0*/  @!P2 IMAD.MOV R2, RZ, RZ, -R2 ;  /* 0x000000ffff02a224 */ /* 0x000fe200078e0a02 */
[----:B------:R-:W-:Y:S01]  /*3ed0*/  ISETP.GT.U32.AND P2, PT, R23, R13, PT ;  /* 0x0000000d1700720c */ /* 0x000fe20003f44070 */
[----:B------:R-:W-:Y:S01]  /*3ee0*/  @!P6 IMAD.IADD R21, R21, 0x1, -R23 ;  /* 0x000000011515e824 */ /* 0x000fe200078e0a17 */
[----:B------:R-:W-:Y:S01]  /*3ef0*/  ISETP.GT.U32.AND P5, PT, R23, R25, PT ;  /* 0x000000191700720c */ /* 0x000fe20003fa4070 */
[----:B------:R-:W-:Y:S01]  /*3f00*/  IMAD.MOV R14, RZ, RZ, -R14 ;  /* 0x000000ffff0e7224 */ /* 0x000fe200078e0a0e */
[----:B------:R-:W-:Y:S01]  /*3f10*/  ISETP.GE.AND P6, PT, R12, RZ, PT ;  /* 0x000000ff0c00720c */ /* 0x000fe20003fc6270 */
[----:B------:R-:W-:Y:S02]  /*3f20*/  VIADD R4, R18, 0x34 ;  /* 0x0000003412047836 */ /* 0x000fe40000000000 */
[----:B-1----:R-:W-:-:S02]  /*3f30*/  IMAD.MOV.U32 R0, RZ, RZ, R21 ;  /* 0x000000ffff007224 */ /* 0x002fc400078e0015 */
[C---:B------:R-:W-:Y:S01]  /*3f40*/  IMAD R11, R23.reuse, R14, R11 ;  /* 0x0000000e170b7224 */ /* 0x040fe200078e020b */
[----:B------:R-:W-:Y:S01]  /*3f50*/  IABS R14, R4 ;  /* 0x00000004000e7213 */ /* 0x000fe20000000000 */
[----:B------:R-:W-:Y:S02]  /*3f60*/  @!P1 IMAD.MOV R0, RZ, RZ, -R0 ;  /* 0x000000ffff009224 */ /* 0x000fe400078e0a00 */
[----:B------:R-:W-:Y:S01]  /*3f70*/  VIADD R12, R18, 0x2c ;  /* 0x0000002c120c7836 */ /* 0x000fe20000000000 */
[----:B------:R-:W-:Y:S01]  /*3f80*/  ISETP.GT.U32.AND P1, PT, R23, R11, PT ;  /* 0x0000000b1700720c */ /* 0x000fe20003f24070 */
[----:B------:R-:W-:Y:S01]  /*3f90*/  IMAD.HI.U32 R21, R24, R14, RZ ;  /* 0x0000000e18157227 */ /* 0x000fe200078e00ff */
[----:B------:R0:W-:Y:S02]  /*3fa0*/  STL [R1+0x44], R0 ;  /* 0x0000440001007387 */ /* 0x0001e40000100800 */
[----:B------:R-:W-:Y:S01]  /*3fb0*/  IABS R7, R12 ;  /* 0x0000000c00077213 */ /* 0x000fe20000000000 */
[----:B------:R-:W-:-:S02]  /*3fc0*/  @!P2 IMAD.IADD R13, R13, 0x1, -R23 ;  /* 0x000000010d0da824 */ /* 0x000fc400078e0a17 */
[----:B------:R-:W-:Y:S02]  /*3fd0*/  IMAD.MOV R21, RZ, RZ, -R21 ;  /* 0x000000ffff157224 */ /* 0x000fe400078e0a15 */
[----:B------:R-:W-:Y:S01]  /*3fe0*/  VIADD R20, R18, 0x30 ;  /* 0x0000003012147836 */ /* 0x000fe20000000000 */
[----:B------:R-:W-:Y:S01]  /*3ff0*/  ISETP.GT.U32.AND P2, PT, R23, R13, PT ;  /* 0x0000000d1700720c */ /* 0x000fe20003f44070 */
[----:B------:R-:W-:Y:S02]  /*4000*/  @!P5 IMAD.IADD R25, R25, 0x1, -R23 ;  /* 0x000000011919d824 */ /* 0x000fe400078e0a17 */
[----:B0-----:R-:W-:Y:S01]  /*4010*/  IMAD.MOV.U32 R0, RZ, RZ, R22 ;  /* 0x000000ffff007224 */ /* 0x001fe200078e0016 */
[----:B------:R-:W-:Y:S01]  /*4020*/  IABS R17, R20 ;  /* 0x0000001400117213 */ /* 0x000fe20000000000 */
[----:B------:R-:W-:-:S04]  /*4030*/  IMAD.HI.U32 R22, R24, R7, RZ ;  /* 0x0000000718167227 */ /* 0x000fc800078e00ff */
[----:B------:R-:W-:Y:S01]  /*4040*/  @!P4 IMAD.MOV R0, RZ, RZ, -R0 ;  /* 0x000000ffff00c224 */ /* 0x000fe200078e0a00 */
[----:B------:R-:W-:Y:S01]  /*4050*/  ISETP.GE.AND P4, PT, R4, RZ, PT ;  /* 0x000000ff0400720c */ /* 0x000fe20003f86270 */
[C---:B------:R-:W-:Y:S02]  /*4060*/  IMAD R4, R23.reuse, R21, R14 ;  /* 0x0000001517047224 */ /* 0x040fe400078e020e */
[----:B------:R-:W-:Y:S01]  /*4070*/  @!P0 IMAD.MOV R25, RZ, RZ, -R25 ;  /* 0x000000ffff198224 */ /* 0x000fe200078e0a19 */
[----:B------:R-:W-:Y:S01]  /*4080*/  ISETP.GE.AND P0, PT, R20, RZ, PT ;  /* 0x000000ff1400720c */ /* 0x000fe20003f06270 */
[----:B------:R-:W-:Y:S01]  /*4090*/  IMAD.MOV R20, RZ, RZ, -R22 ;  /* 0x000000ffff147224 */ /* 0x000fe200078e0a16 */
[----:B------:R-:W-:Y:S01]  /*40a0*/  ISETP.GT.U32.AND P5, PT, R23, R4, PT ;  /* 0x000000041700720c */ /* 0x000fe20003fa4070 */
[----:B------:R-:W-:Y:S01]  /*40b0*/  @!P1 IMAD.IADD R11, R11, 0x1, -R23 ;  /* 0x000000010b0b9824 */ /* 0x000fe200078e0a17 */
[----:B------:R-:W-:Y:S01]  /*40c0*/  STL [R1+0x1288], R0 ;  /* 0x0012880001007387 */ /* 0x000fe20000100800 */
[----:B------:R-:W-:-:S02]  /*40d0*/  IMAD R7, R23, R20, R7 ;  /* 0x0000001417077224 */ /* 0x000fc400078e0207 */
[----:B------:R-:W-:Y:S01]  /*40e0*/  @!P2 IMAD.IADD R13, R13, 0x1, -R23 ;  /* 0x000000010d0da824 */ /* 0x000fe200078e0a17 */
[C---:B------:R-:W-:Y:S01]  /*40f0*/  ISETP.GT.U32.AND P1, PT, R23.reuse, R11, PT ;  /* 0x0000000b1700720c */ /* 0x040fe20003f24070 */
[----:B------:R-:W-:Y:S01]  /*4100*/  IMAD.HI.U32 R21, R24, R17, RZ ;  /* 0x0000001118157227 */ /* 0x000fe200078e00ff */
[----:B------:R-:W-:Y:S01]  /*4110*/  ISETP.GT.U32.AND P2, PT, R23, R7, PT ;  /* 0x000000071700720c */ /* 0x000fe20003f44070 */
[----:B------:R0:W-:Y:S02]  /*4120*/  STL [R1+0x30], R2 ;  /* 0x0000300201007387 */ /* 0x0001e40000100800 */
[----:B------:R-:W-:Y:S02]  /*4130*/  IMAD.MOV R21, RZ, RZ, -R21 ;  /* 0x000000ffff157224 */ /* 0x000fe400078e0a15 */
[----:B------:R-:W-:Y:S01]  /*4140*/  @!P5 IMAD.IADD R4, R4, 0x1, -R23 ;  /* 0x000000010404d824 */ /* 0x000fe200078e0a17 */
[----:B------:R-:W-:Y:S01]  /*4150*/  STL [R1+0x128c], R25 ;  /* 0x00128c1901007387 */ /* 0x000fe20000100800 */
[----:B------:R-:W-:-:S03]  /*4160*/  IMAD.HI.U32 R14, R24, R10, RZ ;  /* 0x0000000a180e7227 */ /* 0x000fc600078e00ff */
[----:B------:R-:W-:Y:S01]  /*4170*/  ISETP.GT.U32.AND P5, PT, R23, R4, PT ;  /* 0x000000041700720c */ /* 0x000fe20003fa4070 */
[----:B0-----:R-:W-:Y:S02]  /*4180*/  VIADD R2, R18, 0x24 ;  /* 0x0000002412027836 */ /* 0x001fe40000000000 */
[--C-:B------:R-:W-:Y:S02]  /*4190*/  @!P1 IMAD.IADD R11, R11, 0x1, -R23.reuse ;  /* 0x000000010b0b9824 */ /* 0x100fe400078e0a17 */
[----:B------:R-:W-:Y:S01]  /*41a0*/  @!P2 IMAD.IADD R7, R7, 0x1, -R23 ;  /* 0x000000010707a824 */ /* 0x000fe200078e0a17 */
[----:B------:R-:W-:Y:S01]  /*41b0*/  IABS R20, R2 ;  /* 0x0000000200147213 */ /* 0x000fe20000000000 */
[C---:B------:R-:W-:Y:S02]  /*41c0*/  IMAD R17, R23.reuse, R21, R17 ;  /* 0x0000001517117224 */ /* 0x040fe400078e0211 */
[----:B------:R-:W-:Y:S02]  /*41d0*/  IMAD.MOV R14, RZ, RZ, -R14 ;  /* 0x000000ffff0e7224 */ /* 0x000fe400078e0a0e */
[----:B------:R-:W-:Y:S01]  /*41e0*/  @!P6 IMAD.MOV R11, RZ, RZ, -R11 ;  /* 0x000000ffff0be224 */ /* 0x000fe200078e0a0b */
[C---:B------:R-:W-:Y:S01]  /*41f0*/  ISETP.GT.U32.AND P6, PT, R23.reuse, R7, PT ;  /* 0x000000071700720c */ /* 0x040fe20003fc4070 */
[----:B------:R-:W-:Y:S01]  /*4200*/  IMAD.HI.U32 R28, R24, R20, RZ ;  /* 0x00000014181c7227 */ /* 0x000fe200078e00ff */
[----:B------:R-:W-:-:S02]  /*4210*/  ISETP.GT.U32.AND P1, PT, R23, R17, PT ;  /* 0x000000111700720c */ /* 0x000fc40003f24070 */
[----:B------:R0:W-:Y:S01]  /*4220*/  STL [R1+0x1290], R11 ;  /* 0x0012900b01007387 */ /* 0x0001e20000100800 */
[C---:B------:R-:W-:Y:S01]  /*4230*/  IMAD R10, R23.reuse, R14, R10 ;  /* 0x0000000e170a7224 */ /* 0x040fe200078e020a */
[----:B------:R-:W-:Y:S01]  /*4240*/  IABS R14, R19 ;  /* 0x00000013000e7213 */ /* 0x000fe20000000000 */
[----:B------:R-:W-:Y:S02]  /*4250*/  IMAD.MOV R28, RZ, RZ, -R28 ;  /* 0x000000ffff1c7224 */ /* 0x000fe400078e0a1c */
[--C-:B------:R-:W-:Y:S01]  /*4260*/  @!P5 IMAD.IADD R4, R4, 0x1, -R23.reuse ;  /* 0x000000010404d824 */ /* 0x100fe200078e0a17 */
[C---:B------:R-:W-:Y:S01]  /*4270*/  ISETP.GT.U32.AND P5, PT, R23.reuse, R10, PT ;  /* 0x0000000a1700720c */ /* 0x040fe20003fa4070 */
[----:B------:R-:W-:Y:S01]  /*4280*/  IMAD R20, R23, R28, R20 ;  /* 0x0000001c17147224 */ /* 0x000fe200078e0214 */
[----:B------:R-:W-:Y:S01]  /*4290*/  IABS R28, R16 ;  /* 0x00000010001c7213 */ /* 0x000fe20000000000 */
[--C-:B------:R-:W-:Y:S02]  /*42a0*/  @!P6 IMAD.IADD R7, R7, 0x1, -R23.reuse ;  /* 0x000000010707e824 */ /* 0x100fe400078e0a17 */
[----:B------:R-:W-:Y:S01]  /*42b0*/  @!P1 IMAD.IADD R17, R17, 0x1, -R23 ;  /* 0x0000000111119824 */ /* 0x000fe200078e0a17 */
[----:B------:R-:W-:Y:S01]  /*42c0*/  ISETP.GT.U32.AND P6, PT, R23, R20, PT ;  /* 0x000000141700720c */ /* 0x000fe20003fc4070 */
[----:B------:R-:W-:Y:S01]  /*42d0*/  IMAD.HI.U32 R21, R24, R26, RZ ;  /* 0x0000001a18157227 */ /* 0x000fe200078e00ff */
[----:B------:R-:W-:-:S02]  /*42e0*/  ISETP.GE.AND P1, PT, R12, RZ, PT ;  /* 0x000000ff0c00720c */ /* 0x000fc40003f26270 */
[----:B------:R-:W-:Y:S01]  /*42f0*/  ISETP.GT.U32.AND P2, PT, R23, R17, PT ;  /* 0x000000111700720c */ /* 0x000fe20003f44070 */
[----:B------:R-:W-:Y:S02]  /*4300*/  IMAD.MOV.U32 R12, RZ, RZ, R14 ;  /* 0x000000ffff0c7224 */ /* 0x000fe400078e000e */
[----:B------:R-:W-:Y:S02]  /*4310*/  IMAD.MOV R21, RZ, RZ, -R21 ;  /* 0x000000ffff157224 */ /* 0x000fe400078e0a15 */
[----:B------:R-:W-:-:S04]  /*4320*/  IMAD.HI.U32 R22, R24, R12, RZ ;  /* 0x0000000c18167227 */ /* 0x000fc800078e00ff */
[--C-:B------:R-:W-:Y:S02]  /*4330*/  @!P5 IMAD.IADD R10, R10, 0x1, -R23.reuse ;  /* 0x000000010a0ad824 */ /* 0x100fe400078e0a17 */
[C---:B------:R-:W-:Y:S02]  /*4340*/  IMAD R26, R23.reuse, R21, R26 ;  /* 0x00000015171a7224 */ /* 0x040fe400078e021a */
[----:B------:R-:W-:Y:S01]  /*4350*/  IMAD.MOV R22, RZ, RZ, -R22 ;  /* 0x000000ffff167224 */ /* 0x000fe200078e0a16 */
[C---:B------:R-:W-:Y:S01]  /*4360*/  ISETP.GT.U32.AND P5, PT, R23.reuse, R10, PT ;  /* 0x0000000a1700720c */ /* 0x040fe20003fa4070 */
[----:B------:R-:W-:Y:S01]  /*4370*/  @!P6 IMAD.IADD R20, R20, 0x1, -R23 ;  /* 0x000000011414e824 */ /* 0x000fe200078e0a17 */
[C---:B------:R-:W-:Y:S01]  /*4380*/  ISETP.GT.U32.AND P6, PT, R23.reuse, R26, PT ;  /* 0x0000001a1700720c */ /* 0x040fe20003fc4070 */
[----:B------:R-:W-:Y:S02]  /*4390*/  IMAD R12, R23, R22, R12 ;  /* 0x00000016170c7224 */ /* 0x000fe400078e020c */
[----:B------:R-:W-:-:S04]  /*43a0*/  IMAD.HI.U32 R22, R24, R28, RZ ;  /* 0x0000001c18167227 */ /* 0x000fc800078e00ff */
[----:B------:R-:W-:Y:S02]  /*43b0*/  IMAD.MOV R22, RZ, RZ, -R22 ;  /* 0x000000ffff167224 */ /* 0x000fe400078e0a16 */
[----:B------:R-:W-:-:S04]  /*43c0*/  IMAD.HI.U32 R14, R24, R27, RZ ;  /* 0x0000001b180e7227 */ /* 0x000fc800078e00ff */
[C---:B------:R-:W-:Y:S02]  /*43d0*/  IMAD R28, R23.reuse, R22, R28 ;  /* 0x00000016171c7224 */ /* 0x040fe400078e021c */
[--C-:B------:R-:W-:Y:S01]  /*43e0*/  @!P5 IMAD.IADD R10, R10, 0x1, -R23.reuse ;  /* 0x000000010a0ad824 */ /* 0x100fe200078e0a17 */
[C---:B------:R-:W-:Y:S01]  /*43f0*/  ISETP.GT.U32.AND P5, PT, R23.reuse, R12, PT ;  /* 0x0000000c1700720c */ /* 0x040fe20003fa4070 */
[----:B------:R-:W-:Y:S02]  /*4400*/  IMAD.MOV R14, RZ, RZ, -R14 ;  /* 0x000000ffff0e7224 */ /* 0x000fe400078e0a0e */
[----:B------:R-:W-:Y:S02]  /*4410*/  VIADD R3, R18, 0x10 ;  /* 0x0000001012037836 */ /* 0x000fe40000000000 */
[----:B------:R-:W-:Y:S01]  /*4420*/  @!P6 IMAD.IADD R26, R26, 0x1, -R23 ;  /* 0x000000011a1ae824 */ /* 0x000fe200078e0a17 */
[C---:B------:R-:W-:Y:S01]  /*4430*/  ISETP.GT.U32.AND P6, PT, R23.reuse, R28, PT ;  /* 0x0000001c1700720c */ /* 0x040fe20003fc4070 */
[----:B------:R-:W-:Y:S01]  /*4440*/  IMAD R27, R23, R14, R27 ;  /* 0x0000000e171b7224 */ /* 0x000fe200078e021b */
[----:B------:R-:W-:Y:S01]  /*4450*/  IABS R14, R3 ;  /* 0x00000003000e7213 */ /* 0x000fe20000000000 */
[----:B0-----:R-:W-:-:S02]  /*4460*/  VIADD R11, R18, 0x8 ;  /* 0x00000008120b7836 */ /* 0x001fc40000000000 */
[----:B------:R-:W-:Y:S02]  /*4470*/  VIADD R25, R18, 0xc ;  /* 0x0000000c12197836 */ /* 0x000fe40000000000 */
[----:B------:R-:W-:Y:S01]  /*4480*/  IMAD.HI.U32 R21, R24, R14, RZ ;  /* 0x0000000e18157227 */ /* 0x000fe200078e00ff */
[----:B------:R-:W-:-:S03]  /*4490*/  IABS R5, R11 ;  /* 0x0000000b00057213 */ /* 0x000fc60000000000 */
[--C-:B------:R-:W-:Y:S01]  /*44a0*/  @!P2 IMAD.IADD R17, R17, 0x1, -R23.reuse ;  /* 0x000000011111a824 */ /* 0x100fe200078e0a17 */
[----:B------:R-:W-:Y:S01]  /*44b0*/  ISETP.GE.AND P2, PT, R29, RZ, PT ;  /* 0x000000ff1d00720c */ /* 0x000fe20003f46270 */
[----:B------:R-:W-:Y:S01]  /*44c0*/  @!P5 IMAD.IADD R12, R12, 0x1, -R23 ;  /* 0x000000010c0cd824 */ /* 0x000fe200078e0a17 */
[----:B------:R-:W-:Y:S01]  /*44d0*/  IABS R29, R25 ;  /* 0x00000019001d7213 */ /* 0x000fe20000000000 */
[----:B------:R-:W-:Y:S01]  /*44e0*/  IMAD.MOV R21, RZ, RZ, -R21 ;  /* 0x000000ffff157224 */ /* 0x000fe200078e0a15 */
[C---:B------:R-:W-:Y:S01]  /*44f0*/  ISETP.GT.U32.AND P5, PT, R23.reuse, R27, PT ;  /* 0x0000001b1700720c */ /* 0x040fe20003fa4070 */
[----:B------:R-:W-:Y:S02]  /*4500*/  IMAD.MOV.U32 R8, RZ, RZ, R5 ;  /* 0x000000ffff087224 */ /* 0x000fe400078e0005 */
[----:B------:R-:W-:Y:S02]  /*4510*/  @!P6 IMAD.IADD R28, R28, 0x1, -R23 ;  /* 0x000000011c1ce824 */ /* 0x000fe400078e0a17 */
[----:B------:R-:W-:Y:S01]  /*4520*/  @!P3 IMAD.MOV R13, RZ, RZ, -R13 ;  /* 0x000000ffff0db224 */ /* 0x000fe200078e0a0d */
[C---:B------:R-:W-:Y:S01]  /*4530*/  ISETP.GT.U32.AND P3, PT, R23.reuse, R20, PT ;  /* 0x000000141700720c */ /* 0x040fe20003f64070 */
[----:B------:R-:W-:Y:S01]  /*4540*/  @!P4 IMAD.MOV R4, RZ, RZ, -R4 ;  /* 0x000000ffff04c224 */ /* 0x000fe200078e0a04 */
[C---:B------:R-:W-:Y:S01]  /*4550*/  ISETP.GT.U32.AND P4, PT, R23.reuse, R12, PT ;  /* 0x0000000c1700720c */ /* 0x040fe20003f84070 */
[----:B------:R-:W-:-:S02]  /*4560*/  IMAD R14, R23, R21, R14 ;  /* 0x00000015170e7224 */ /* 0x000fc400078e020e */
[----:B------:R-:W-:-:S04]  /*4570*/  IMAD.HI.U32 R22, R24, R29, RZ ;  /* 0x0000001d18167227 */ /* 0x000fc800078e00ff */
[----:B------:R-:W-:-:S04]  /*4580*/  IMAD.HI.U32 R21, R24, R8, RZ ;  /* 0x0000000818157227 */ /* 0x000fc800078e00ff */
[----:B------:R-:W-:Y:S01]  /*4590*/  @!P1 IMAD.MOV R7, RZ, RZ, -R7 ;  /* 0x000000ffff079224 */ /* 0x000fe200078e0a07 */
[C---:B------:R-:W-:Y:S01]  /*45a0*/  ISETP.GT.U32.AND P1, PT, R23.reuse, R28, PT ;  /* 0x0000001c1700720c */ /* 0x040fe20003f24070 */
[----:B------:R-:W-:Y:S02]  /*45b0*/  IMAD.MOV R22, RZ, RZ, -R22 ;  /* 0x000000ffff167224 */ /* 0x000fe400078e0a16 */
[----:B------:R-:W-:Y:S01]  /*45c0*/  @!P0 IMAD.MOV R17, RZ, RZ, -R17 ;  /* 0x000000ffff118224 */ /* 0x000fe200078e0a11 */
[C---:B------:R-:W-:Y:S01]  /*45d0*/  ISETP.GT.U32.AND P0, PT, R23.reuse, R26, PT ;  /* 0x0000001a1700720c */ /* 0x040fe20003f04070 */
[----:B------:R-:W-:Y:S02]  /*45e0*/  IMAD.MOV R21, RZ, RZ, -R21 ;  /* 0x000000ffff157224 */ /* 0x000fe400078e0a15 */
[C---:B------:R-:W-:Y:S02]  /*45f0*/  IMAD R22, R23.reuse, R22, R29 ;  /* 0x0000001617167224 */ /* 0x040fe400078e021d */
[----:B------:R-:W-:-:S02]  /*4600*/  IMAD R21, R23, R21, R8 ;  /* 0x0000001517157224 */ /* 0x000fc400078e0208 */
[----:B------:R-:W-:Y:S01]  /*4610*/  @!P2 IMAD.MOV R10, RZ, RZ, -R10 ;  /* 0x000000ffff0aa224 */ /* 0x000fe200078e0a0a */
[C---:B------:R-:W-:Y:S01]  /*4620*/  ISETP.GT.U32.AND P2, PT, R23.reuse, R14, PT ;  /* 0x0000000e1700720c */ /* 0x040fe20003f44070 */
[--C-:B------:R-:W-:Y:S01]  /*4630*/  @!P3 IMAD.IADD R20, R20, 0x1, -R23.reuse ;  /* 0x000000011414b824 */ /* 0x100fe200078e0a17 */
[C---:B------:R-:W-:Y:S01]  /*4640*/  ISETP.GT.U32.AND P3, PT, R23.reuse, R22, PT ;  /* 0x000000161700720c */ /* 0x040fe20003f64070 */
[--C-:B------:R-:W-:Y:S01]  /*4650*/  @!P4 IMAD.IADD R12, R12, 0x1, -R23.reuse ;  /* 0x000000010c0cc824 */ /* 0x100fe200078e0a17 */
[----:B------:R-:W-:Y:S01]  /*4660*/  ISETP.GT.U32.AND P4, PT, R23, R21, PT ;  /* 0x000000151700720c */ /* 0x000fe20003f84070 */
[--C-:B------:R-:W-:Y:S01]  /*4670*/  @!P1 IMAD.IADD R28, R28, 0x1, -R23.reuse ;  /* 0x000000011c1c9824 */ /* 0x100fe200078e0a17 */
[----:B------:R-:W-:Y:S01]  /*4680*/  ISETP.GE.AND P1, PT, R19, RZ, PT ;  /* 0x000000ff1300720c */ /* 0x000fe20003f26270 */
[----:B------:R-:W-:Y:S01]  /*4690*/  VIADD R0, R18, 0x4 ;  /* 0x0000000412007836 */ /* 0x000fe20000000000 */
[----:B------:R-:W3:Y:S01]  /*46a0*/  LDL.LU R8, [R1+0x131c] ;  /* 0x00131c0001087983 */ /* 0x000ee20000300800 */
[--C-:B------:R-:W-:Y:S01]  /*46b0*/  @!P0 IMAD.IADD R26, R26, 0x1, -R23.reuse ;  /* 0x000000011a1a8824 */ /* 0x100fe200078e0a17 */
[----:B------:R-:W-:Y:S01]  /*46c0*/  ISETP.GE.AND P0, PT, R2, RZ, PT ;  /* 0x000000ff0200720c */ /* 0x000fe20003f06270 */
[--C-:B------:R-:W-:Y:S01]  /*46d0*/  @!P5 IMAD.IADD R27, R27, 0x1, -R23.reuse ;  /* 0x000000011b1bd824 */ /* 0x100fe200078e0a17 */
[----:B------:R-:W-:Y:S01]  /*46e0*/  IABS R5, R0 ;  /* 0x0000000000057213 */ /* 0x000fe20000000000 */
[----:B------:R-:W-:Y:S01]  /*46f0*/  @!P2 IMAD.IADD R14, R14, 0x1, -R23 ;  /* 0x000000010e0ea824 */ /* 0x000fe200078e0a17 */
[----:B------:R-:W-:-:S02]  /*4700*/  ISETP.GE.AND P5, PT, R18, RZ, PT ;  /* 0x000000ff1200720c */ /* 0x000fc40003fa6270 */
[----:B------:R-:W-:Y:S01]  /*4710*/  ISETP.GT.U32.AND P6, PT, R23, R27, PT ;  /* 0x0000001b1700720c */ /* 0x000fe20003fc4070 */
[--C-:B------:R-:W-:Y:S01]  /*4720*/  @!P3 IMAD.IADD R22, R22, 0x1, -R23.reuse ;  /* 0x000000011616b824 */ /* 0x100fe200078e0a17 */
[----:B------:R-:W-:Y:S01]  /*4730*/  ISETP.GE.AND P2, PT, R15, RZ, PT ;  /* 0x000000ff0f00720c */ /* 0x000fe20003f46270 */
[----:B------:R-:W-:Y:S01]  /*4740*/  @!P4 IMAD.IADD R21, R21, 0x1, -R23 ;  /* 0x000000011515c824 */ /* 0x000fe200078e0a17 */
[----:B------:R-:W-:Y:S01]  /*4750*/  ISETP.GE.AND P4, PT, R9, RZ, PT ;  /* 0x000000ff0900720c */ /* 0x000fe20003f86270 */
[----:B------:R-:W-:-:S04]  /*4760*/  IMAD.HI.U32 R18, R24, R5, RZ ;  /* 0x0000000518127227 */ /* 0x000fc800078e00ff */
[----:B------:R-:W-:Y:S01]  /*4770*/  @!P1 IMAD.MOV R12, RZ, RZ, -R12 ;  /* 0x000000ffff0c9224 */ /* 0x000fe200078e0a0c */
[C---:B------:R-:W-:Y:S01]  /*4780*/  ISETP.GT.U32.AND P1, PT, R23.reuse, R22, PT ;  /* 0x000000161700720c */ /* 0x040fe20003f24070 */
[----:B------:R-:W-:Y:S02]  /*4790*/  IMAD.MOV.U32 R29, RZ, RZ, R6 ;  /* 0x000000ffff1d7224 */ /* 0x000fe400078e0006 */
[----:B------:R-:W4:Y:S01]  /*47a0*/  LDL.LU R6, [R1+0x1318] ;  /* 0x0013180001067983 */ /* 0x000f220000300800 */
[----:B------:R-:W-:Y:S02]  /*47b0*/  IMAD.MOV R18, RZ, RZ, -R18 ;  /* 0x000000ffff127224 */ /* 0x000fe400078e0a12 */
[----:B------:R-:W-:Y:S01]  /*47c0*/  @!P0 IMAD.MOV R20, RZ, RZ, -R20 ;  /* 0x000000ffff148224 */ /* 0x000fe200078e0a14 */
[----:B------:R-:W-:Y:S01]  /*47d0*/  STL [R1+0x1294], R13 ;  /* 0x0012940d01007387 */ /* 0x000fe20000100800 */
[C---:B------:R-:W-:Y:S01]  /*47e0*/  ISETP.GT.U32.AND P0, PT, R23.reuse, R14, PT ;  /* 0x0000000e1700720c */ /* 0x040fe20003f04070 */
[----:B------:R-:W-:-:S02]  /*47f0*/  IMAD R18, R23, R18, R5 ;  /* 0x0000001217127224 */ /* 0x000fc400078e0205 */
[----:B------:R-:W-:Y:S01]  /*4800*/  STL [R1+0x1298], R4 ;  /* 0x0012980401007387 */ /* 0x000fe20000100800 */
[----:B------:R-:W-:-:S03]  /*4810*/  @!P6 IMAD.IADD R27, R27, 0x1, -R23 ;  /* 0x000000011b1be824 */ /* 0x000fc600078e0a17 */
[----:B------:R-:W-:Y:S04]  /*4820*/  STL [R1+0x129c], R17 ;  /* 0x00129c1101007387 */ /* 0x000fe80000100800 */
[----:B------:R0:W-:Y:S01]  /*4830*/  STL [R1+0x12a0], R7 ;  /* 0x0012a00701007387 */ /* 0x0001e20000100800 */
[----:B------:R-:W-:-:S03]  /*4840*/  @!P2 IMAD.MOV R26, RZ, RZ, -R26 ;  /* 0x000000ffff1aa224 */ /* 0x000fc600078e0a1a */
[----:B------:R-:W2:Y:S01]  /*4850*/  LDL.LU R5, [R1+0x1314] ;  /* 0x0013140001057983 */ /* 0x000ea20000300800 */
[----:B------:R-:W-:-:S03]  /*4860*/  @!P4 IMAD.MOV R27, RZ, RZ, -R27 ;  /* 0x000000ffff1bc224 */ /* 0x000fc600078e0a1b */
[----:B------:R1:W-:Y:S04]  /*4870*/  STL [R1+0x12a4], R10 ;  /* 0x0012a40a01007387 */ /* 0x0003e80000100800 */
[----:B------:R-:W2:Y:S04]  /*4880*/  LDL.LU R2, [R1+0x1310] ;  /* 0x0013100001027983 */ /* 0x000ea80000300800 */
[----:B------:R-:W2:Y:S01]  /*4890*/  LDL.LU R19, [R1+0x130c] ;  /* 0x00130c0001137983 */ /* 0x000ea20000300800 */
[----:B------:R-:W-:-:S03]  /*48a0*/  @!P1 IMAD.IADD R22, R22, 0x1, -R23 ;  /* 0x0000000116169824 */ /* 0x000fc600078e0a17 */
[----:B------:R-:W2:Y:S01]  /*48b0*/  LDL.LU R15, [R1+0x1308] ;  /* 0x00130800010f7983 */ /* 0x000ea20000300800 */
[----:B------:R-:W-:-:S03]  /*48c0*/  ISETP.GE.AND P1, PT, R25, RZ, PT ;  /* 0x000000ff1900720c */ /* 0x000fc60003f26270 */
[----:B------:R-:W1:Y:S01]  /*48d0*/  LDL.LU R9, [R1+0x1304] ;  /* 0x0013040001097983 */ /* 0x000e620000300800 */
[----:B------:R-:W-:-:S03]  /*48e0*/  ISETP.GE.AND P4, PT, R16, RZ, PT ;  /* 0x000000ff1000720c */ /* 0x000fc60003f86270 */
[----:B------:R-:W-:Y:S01]  /*48f0*/  STL [R1+0x12a8], R20 ;  /* 0x0012a81401007387 */ /* 0x000fe20000100800 */
[----:B------:R-:W-:-:S03]  /*4900*/  @!P0 IMAD.IADD R14, R14, 0x1, -R23 ;  /* 0x000000010e0e8824 */ /* 0x000fc600078e0a17 */
[----:B------:R-:W-:Y:S01]  /*4910*/  STL [R1+0x12ac], R12 ;  /* 0x0012ac0c01007387 */ /* 0x000fe20000100800 */
[----:B------:R-:W-:-:S03]  /*4920*/  ISETP.GE.AND P0, PT, R3, RZ, PT ;  /* 0x000000ff0300720c */ /* 0x000fc60003f06270 */
[----:B------:R-:W-:Y:S01]  /*4930*/  STL [R1+0x12b0], R26 ;  /* 0x0012b01a01007387 */ /* 0x000fe20000100800 */
[----:B------:R-:W-:-:S03]  /*4940*/  ISETP.GT.U32.AND P6, PT, R23, R18, PT ;  /* 0x000000121700720c */ /* 0x000fc60003fc4070 */
[----:B------:R-:W-:Y:S01]  /*4950*/  STL [R1+0x12b4], R27 ;  /* 0x0012b41b01007387 */ /* 0x000fe20000100800 */
[----:B------:R-:W5:Y:S03]  /*4960*/  S2R R25, SR_TID.X ;  /* 0x0000000000197919 */ /* 0x000f660000002100 */
[----:B------:R-:W2:Y:S04]  /*4970*/  LDL.LU R16, [R1+0x1300] ;  /* 0x0013000001107983 */ /* 0x000ea80000300800 */
[----:B------:R-:W2:Y:S02]  /*4980*/  LDL.LU R3, [R1+0x12fc] ;  /* 0x0012fc0001037983 */ /* 0x000ea40000300800 */
[----:B------:R-:W-:Y:S01]  /*4990*/  @!P6 IMAD.IADD R18, R18, 0x1, -R23 ;  /* 0x000000011212e824 */ /* 0x000fe200078e0a17 */
[C---:B------:R-:W-:Y:S01]  /*49a0*/  ISETP.GT.U32.AND P6, PT, R23.reuse, R21, PT ;  /* 0x000000151700720c */ /* 0x040fe20003fc4070 */
[----:B------:R-:W-:Y:S01]  /*49b0*/  IMAD.HI.U32 R24, R24, R29, RZ ;  /* 0x0000001d18187227 */ /* 0x000fe200078e00ff */
[----:B0-----:R-:W3:Y:S02]  /*49c0*/  LDL.LU R7, [R1+0xb8] ;  /* 0x0000b80001077983 */ /* 0x001ee40000300800 */
[C---:B------:R-:W-:Y:S01]  /*49d0*/  ISETP.GT.U32.AND P2, PT, R23.reuse, R18, PT ;  /* 0x000000121700720c */ /* 0x040fe20003f44070 */
[----:B------:R-:W-:Y:S01]  /*49e0*/  IMAD.MOV R24, RZ, RZ, -R24 ;  /* 0x000000ffff187224 */ /* 0x000fe200078e0a18 */
[----:B------:R-:W3:Y:S03]  /*49f0*/  LDL.LU R17, [R1+0xbc] ;  /* 0x0000bc0001117983 */ /* 0x000ee60000300800 */
[----:B------:R-:W-:Y:S01]  /*4a00*/  IMAD R24, R23, R24, R29 ;  /* 0x0000001817187224 */ /* 0x000fe200078e021d */
[----:B------:R-:W3:Y:S03]  /*4a10*/  LDL.LU R4, [R1+0xc4] ;  /* 0x0000c40001047983 */ /* 0x000ee60000300800 */
[--C-:B------:R-:W-:Y:S01]  /*4a20*/  @!P6 IMAD.IADD R21, R21, 0x1, -R23.reuse ;  /* 0x000000011515e824 */ /* 0x100fe200078e0a17 */
[----:B------:R-:W-:Y:S01]  /*4a30*/  ISETP.GE.AND P6, PT, R11, RZ, PT ;  /* 0x000000ff0b00720c */ /* 0x000fe20003fc6270 */
[----:B------:R-:W3:Y:S02]  /*4a40*/  LDL.LU R13, [R1+0xc8] ;  /* 0x0000c800010d7983 */ /* 0x000ee40000300800 */
[----:B------:R-:W-:-:S02]  /*4a50*/  @!P2 IMAD.IADD R18, R18, 0x1, -R23 ;  /* 0x000000011212a824 */ /* 0x000fc400078e0a17 */
[----:B------:R-:W3:Y:S01]  /*4a60*/  LDL.LU R11, [R1+0xc0] ;  /* 0x0000c000010b7983 */ /* 0x000ee20000300800 */
[----:B------:R-:W-:Y:S02]  /*4a70*/  ISETP.GE.AND P2, PT, R0, RZ, PT ;  /* 0x000000ff0000720c */ /* 0x000fe40003f46270 */
[----:B-----5:R-:W-:Y:S02]  /*4a80*/  LOP3.LUT R29, R25, 0x7f, RZ, 0xc0, !PT ;  /* 0x0000007f191d7812 */ /* 0x020fe400078ec0ff */
[----:B------:R-:W5:Y:S04]  /*4a90*/  LDL.LU R25, [R1+0xa0] ;  /* 0x0000a00001197983 */ /* 0x000f680000300800 */
[----:B------:R-:W3:Y:S01]  /*4aa0*/  LDL.LU R0, [R1+0xa8] ;  /* 0x0000a80001007983 */ /* 0x000ee20000300800 */
[----:B------:R-:W-:-:S13]  /*4ab0*/  ISETP.GT.U32.AND P3, PT, R23, R24, PT ;  /* 0x000000181700720c */ /* 0x000fda0003f64070 */
[----:B------:R-:W-:-:S05]  /*4ac0*/  @!P3 IMAD.IADD R24, R24, 0x1, -R23 ;  /* 0x000000011818b824 */ /* 0x000fca00078e0a17 */
[----:B------:R-:W-:Y:S01]  /*4ad0*/  ISETP.GT.U32.AND P3, PT, R23, R24, PT ;  /* 0x000000181700720c */ /* 0x000fe20003f64070 */
[----:B------:R-:W-:Y:S02]  /*4ae0*/  @!P4 IMAD.MOV R28, RZ, RZ, -R28 ;  /* 0x000000ffff1cc224 */ /* 0x000fe400078e0a1c */
[----:B------:R-:W-:Y:S02]  /*4af0*/  @!P0 IMAD.MOV R14, RZ, RZ, -R14 ;  /* 0x000000ffff0e8224 */ /* 0x000fe400078e0a0e */
[----:B------:R-:W-:-:S08]  /*4b00*/  @!P1 IMAD.MOV R22, RZ, RZ, -R22 ;  /* 0x000000ffff169224 */ /* 0x000fd000078e0a16 */
[----:B------:R-:W-:Y:S02]  /*4b10*/  @!P3 IMAD.IADD R24, R24, 0x1, -R23 ;  /* 0x000000011818b824 */ /* 0x000fe400078e0a17 */
[----:B------:R-:W-:Y:S01]  /*4b20*/  IMAD R23, R29, UR5, RZ ;  /* 0x000000051d177c24 */ /* 0x000fe2000f8e02ff */
[----:B------:R-:W-:Y:S01]  /*4b30*/  STL [R1+0x12b8], R28 ;  /* 0x0012b81c01007387 */ /* 0x000fe20000100800 */
[----:B------:R-:W-:Y:S02]  /*4b40*/  @!P6 IMAD.MOV R21, RZ, RZ, -R21 ;  /* 0x000000ffff15e224 */ /* 0x000fe400078e0a15 */
[----:B------:R-:W-:Y:S01]  /*4b50*/  @!P2 IMAD.MOV R18, RZ, RZ, -R18 ;  /* 0x000000ffff12a224 */ /* 0x000fe200078e0a12 */
[----:B------:R-:W-:Y:S01]  /*4b60*/  STL [R1+0x12bc], R23 ;  /* 0x0012bc1701007387 */ /* 0x000fe20000100800 */
[----:B------:R-:W-:Y:S01]  /*4b70*/  @!P5 IMAD.MOV R24, RZ, RZ, -R24 ;  /* 0x000000ffff18d224 */ /* 0x000fe200078e0a18 */
[----:B--2---:R-:W-:Y:S02]  /*4b80*/  ISETP.NE.AND P3, PT, R3, RZ, PT ;  /* 0x000000ff0300720c */ /* 0x004fe40003f65270 */
[----:B------:R-:W-:-:S02]  /*4b90*/  LOP3.LUT R29, RZ, R3, RZ, 0x33, !PT ;  /* 0x00000003ff1d7212 */ /* 0x000fc400078e33ff */
[----:B------:R-:W-:-:S05]  /*4ba0*/  IADD3 R3, P4, PT, R23, UR14, RZ ;  /* 0x0000000e17037c10 */ /* 0x000fca000ff9e0ff */
[----:B------:R0:W-:Y:S04]  /*4bb0*/  STL [R1+0x1280], R3 ;  /* 0x0012800301007387 */ /* 0x0001e80000100800 */
[----:B------:R-:W-:Y:S01]  /*4bc0*/  STL [R1+0x12c0], R14 ;  /* 0x0012c00e01007387 */ /* 0x000fe20000100800 */
[----:B-1----:R-:W-:-:S03]  /*4bd0*/  SEL R10, R29, R9, !P3 ;  /* 0x000000091d0a7207 */ /* 0x002fc60005800000 */
[----:B------:R-:W-:Y:S01]  /*4be0*/  STL [R1+0x12c4], R22 ;  /* 0x0012c41601007387 */ /* 0x000fe20000100800 */
[----:B0-----:R-:W-:-:S03]  /*4bf0*/  SEL R3, R29, R16, !P3 ;  /* 0x000000101d037207 */ /* 0x001fc60005800000 */
[----:B------:R-:W-:Y:S01]  /*4c00*/  STL [R1+0x12c8], R21 ;  /* 0x0012c81501007387 */ /* 0x000fe20000100800 */
[----:B------:R-:W-:-:S03]  /*4c10*/  SEL R9, R29, R15, !P3 ;  /* 0x0000000f1d097207 */ /* 0x000fc60005800000 */
[----:B------:R-:W-:Y:S04]  /*4c20*/  STL [R1+0x12cc], R18 ;  /* 0x0012cc1201007387 */ /* 0x000fe80000100800 */
[----:B------:R-:W-:Y:S01]  /*4c30*/  STL [R1+0x12d0], R24 ;  /* 0x0012d01801007387 */ /* 0x000fe20000100800 */
[----:B------:R-:W-:-:S03]  /*4c40*/  SEL R2, R29, R2, !P3 ;  /* 0x000000021d027207 */ /* 0x000fc60005800000 */
[----:B------:R0:W-:Y:S01]  /*4c50*/  STL [R1+0x1c], R3 ;  /* 0x00001c0301007387 */ /* 0x0001e20000100800 */
[----:B------:R-:W-:-:S03]  /*4c60*/  SEL R5, R29, R5, !P3 ;  /* 0x000000051d057207 */ /* 0x000fc60005800000 */
[----:B------:R-:W-:Y:S01]  /*4c70*/  STL [R1+0x18], R10 ;  /* 0x0000180a01007387 */ /* 0x000fe20000100800 */
[----:B0-----:R-:W-:-:S03]  /*4c80*/  SEL R3, R29, R19, !P3 ;  /* 0x000000131d037207 */ /* 0x001fc60005800000 */
[----:B------:R-:W-:Y:S01]  /*4c90*/  STL [R1+0x14], R9 ;  /* 0x0000140901007387 */ /* 0x000fe20000100800 */
[----:B---3--:R-:W-:-:S03]  /*4ca0*/  SEL R19, R29, R7, !P3 ;  /* 0x000000071d137207 */ /* 0x008fc60005800000 */
[----:B------:R4:W-:Y:S04]  /*4cb0*/  STL [R1+0x10], R3 ;  /* 0x0000100301007387 */ /* 0x0009e80000100800 */
[----:B------:R0:W-:Y:S01]  /*4cc0*/  STL [R1+0xc], R2 ;  /* 0x00000c0201007387 */ /* 0x0001e20000100800 */
[----:B----4-:R-:W-:-:S03]  /*4cd0*/  SEL R3, R29, R6, !P3 ;  /* 0x000000061d037207 */ /* 0x010fc60005800000 */
[----:B------:R1:W-:Y:S01]  /*4ce0*/  STL [R1+0x8], R5 ;  /* 0x0000080501007387 */ /* 0x0003e20000100800 */
[----:B0-----:R-:W-:-:S03]  /*4cf0*/  SEL R2, R29, R8, !P3 ;  /* 0x000000081d027207 */ /* 0x001fc60005800000 */
[----:B------:R-:W-:Y:S04]  /*4d00*/  STL [R1+0x4], R3 ;  /* 0x0000040301007387 */ /* 0x000fe80000100800 */
[----:B------:R-:W-:Y:S01]  /*4d10*/  STL [R1+0x12d4], R19 ;  /* 0x0012d41301007387 */ /* 0x000fe20000100800 */
[----:B------:R-:W-:-:S03]  /*4d20*/  SEL R6, R29, R13, !P3 ;  /* 0x0000000d1d067207 */ /* 0x000fc60005800000 */
[----:B------:R0:W-:Y:S01]  /*4d30*/  STL [R1], R2 ;  /* 0x0000000201007387 */ /* 0x0001e20000100800 */
[C---:B-1----:R-:W-:Y:S02]  /*4d40*/  SEL R5, R29.reuse, R4, !P3 ;  /* 0x000000041d057207 */ /* 0x042fe40005800000 */
[C---:B------:R-:W-:Y:S02]  /*4d50*/  SEL R8, R29.reuse, R11, !P3 ;  /* 0x0000000b1d087207 */ /* 0x040fe40005800000 */
[C---:B-----5:R-:W-:Y:S02]  /*4d60*/  SEL R9, R29.reuse, R25, !P3 ;  /* 0x000000191d097207 */ /* 0x060fe40005800000 */
[C---:B0-----:R-:W-:Y:S02]  /*4d70*/  SEL R2, R29.reuse, R17, !P3 ;  /* 0x000000111d027207 */ /* 0x041fe40005800000 */
[----:B------:R-:W-:-:S03]  /*4d80*/  SEL R15, R29, R0, !P3 ;  /* 0x000000001d0f7207 */ /* 0x000fc60005800000 */
[----:B------:R-:W-:Y:S04]  /*4d90*/  STL [R1+0x12d8], R2 ;  /* 0x0012d80201007387 */ /* 0x000fe80000100800 */
[----:B------:R-:W-:Y:S04]  /*4da0*/  STL [R1+0x12dc], R5 ;  /* 0x0012dc0501007387 */ /* 0x000fe80000100800 */
[----:B------:R-:W-:Y:S04]  /*4db0*/  STL [R1+0x12e0], R6 ;  /* 0x0012e00601007387 */ /* 0x000fe80000100800 */
[----:B------:R-:W-:Y:S04]  /*4dc0*/  STL [R1+0x12e4], R8 ;  /* 0x0012e40801007387 */ /* 0x000fe80000100800 */
[----:B------:R-:W-:Y:S04]  /*4dd0*/  STL [R1+0x12e8], R9 ;  /* 0x0012e80901007387 */ /* 0x000fe80000100800 */
[----:B------:R-:W2:Y:S04]  /*4de0*/  LDL.LU R16, [R1+0xac] ;  /* 0x0000ac0001107983 */ /* 0x000ea80000300800 */
[----:B------:R0:W-:Y:S04]  /*4df0*/  STL [R1+0x12ec], R15 ;  /* 0x0012ec0f01007387 */ /* 0x0001e80000100800 */
[----:B0-----:R-:W3:Y:S04]  /*4e00*/  LDL.LU R15, [R1+0x24] ;  /* 0x00002400010f7983 */ /* 0x001ee80000300800 */
[----:B---3--:R0:W-:Y:S04]  /*4e10*/  STL [R1+0x12f0], R15 ;  /* 0x0012f00f01007387 */ /* 0x0081e80000100800 */
[----:B0-----:R-:W3:Y:S04]  /*4e20*/  LDL.LU R15, [R1+0x28] ;  /* 0x00002800010f7983 */ /* 0x001ee80000300800 */
[----:B---3--:R0:W-:Y:S04]  /*4e30*/  STL [R1+0x12f4], R15 ;  /* 0x0012f40f01007387 */ /* 0x0081e80000100800 */
[----:B0-----:R-:W3:Y:S04]  /*4e40*/  LDL.LU R15, [R1+0xb4] ;  /* 0x0000b400010f7983 */ /* 0x001ee80000300800 */
[----:B---3--:R0:W-:Y:S04]  /*4e50*/  STL [R1+0x12f8], R15 ;  /* 0x0012f80f01007387 */ /* 0x0081e80000100800 */
[----:B0-----:R-:W3:Y:S04]  /*4e60*/  LDL.LU R15, [R1+0xb0] ;  /* 0x0000b000010f7983 */ /* 0x001ee80000300800 */
[----:B------:R-:W4:Y:S04]  /*4e70*/  LDL.LU R9, [R1+0x40] ;  /* 0x0000400001097983 */ /* 0x000f280000300800 */
[----:B------:R-:W5:Y:S04]  /*4e80*/  LDL.LU R8, [R1+0x4c] ;  /* 0x00004c0001087983 */ /* 0x000f680000300800 */
[----:B------:R-:W2:Y:S04]  /*4e90*/  LDL.LU R6, [R1+0x64] ;  /* 0x0000640001067983 */ /* 0x000ea80000300800 */
        /* <DEDUP_REMOVED lines=22> */
[----:B------:R-:W2:Y:S01]  /*5000*/  LDL.LU R3, [R1+0x30] ;  /* 0x0000300001037983 */ /* 0x000ea20000300800 */
[----:B---3--:R-:W-:-:S05]  /*5010*/  SEL R15, R29, R15, !P3 ;  /* 0x0000000f1d0f7207 */ /* 0x008fca0005800000 */
[----:B------:R0:W-:Y:S04]  /*5020*/  STL [R1+0x2c], R15 ;  /* 0x00002c0f01007387 */ /* 0x0001e80000100800 */
[----:B0-----:R-:W3:Y:S02]  /*5030*/  LDL.LU R15, [R1+0x12f8] ;  /* 0x0012f800010f7983 */ /* 0x001ee40000300800 */
[----:B---3--:R-:W-:-:S05]  /*5040*/  SEL R15, R29, R15, !P3 ;  /* 0x0000000f1d0f7207 */ /* 0x008fca0005800000 */
[----:B------:R0:W-:Y:S04]  /*5050*/  STL [R1+0x3c], R15 ;  /* 0x00003c0f01007387 */ /* 0x0001e80000100800 */
[----:B0-----:R-:W3:Y:S02]  /*5060*/  LDL.LU R15, [R1+0x12f4] ;  /* 0x0012f400010f7983 */ /* 0x001ee40000300800 */
[----:B---3--:R-:W-:-:S05]  /*5070*/  SEL R15, R29, R15, !P3 ;  /* 0x0000000f1d0f7207 */ /* 0x008fca0005800000 */
[----:B------:R0:W-:Y:S04]  /*5080*/  STL [R1+0x38], R15 ;  /* 0x0000380f01007387 */ /* 0x0001e80000100800 */
[----:B0-----:R-:W3:Y:S01]  /*5090*/  LDL.LU R15, [R1+0x12f0] ;  /* 0x0012f000010f7983 */ /* 0x001ee20000300800 */
[C---:B----4-:R-:W-:Y:S02]  /*50a0*/  SEL R9, R29.reuse, R9, !P3 ;  /* 0x000000091d097207 */ /* 0x050fe40005800000 */
[C---:B-----5:R-:W-:Y:S02]  /*50b0*/  SEL R8, R29.reuse, R8, !P3 ;  /* 0x000000081d087207 */ /* 0x060fe40005800000 */
[C---:B--2---:R-:W-:Y:S02]  /*50c0*/  SEL R6, R29.reuse, R6, !P3 ;  /* 0x000000061d067207 */ /* 0x044fe40005800000 */
[----:B------:R-:W-:-:S02]  /*50d0*/  SEL R5, R29, R5, !P3 ;  /* 0x000000051d057207 */ /* 0x000fc40005800000 */
[C---:B------:R-:W-:Y:S02]  /*50e0*/  SEL R2, R29.reuse, R2, !P3 ;  /* 0x000000021d027207 */ /* 0x040fe40005800000 */
[C---:B------:R-:W-:Y:S02]  /*50f0*/  SEL R19, R29.reuse, R19, !P3 ;  /* 0x000000131d137207 */ /* 0x040fe40005800000 */
[C---:B------:R-:W-:Y:S02]  /*5100*/  SEL R24, R29.reuse, R24, !P3 ;  /* 0x000000181d187207 */ /* 0x040fe40005800000 */
[C---:B------:R-:W-:Y:S02]  /*5110*/  SEL R18, R29.reuse, R18, !P3 ;  /* 0x000000121d127207 */ /* 0x040fe40005800000 */
[C---:B------:R-:W-:Y:S02]  /*5120*/  SEL R21, R29.reuse, R21, !P3 ;  /* 0x000000151d157207 */ /* 0x040fe40005800000 */
        /* <DEDUP_REMOVED lines=16> */
[----:B---3--:R-:W-:-:S05]  /*5230*/  SEL R15, R29, R15, !P3 ;  /* 0x0000000f1d0f7207 */ /* 0x008fca0005800000 */
[----:B------:R0:W-:Y:S04]  /*5240*/  STL [R1+0x34], R15 ;  /* 0x0000340f01007387 */ /* 0x0001e80000100800 */
[----:B0-----:R-:W2:Y:S04]  /*5250*/  LDL.LU R15, [R1+0x12ec] ;  /* 0x0012ec00010f7983 */ /* 0x001ea80000300800 */
[----:B------:R0:W-:Y:S04]  /*5260*/  STL [R1+0x40], R9 ;  /* 0x0000400901007387 */ /* 0x0001e80000100800 */
[----:B0-----:R-:W3:Y:S04]  /*5270*/  LDL.LU R9, [R1+0x12e8] ;  /* 0x0012e80001097983 */ /* 0x001ee80000300800 */
[----:B------:R0:W-:Y:S04]  /*5280*/  STL [R1+0x4c], R8 ;  /* 0x00004c0801007387 */ /* 0x0001e80000100800 */
[----:B0-----:R-:W4:Y:S04]  /*5290*/  LDL.LU R8, [R1+0x12e4] ;  /* 0x0012e40001087983 */ /* 0x001f280000300800 */
[----:B------:R0:W-:Y:S04]  /*52a0*/  STL [R1+0x64], R6 ;  /* 0x0000640601007387 */ /* 0x0001e80000100800 */
[----:B0-----:R-:W5:Y:S04]  /*52b0*/  LDL.LU R6, [R1+0x12e0] ;  /* 0x0012e00001067983 */ /* 0x001f680000300800 */
[----:B------:R0:W-:Y:S04]  /*52c0*/  STL [R1+0x78], R5 ;  /* 0x0000780501007387 */ /* 0x0001e80000100800 */
[----:B0-----:R-:W2:Y:S04]  /*52d0*/  LDL.LU R5, [R1+0x12dc] ;  /* 0x0012dc0001057983 */ /* 0x001ea80000300800 */
        /* <DEDUP_REMOVED lines=41> */
[----:B0-----:R-:W2:Y:S01]  /*5570*/  LDL.LU R0, [R1+0x1288] ;  /* 0x0012880001007983 */ /* 0x001ea20000300800 */
[----:B------:R-:W-:-:S05]  /*5580*/  SEL R3, R29, R3, !P3 ;  /* 0x000000031d037207 */ /* 0x000fca0005800000 */
[----:B------:R2:W-:Y:S02]  /*5590*/  STL [R1+0xc4], R3 ;  /* 0x0000c40301007387 */ /* 0x0005e40000100800 */
[C---:B--2---:R-:W-:Y:S02]  /*55a0*/  SEL R3, R29.reuse, R0, !P3 ;  /* 0x000000001d037207 */ /* 0x044fe40005800000 */
[----:B------:R-:W2:Y:S04]  /*55b0*/  LDL.LU R0, [R1+0x1284] ;  /* 0x0012840001007983 */ /* 0x000ea80000300800 */
[----:B------:R0:W-:Y:S02]  /*55c0*/  STL [R1+0xc0], R3 ;  /* 0x0000c00301007387 */ /* 0x0001e40000100800 */
[----:B0-----:R-:W-:-:S02]  /*55d0*/  SEL R3, R29, R25, !P3 ;  /* 0x000000191d037207 */ /* 0x001fc40005800000 */
[C---:B------:R-:W-:Y:S02]  /*55e0*/  SEL R25, R29.reuse, R11, !P3 ;  /* 0x0000000b1d197207 */ /* 0x040fe40005800000 */
[C---:B------:R-:W-:Y:S01]  /*55f0*/  SEL R11, R29.reuse, R13, !P3 ;  /* 0x0000000d1d0b7207 */ /* 0x040fe20005800000 */
[----:B------:R0:W-:Y:S04]  /*5600*/  STL [R1+0xbc], R3 ;  /* 0x0000bc0301007387 */ /* 0x0001e80000100800 */
[----:B------:R-:W-:Y:S01]  /*5610*/  STL [R1+0xb8], R25 ;  /* 0x0000b81901007387 */ /* 0x000fe20000100800 */
[----:B0-----:R-:W-:-:S03]  /*5620*/  SEL R3, R29, R4, !P3 ;  /* 0x000000041d037207 */ /* 0x001fc60005800000 */
[----:B------:R-:W2:Y:S04]  /*5630*/  LDL.LU R4, [R1+0x14] ;  /* 0x0000140001047983 */ /* 0x000ea80000300800 */
[----:B------:R0:W-:Y:S01]  /*5640*/  STL [R1+0xb4], R11 ;  /* 0x0000b40b01007387 */ /* 0x0001e20000100800 */
[----:B------:R-:W-:-:S03]  /*5650*/  SEL R13, R29, R10, !P3 ;  /* 0x0000000a1d0d7207 */ /* 0x000fc60005800000 */
[----:B------:R1:W-:Y:S01]  /*5660*/  STL [R1+0xb0], R3 ;  /* 0x0000b00301007387 */ /* 0x0003e20000100800 */
[----:B0-----:R-:W-:-:S03]  /*5670*/  SEL R11, R29, R17, !P3 ;  /* 0x000000111d0b7207 */ /* 0x001fc60005800000 */
[----:B------:R-:W2:Y:S01]  /*5680*/  LDL.LU R17, [R1+0x4] ;  /* 0x0000040001117983 */ /* 0x000ea20000300800 */
[----:B-1----:R-:W-:-:S03]  /*5690*/  SEL R3, R29, R7, !P3 ;  /* 0x000000071d037207 */ /* 0x002fc60005800000 */
[----:B------:R0:W-:Y:S04]  /*56a0*/  STL [R1+0xac], R11 ;  /* 0x0000ac0b01007387 */ /* 0x0001e80000100800 */
[----:B------:R-:W2:Y:S04]  /*56b0*/  LDL.LU R7, [R1+0x8] ;  /* 0x0000080001077983 */ /* 0x000ea80000300800 */
[----:B0-----:R-:W2:Y:S04]  /*56c0*/  LDL.LU R11, [R1] ;  /* 0x00000000010b7983 */ /* 0x001ea80000300800 */
[----:B------:R0:W-:Y:S04]  /*56d0*/  STL [R1+0xa4], R3 ;  /* 0x0000a40301007387 */ /* 0x0001e80000100800 */
[----:B------:R-:W2:Y:S04]  /*56e0*/  LDL.LU R10, [R1+0xc] ;  /* 0x00000c00010a7983 */ /* 0x000ea80000300800 */
[----:B------:R1:W-:Y:S01]  /*56f0*/  STL [R1+0x9c], R13 ;  /* 0x00009c0d01007387 */ /* 0x0003e20000100800 */
[----:B0-----:R-:W-:-:S03]  /*5700*/  SEL R3, R29, R20, !P3 ;  /* 0x000000141d037207 */ /* 0x001fc60005800000 */
[----:B------:R-:W2:Y:S01]  /*5710*/  LDL.LU R20, [R1+0x10] ;  /* 0x0000100001147983 */ /* 0x000ea20000300800 */
[----:B-1----:R-:W-:-:S03]  /*5720*/  SEL R13, R29, R12, !P3 ;  /* 0x0000000c1d0d7207 */ /* 0x002fc60005800000 */
[----:B------:R0:W-:Y:S04]  /*5730*/  STL [R1+0x98], R3 ;  /* 0x0000980301007387 */ /* 0x0001e80000100800 */
[----:B------:R-:W2:Y:S04]  /*5740*/  LDL.LU R12, [R1+0x18] ;  /* 0x00001800010c7983 */ /* 0x000ea80000300800 */
[----:B------:R1:W-:Y:S01]  /*5750*/  STL [R1+0x94], R13 ;  /* 0x0000940d01007387 */ /* 0x0003e20000100800 */
[----:B0-----:R-:W-:-:S03]  /*5760*/  SEL R3, R29, R26, !P3 ;  /* 0x0000001a1d037207 */ /* 0x001fc60005800000 */
[----:B------:R-:W3:Y:S01]  /*5770*/  LDL.LU R26, [R1+0x1c] ;  /* 0x00001c00011a7983 */ /* 0x000ee20000300800 */
[----:B------:R-:W-:-:S03]  /*5780*/  SEL R25, R29, R27, !P3 ;  /* 0x0000001b1d197207 */ /* 0x000fc60005800000 */
[----:B------:R0:W-:Y:S01]  /*5790*/  STL [R1+0x90], R3 ;  /* 0x0000900301007387 */ /* 0x0001e20000100800 */
[----:B-1----:R-:W-:-:S03]  /*57a0*/  SEL R13, R29, R14, !P3 ;  /* 0x0000000e1d0d7207 */ /* 0x002fc60005800000 */
[----:B------:R-:W-:Y:S01]  /*57b0*/  STL [R1+0x8c], R25 ;  /* 0x00008c1901007387 */ /* 0x000fe20000100800 */
[C---:B------:R-:W-:Y:S02]  /*57c0*/  SEL R14, R29.reuse, R22, !P3 ;  /* 0x000000161d0e7207 */ /* 0x040fe40005800000 */
[----:B0-----:R-:W-:-:S05]  /*57d0*/  SEL R3, R29, R28, !P3 ;  /* 0x0000001c1d037207 */ /* 0x001fca0005800000 */
[----:B------:R-:W-:Y:S04]  /*57e0*/  STL [R1+0x84], R3 ;  /* 0x0000840301007387 */ /* 0x000fe80000100800 */
[----:B------:R0:W-:Y:S04]  /*57f0*/  STL [R1+0x7c], R13 ;  /* 0x00007c0d01007387 */ /* 0x0001e80000100800 */
[----:B------:R1:W-:Y:S01]  /*5800*/  STL [R1+0x74], R14 ;  /* 0x0000740e01007387 */ /* 0x0003e20000100800 */
[----:B------:R-:W-:-:S03]  /*5810*/  LEA.HI.X.SX32 R23, R23, UR15, 0x1, P4 ;  /* 0x0000000f17177c11 */ /* 0x000fc6000a0f0eff */
[----:B------:R-:W4:Y:S01]  /*5820*/  LDL.LU R22, [R1+0x2c] ;  /* 0x00002c0001167983 */ /* 0x000f220000300800 */
[C---:B0-----:R-:W-:Y:S02]  /*5830*/  SEL R13, R29.reuse, R18, !P3 ;  /* 0x000000121d0d7207 */ /* 0x041fe40005800000 */
[----:B-1----:R-:W-:-:S03]  /*5840*/  SEL R14, R29, R24, !P3 ;  /* 0x000000181d0e7207 */ /* 0x002fc60005800000 */
[----:B------:R0:W-:Y:S01]  /*5850*/  STL [R1+0x6c], R13 ;  /* 0x00006c0d01007387 */ /* 0x0001e20000100800 */
[----:B------:R-:W-:-:S03]  /*5860*/  SEL R3, R29, R21, !P3 ;  /* 0x000000151d037207 */ /* 0x000fc60005800000 */
[----:B0-----:R-:W4:Y:S04]  /*5870*/  LDL.LU R13, [R1+0x3c] ;  /* 0x00003c00010d7983 */ /* 0x001f280000300800 */
[----:B------:R0:W-:Y:S04]  /*5880*/  STL [R1+0x60], R14 ;  /* 0x0000600e01007387 */ /* 0x0001e80000100800 */
[----:B0-----:R-:W4:Y:S04]  /*5890*/  LDL.LU R14, [R1+0x38] ;  /* 0x00003800010e7983 */ /* 0x001f280000300800 */
[----:B------:R-:W4:Y:S04]  /*58a0*/  LDL.LU R25, [R1+0x34] ;  /* 0x0000340001197983 */ /* 0x000f280000300800 */
[----:B------:R-:W-:Y:S01]  /*58b0*/  STL [R1+0x127c], R23 ;  /* 0x00127c1701007387 */ /* 0x000fe20000100800 */
[----:B--2---:R-:W-:-:S02]  /*58c0*/  IMAD R18, R12, UR10, RZ ;  /* 0x0000000a0c127c24 */ /* 0x004fc4000f8e02ff */
[----:B------:R-:W-:Y:S02]  /*58d0*/  IMAD R12, R4, UR10, RZ ;  /* 0x0000000a040c7c24 */ /* 0x000fe4000f8e02ff */
[----:B---3--:R-:W-:Y:S02]  /*58e0*/  IMAD R21, R26, UR10, RZ ;  /* 0x0000000a1a157c24 */ /* 0x008fe4000f8e02ff */
[----:B------:R-:W2:Y:S04]  /*58f0*/  LDL.LU R26, [R1+0x40] ;  /* 0x00004000011a7983 */ /* 0x000ea80000300800 */
[----:B------:R-:W-:Y:S04]  /*5900*/  STL [R1+0x68], R21 ;  /* 0x0000681501007387 */ /* 0x000fe80000100800 */
[----:B------:R0:W-:Y:S04]  /*5910*/  STL [R1+0x5c], R18 ;  /* 0x00005c1201007387 */ /* 0x0001e80000100800 */
[----:B------:R-:W3:Y:S04]  /*5920*/  LDL.LU R4, [R1+0x4c] ;  /* 0x00004c0001047983 */ /* 0x000ee80000300800 */
[----:B------:R1:W-:Y:S01]  /*5930*/  STL [R1+0x58], R12 ;  /* 0x0000580c01007387 */ /* 0x0003e20000100800 */
[----:B0-----:R-:W-:-:S03]  /*5940*/  IMAD R18, R20, UR10, RZ ;  /* 0x0000000a14127c24 */ /* 0x001fc6000f8e02ff */
[----:B------:R-:W3:Y:S01]  /*5950*/  LDL.LU R28, [R1+0x64] ;  /* 0x00006400011c7983 */ /* 0x000ee20000300800 */
[----:B-1----:R-:W-:Y:S02]  /*5960*/  IMAD R12, R10, UR10, RZ ;  /* 0x0000000a0a0c7c24 */ /* 0x002fe4000f8e02ff */
[----:B------:R-:W-:Y:S01]  /*5970*/  IMAD R10, R7, UR10, RZ ;  /* 0x0000000a070a7c24 */ /* 0x000fe2000f8e02ff */
[----:B------:R-:W-:Y:S01]  /*5980*/  STL [R1+0x54], R18 ;  /* 0x0000541201007387 */ /* 0x000fe20000100800 */
[----:B------:R-:W-:-:S03]  /*5990*/  IMAD R7, R17, UR10, RZ ;  /* 0x0000000a11077c24 */ /* 0x000fc6000f8e02ff */
[----:B------:R-:W-:Y:S04]  /*59a0*/  STL [R1+0x50], R12 ;  /* 0x0000500c01007387 */ /* 0x000fe80000100800 */
[----:B------:R-:W3:Y:S04]  /*59b0*/  LDL.LU R27, [R1+0x78] ;  /* 0x00007800011b7983 */ /* 0x000ee80000300800 */
[----:B------:R0:W-:Y:S04]  /*59c0*/  STL [R1+0x48], R10 ;  /* 0x0000480a01007387 */ /* 0x0001e80000100800 */
[----:B------:R1:W-:Y:S01]  /*59d0*/  STL [R1+0x44], R7 ;  /* 0x0000440701007387 */ /* 0x0003e20000100800 */
[----:B0-----:R-:W-:-:S02]  /*59e0*/  IMAD R10, R11, UR10, RZ ;  /* 0x0000000a0b0a7c24 */ /* 0x001fc4000f8e02ff */
[----:B------:R-:W-:Y:S01]  /*59f0*/  IMAD R11, R19, UR10, RZ ;  /* 0x0000000a130b7c24 */ /* 0x000fe2000f8e02ff */
[----:B-1----:R-:W3:Y:S04]  /*5a00*/  LDL.LU R7, [R1+0x80] ;  /* 0x0000800001077983 */ /* 0x002ee80000300800 */
[----:B------:R0:W-:Y:S04]  /*5a10*/  STL [R1+0x30], R10 ;  /* 0x0000300a01007387 */ /* 0x0001e80000100800 */
[----:B------:R-:W3:Y:S01]  /*5a20*/  LDL.LU R17, [R1+0x88] ;  /* 0x0000880001117983 */ /* 0x000ee20000300800 */
[----:B0-----:R-:W-:-:S02]  /*5a30*/  IMAD R10, R2, UR10, RZ ;  /* 0x0000000a020a7c24 */ /* 0x001fc4000f8e02ff */
[----:B------:R-:W-:Y:S01]  /*5a40*/  IMAD R2, R5, UR10, RZ ;  /* 0x0000000a05027c24 */ /* 0x000fe2000f8e02ff */
[----:B------:R-:W-:Y:S01]  /*5a50*/  STL [R1+0x28], R11 ;  /* 0x0000280b01007387 */ /* 0x000fe20000100800 */
[----:B-----5:R-:W-:-:S03]  /*5a60*/  IMAD R5, R6, UR10, RZ ;  /* 0x0000000a06057c24 */ /* 0x020fc6000f8e02ff */
[----:B------:R-:W5:Y:S04]  /*5a70*/  LDL.LU R12, [R1+0xa0] ;  /* 0x0000a000010c7983 */ /* 0x000f680000300800 */
[----:B------:R0:W-:Y:S04]  /*5a80*/  STL [R1+0x24], R10 ;  /* 0x0000240a01007387 */ /* 0x0001e80000100800 */
[----:B------:R4:W-:Y:S04]  /*5a90*/  STL [R1+0x20], R2 ;  /* 0x0000200201007387 */ /* 0x0009e80000100800 */
[----:B0-----:R-:W5:Y:S01]  /*5aa0*/  LDL.LU R10, [R1+0xa8] ;  /* 0x0000a800010a7983 */ /* 0x001f620000300800 */
[----:B----4-:R-:W-:-:S03]  /*5ab0*/  IMAD R2, R8, UR10, RZ ;  /* 0x0000000a08027c24 */ /* 0x010fc6000f8e02ff */
[----:B------:R0:W-:Y:S04]  /*5ac0*/  STL [R1+0x1c], R5 ;  /* 0x00001c0501007387 */ /* 0x0001e80000100800 */
[----:B------:R-:W4:Y:S01]  /*5ad0*/  LDL.LU R11, [R1+0x108] ;  /* 0x00010800010b7983 */ /* 0x000f220000300800 */
[----:B0-----:R-:W-:-:S03]  /*5ae0*/  IMAD R5, R9, UR10, RZ ;  /* 0x0000000a09057c24 */ /* 0x001fc6000f8e02ff */
[----:B------:R0:W-:Y:S04]  /*5af0*/  STL [R1+0x18], R2 ;  /* 0x0000180201007387 */ /* 0x0001e80000100800 */
[----:B------:R1:W-:Y:S04]  /*5b00*/  STL [R1+0x14], R5 ;  /* 0x0000140501007387 */ /* 0x0003e80000100800 */
[----:B------:R-:W4:Y:S01]  /*5b10*/  LDL.LU R20, [R1+0x104] ;  /* 0x0001040001147983 */ /* 0x000f220000300800 */
[----:B------:R-:W-:Y:S01]  /*5b20*/  SEL R16, R29, R16, !P3 ;  /* 0x000000101d107207 */ /* 0x000fe20005800000 */
[----:B0-----:R-:W-:-:S04]  /*5b30*/  IMAD R2, R15, UR10, RZ ;  /* 0x0000000a0f027c24 */ /* 0x001fc8000f8e02ff */
[----:B-1----:R-:W-:Y:S01]  /*5b40*/  IMAD R5, R16, UR10, RZ ;  /* 0x0000000a10057c24 */ /* 0x002fe2000f8e02ff */
[----:B------:R0:W-:Y:S04]  /*5b50*/  STL [R1+0x10], R2 ;  /* 0x0000100201007387 */ /* 0x0001e80000100800 */
[----:B------:R1:W-:Y:S01]  /*5b60*/  STL [R1+0xc], R5 ;  /* 0x00000c0501007387 */ /* 0x0003e20000100800 */
[----:B0-----:R-:W-:Y:S02]  /*5b70*/  IMAD R2, R22, UR10, RZ ;  /* 0x0000000a16027c24 */ /* 0x001fe4000f8e02ff */
[----:B-1----:R-:W-:Y:S02]  /*5b80*/  IMAD R5, R13, UR10, RZ ;  /* 0x0000000a0d057c24 */ /* 0x002fe4000f8e02ff */
[----:B------:R-:W4:Y:S04]  /*5b90*/  LDL.LU R13, [R1+0x100] ;  /* 0x00010000010d7983 */ /* 0x000f280000300800 */
[----:B------:R0:W-:Y:S01]  /*5ba0*/  STL [R1+0x8], R2 ;  /* 0x0000080201007387 */ /* 0x0001e20000100800 */
[----:B------:R-:W-:-:S03]  /*5bb0*/  IMAD R29, R25, UR10, RZ ;  /* 0x0000000a191d7c24 */ /* 0x000fc6000f8e02ff */
[----:B------:R-:W-:Y:S04]  /*5bc0*/  STL [R1+0x4], R5 ;  /* 0x0000040501007387 */ /* 0x000fe80000100800 */
[----:B------:R-:W4:Y:S01]  /*5bd0*/  LDL.LU R25, [R1+0xfc] ;  /* 0x0000fc0001197983 */ /* 0x000f220000300800 */
[----:B0-----:R-:W-:-:S05]  /*5be0*/  IMAD R2, R14, UR10, RZ ;  /* 0x0000000a0e027c24 */ /* 0x001fca000f8e02ff */
[----:B------:R2:W-:Y:S04]  /*5bf0*/  STL [R1], R2 ;  /* 0x0000000201007387 */ /* 0x0005e80000100800 */
[----:B------:R-:W-:Y:S01]  /*5c00*/  STL [R1+0x1248], R29 ;  /* 0x0012481d01007387 */ /* 0x000fe20000100800 */
[----:B--2---:R-:W-:-:S05]  /*5c10*/  IMAD R2, R26, UR10, RZ ;  /* 0x0000000a1a027c24 */ /* 0x004fca000f8e02ff */
[----:B------:R-:W-:Y:S04]  /*5c20*/  STL [R1+0x1244], R2 ;  /* 0x0012440201007387 */ /* 0x000fe80000100800 */
[----:B------:R-:W2:Y:S01]  /*5c30*/  LDL.LU R26, [R1+0xf8] ;  /* 0x0000f800011a7983 */ /* 0x000ea20000300800 */
[----:B---3--:R-:W-:-:S05]  /*5c40*/  IMAD R4, R4, UR10, RZ ;  /* 0x0000000a04047c24 */ /* 0x008fca000f8e02ff */
[----:B------:R-:W-:Y:S01]  /*5c50*/  STL [R1+0x1240], R4 ;  /* 0x0012400401007387 */ /* 0x000fe20000100800 */
[----:B------:R-:W-:-:S03]  /*5c60*/  IMAD R5, R28, UR10, RZ ;  /* 0x0000000a1c057c24 */ /* 0x000fc6000f8e02ff */
[----:B------:R-:W3:Y:S04]  /*5c70*/  LDL.LU R28, [R1+0xf4] ;  /* 0x0000f400011c7983 */ /* 0x000ee80000300800 */
[----:B------:R-:W-:Y:S01]  /*5c80*/  STL [R1+0x123c], R5 ;  /* 0x00123c0501007387 */ /* 0x000fe20000100800 */
[----:B------:R-:W-:-:S05]  /*5c90*/  IMAD R6, R27, UR10, RZ ;  /* 0x0000000a1b067c24 */ /* 0x000fca000f8e02ff */
[----:B------:R-:W-:Y:S01]  /*5ca0*/  STL [R1+0x1238], R6 ;  /* 0x0012380601007387 */ /* 0x000fe20000100800 */
[----:B------:R-:W-:-:S05]  /*5cb0*/  IMAD R7, R7, UR10, RZ ;  /* 0x0000000a07077c24 */ /* 0x000fca000f8e02ff */
[----:B------:R-:W-:Y:S01]  /*5cc0*/  STL [R1+0x1234], R7 ;  /* 0x0012340701007387 */ /* 0x000fe20000100800 */
[----:B------:R-:W-:-:S03]  /*5cd0*/  IMAD R8, R17, UR10, RZ ;  /* 0x0000000a11087c24 */ /* 0x000fc6000f8e02ff */
[----:B------:R-:W3:Y:S04]  /*5ce0*/  LDL.LU R17, [R1+0xf0] ;  /* 0x0000f00001117983 */ /* 0x000ee80000300800 */
[----:B------:R-:W-:Y:S01]  /*5cf0*/  STL [R1+0x1230], R8 ;  /* 0x0012300801007387 */ /* 0x000fe20000100800 */
[----:B-----5:R-:W-:-:S05]  /*5d00*/  IMAD R9, R12, UR10, RZ ;  /* 0x0000000a0c097c24 */ /* 0x020fca000f8e02ff */
[----:B------:R-:W-:Y:S04]  /*5d10*/  STL [R1+0x124c], R9 ;  /* 0x00124c0901007387 */ /* 0x000fe80000100800 */
[----:B------:R-:W5:Y:S01]  /*5d20*/  LDL.LU R18, [R1+0xec] ;  /* 0x0000ec0001127983 */ /* 0x000f620000300800 */
[----:B------:R-:W-:-:S05]  /*5d30*/  IMAD R10, R10, UR10, RZ ;  /* 0x0000000a0a0a7c24 */ /* 0x000fca000f8e02ff */
[----:B------:R-:W-:Y:S01]  /*5d40*/  STL [R1+0x1250], R10 ;  /* 0x0012500a01007387 */ /* 0x000fe20000100800 */
[----:B----4-:R-:W-:-:S03]  /*5d50*/  IMAD R11, R11, UR10, RZ ;  /* 0x0000000a0b0b7c24 */ /* 0x010fc6000f8e02ff */
[----:B------:R-:W4:Y:S04]  /*5d60*/  LDL.LU R19, [R1+0xe8] ;  /* 0x0000e80001137983 */ /* 0x000f280000300800 */
[----:B------:R-:W-:Y:S01]  /*5d70*/  STL [R1+0x1254], R11 ;  /* 0x0012540b01007387 */ /* 0x000fe20000100800 */
[----:B------:R-:W-:-:S03]  /*5d80*/  IMAD R12, R20, UR10, RZ ;  /* 0x0000000a140c7c24 */ /* 0x000fc6000f8e02ff */
[----:B------:R-:W4:Y:S04]  /*5d90*/  LDL.LU R20, [R1+0xe4] ;  /* 0x0000e40001147983 */ /* 0x000f280000300800 */
[----:B------:R-:W-:Y:S04]  /*5da0*/  STL [R1+0x1258], R12 ;  /* 0x0012580c01007387 */ /* 0x000fe80000100800 */
[----:B------:R-:W4:Y:S04]  /*5db0*/  LDL.LU R21, [R1+0xe0] ;  /* 0x0000e00001157983 */ /* 0x000f280000300800 */
[----:B------:R-:W4:Y:S01]  /*5dc0*/  LDL.LU R22, [R1+0xdc] ;  /* 0x0000dc0001167983 */ /* 0x000f220000300800 */
[----:B------:R-:W-:-:S05]  /*5dd0*/  IMAD R13, R13, UR10, RZ ;  /* 0x0000000a0d0d7c24 */ /* 0x000fca000f8e02ff */
[----:B------:R-:W-:Y:S04]  /*5de0*/  STL [R1+0x125c], R13 ;  /* 0x00125c0d01007387 */ /* 0x000fe80000100800 */
[----:B------:R-:W4:Y:S01]  /*5df0*/  LDL.LU R24, [R1+0xd8] ;  /* 0x0000d80001187983 */ /* 0x000f220000300800 */
[----:B------:R-:W-:-:S03]  /*5e00*/  IMAD R14, R25, UR10, RZ ;  /* 0x0000000a190e7c24 */ /* 0x000fc6000f8e02ff */
[----:B------:R-:W4:Y:S04]  /*5e10*/  LDL.LU R25, [R1+0xd4] ;  /* 0x0000d40001197983 */ /* 0x000f280000300800 */
[----:B------:R-:W-:Y:S01]  /*5e20*/  STL [R1+0x1260], R14 ;  /* 0x0012600e01007387 */ /* 0x000fe20000100800 */
[----:B--2---:R-:W-:-:S03]  /*5e30*/  IMAD R15, R26, UR10, RZ ;  /* 0x0000000a1a0f7c24 */ /* 0x004fc6000f8e02ff */
[----:B------:R-:W2:Y:S04]  /*5e40*/  LDL.LU R26, [R1+0xd0] ;  /* 0x0000d000011a7983 */ /* 0x000ea80000300800 */
[----:B------:R-:W2:Y:S04]  /*5e50*/  LDL.LU R27, [R1+0xcc] ;  /* 0x0000cc00011b7983 */ /* 0x000ea80000300800 */
[----:B------:R0:W-:Y:S01]  /*5e60*/  STL [R1+0x1264], R15 ;  /* 0x0012640f01007387 */ /* 0x0001e20000100800 */
[----:B---3--:R-:W-:-:S03]  /*5e70*/  IMAD R16, R28, UR10, RZ ;  /* 0x0000000a1c107c24 */ /* 0x008fc6000f8e02ff */
[----:B------:R-:W3:Y:S04]  /*5e80*/  LDL.LU R28, [R1+0xc8] ;  /* 0x0000c800011c7983 */ /* 0x000ee80000300800 */
[----:B0-----:R-:W2:Y:S04]  /*5e90*/  LDL.LU R15, [R1+0xc0] ;  /* 0x0000c000010f7983 */ /* 0x001ea80000300800 */
[----:B------:R-:W3:Y:S04]  /*5ea0*/  LDL.LU R5, [R1+0xbc] ;  /* 0x0000bc0001057983 */ /* 0x000ee80000300800 */
[----:B------:R0:W-:Y:S04]  /*5eb0*/  STL [R1+0x1268], R16 ;  /* 0x0012681001007387 */ /* 0x0001e80000100800 */
[----:B0-----:R-:W3:Y:S04]  /*5ec0*/  LDL.LU R16, [R1+0xc4] ;  /* 0x0000c40001107983 */ /* 0x001ee80000300800 */
[----:B------:R-:W3:Y:S04]  /*5ed0*/  LDL.LU R23, [R1+0xb8] ;  /* 0x0000b80001177983 */ /* 0x000ee80000300800 */
[----:B------:R-:W3:Y:S04]  /*5ee0*/  LDL.LU R14, [R1+0xb4] ;  /* 0x0000b400010e7983 */ /* 0x000ee80000300800 */
[----:B------:R-:W3:Y:S04]  /*5ef0*/  LDL.LU R13, [R1+0xb0] ;  /* 0x0000b000010d7983 */ /* 0x000ee80000300800 */
[----:B------:R-:W3:Y:S01]  /*5f00*/  LDL.LU R12, [R1+0xac] ;  /* 0x0000ac00010c7983 */ /* 0x000ee20000300800 */
[----:B------:R-:W-:-:S05]  /*5f10*/  IMAD R17, R17, UR10, RZ ;  /* 0x0000000a11117c24 */ /* 0x000fca000f8e02ff */
[----:B------:R3:W-:Y:S04]  /*5f20*/  STL [R1+0x126c], R17 ;  /* 0x00126c1101007387 */ /* 0x0007e80000100800 */
[----:B------:R-:W3:Y:S01]  /*5f30*/  LDL.LU R11, [R1+0xa4] ;  /* 0x0000a400010b7983 */ /* 0x000ee20000300800 */
[----:B-----5:R-:W-:-:S05]  /*5f40*/  IMAD R18, R18, UR10, RZ ;  /* 0x0000000a12127c24 */ /* 0x020fca000f8e02ff */
[----:B------:R-:W-:Y:S01]  /*5f50*/  STL [R1+0x1270], R18 ;  /* 0x0012701201007387 */ /* 0x000fe20000100800 */
[----:B----4-:R-:W-:-:S05]  /*5f60*/  IMAD R19, R19, UR10, RZ ;  /* 0x0000000a13137c24 */ /* 0x010fca000f8e02ff */
[----:B------:R-:W-:Y:S04]  /*5f70*/  STL [R1+0x1274], R19 ;  /* 0x0012741301007387 */ /* 0x000fe80000100800 */
[----:B------:R-:W4:Y:S01]  /*5f80*/  LDL.LU R10, [R1+0x9c] ;  /* 0x00009c00010a7983 */ /* 0x000f220000300800 */
[----:B------:R-:W-:-:S05]  /*5f90*/  IMAD R20, R20, UR10, RZ ;  /* 0x0000000a14147c24 */ /* 0x000fca000f8e02ff */
[----:B------:R-:W-:Y:S04]  /*5fa0*/  STL [R1+0x1278], R20 ;  /* 0x0012781401007387 */ /* 0x000fe80000100800 */
[----:B------:R-:W5:Y:S04]  /*5fb0*/  LDL.LU R9, [R1+0x98] ;  /* 0x0000980001097983 */ /* 0x000f680000300800 */
[----:B------:R-:W5:Y:S04]  /*5fc0*/  LDL.LU R8, [R1+0x94] ;  /* 0x0000940001087983 */ /* 0x000f680000300800 */
[----:B------:R-:W5:Y:S04]  /*5fd0*/  LDL.LU R7, [R1+0x90] ;  /* 0x0000900001077983 */ /* 0x000f680000300800 */
[----:B------:R-:W5:Y:S04]  /*5fe0*/  LDL.LU R6, [R1+0x8c] ;  /* 0x00008c0001067983 */ /* 0x000f680000300800 */
[----:B------:R-:W5:Y:S04]  /*5ff0*/  LDL.LU R4, [R1+0x84] ;  /* 0x0000840001047983 */ /* 0x000f680000300800 */
[----:B------:R-:W5:Y:S04]  /*6000*/  LDL.LU R29, [R1+0x7c] ;  /* 0x00007c00011d7983 */ /* 0x000f680000300800 */
[----:B------:R-:W5:Y:S01]  /*6010*/  LDL.LU R2, [R1+0x74] ;  /* 0x0000740001027983 */ /* 0x000f620000300800 */
[----:B--2---:R-:W-:-:S02]  /*6020*/  IMAD R15, R15, UR10, RZ ;  /* 0x0000000a0f0f7c24 */ /* 0x004fc4000f8e02ff */
[----:B---3--:R-:W-:Y:S02]  /*6030*/  IMAD R17, R16, UR10, RZ ;  /* 0x0000000a10117c24 */ /* 0x008fe4000f8e02ff */
[----:B------:R-:W-:-:S03]  /*6040*/  IMAD R16, R5, UR10, RZ ;  /* 0x0000000a05107c24 */ /* 0x000fc6000f8e02ff */
[----:B------:R-:W-:Y:S04]  /*6050*/  STL [R1+0x2c], R17 ;  /* 0x00002c1101007387 */ /* 0x000fe80000100800 */
[----:B------:R-:W2:Y:S01]  /*6060*/  LDL.LU R5, [R1+0x6c] ;  /* 0x00006c0001057983 */ /* 0x000ea20000300800 */
[----:B------:R-:W-:-:S03]  /*6070*/  IMAD R14, R14, UR10, RZ ;  /* 0x0000000a0e0e7c24 */ /* 0x000fc6000f8e02ff */
[----:B------:R0:W-:Y:S01]  /*6080*/  STL [R1+0x34], R15 ;  /* 0x0000340f01007387 */ /* 0x0001e20000100800 */
[----:B------:R-:W-:Y:S02]  /*6090*/  IMAD R13, R13, UR10, RZ ;  /* 0x0000000a0d0d7c24 */ /* 0x000fe4000f8e02ff */
[----:B------:R-:W-:Y:S01]  /*60a0*/  IMAD R12, R12, UR10, RZ ;  /* 0x0000000a0c0c7c24 */ /* 0x000fe2000f8e02ff */
[----:B------:R1:W-:Y:S01]  /*60b0*/  STL [R1+0x38], R16 ;  /* 0x0000381001007387 */ /* 0x0003e20000100800 */
[----:B0-----:R-:W-:-:S03]  /*60c0*/  IMAD R15, R23, UR10, RZ ;  /* 0x0000000a170f7c24 */ /* 0x001fc6000f8e02ff */
[----:B------:R-:W3:Y:S01]  /*60d0*/  LDL.LU R23, [R1+0x60] ;  /* 0x0000600001177983 */ /* 0x000ee20000300800 */
[----:B------:R-:W-:-:S03]  /*60e0*/  IMAD R11, R11, UR10, RZ ;  /* 0x0000000a0b0b7c24 */ /* 0x000fc6000f8e02ff */
[----:B------:R0:W-:Y:S04]  /*60f0*/  STL [R1+0x3c], R15 ;  /* 0x00003c0f01007387 */ /* 0x0001e80000100800 */
[----:B------:R0:W-:Y:S04]  /*6100*/  STL [R1+0x40], R14 ;  /* 0x0000400e01007387 */ /* 0x0001e80000100800 */
[----:B------:R-:W3:Y:S04]  /*6110*/  LDL.LU R20, [R1+0x68] ;  /* 0x0000680001147983 */ /* 0x000ee80000300800 */
[----:B------:R0:W-:Y:S04]  /*6120*/  STL [R1+0x4c], R13 ;  /* 0x00004c0d01007387 */ /* 0x0001e80000100800 */
[----:B------:R0:W-:Y:S04]  /*6130*/  STL [R1+0x64], R12 ;  /* 0x0000640c01007387 */ /* 0x0001e80000100800 */
[----:B------:R-:W3:Y:S04]  /*6140*/  LDL.LU R19, [R1+0x5c] ;  /* 0x00005c0001137983 */ /* 0x000ee80000300800 */
[----:B------:R-:W3:Y:S04]  /*6150*/  LDL.LU R18, [R1+0x58] ;  /* 0x0000580001127983 */ /* 0x000ee80000300800 */
[----:B------:R0:W-:Y:S04]  /*6160*/  STL [R1+0x78], R11 ;  /* 0x0000780b01007387 */ /* 0x0001e80000100800 */
[----:B------:R-:W3:Y:S01]  /*6170*/  LDL.LU R17, [R1+0x54] ;  /* 0x0000540001117983 */ /* 0x000ee20000300800 */
[----:B----4-:R-:W-:-:S03]  /*6180*/  IMAD R10, R10, UR10, RZ ;  /* 0x0000000a0a0a7c24 */ /* 0x010fc6000f8e02ff */
[----:B-1----:R-:W4:Y:S04]  /*6190*/  LDL.LU R16, [R1+0x50] ;  /* 0x0000500001107983 */ /* 0x002f280000300800 */
[----:B0-----:R-:W4:Y:S04]  /*61a0*/  LDL.LU R15, [R1+0x48] ;  /* 0x00004800010f7983 */ /* 0x001f280000300800 */
[----:B------:R-:W4:Y:S01]  /*61b0*/  LDL.LU R14, [R1+0x44] ;  /* 0x00004400010e7983 */ /* 0x000f220000300800 */
[----:B-----5:R-:W-:-:S03]  /*61c0*/  IMAD R9, R9, UR10, RZ ;  /* 0x0000000a09097c24 */ /* 0x020fc6000f8e02ff */
[----:B------:R0:W-:Y:S01]  /*61d0*/  STL [R1+0x80], R10 ;  /* 0x0000800a01007387 */ /* 0x0001e20000100800 */
[----:B------:R-:W-:-:S03]  /*61e0*/  IMAD R8, R8, UR10, RZ ;  /* 0x0000000a08087c24 */ /* 0x000fc6000f8e02ff */
[----:B------:R-:W5:Y:S01]  /*61f0*/  LDL.LU R13, [R1+0x30] ;  /* 0x00003000010d7983 */ /* 0x000f620000300800 */
[----:B------:R-:W-:-:S03]  /*6200*/  IMAD R7, R7, UR10, RZ ;  /* 0x0000000a07077c24 */ /* 0x000fc6000f8e02ff */
[----:B------:R1:W-:Y:S01]  /*6210*/  STL [R1+0x88], R9 ;  /* 0x0000880901007387 */ /* 0x0003e20000100800 */
[----:B------:R-:W-:-:S03]  /*6220*/  IMAD R6, R6, UR10, RZ ;  /* 0x0000000a06067c24 */ /* 0x000fc6000f8e02ff */
[----:B------:R-:W4:Y:S01]  /*6230*/  LDL.LU R12, [R1+0x28] ;  /* 0x00002800010c7983 */ /* 0x000f220000300800 */
[----:B------:R-:W-:-:S03]  /*6240*/  IMAD R4, R4, UR10, RZ ;  /* 0x0000000a04047c24 */ /* 0x000fc6000f8e02ff */
[----:B------:R-:W-:Y:S04]  /*6250*/  STL [R1+0x94], R8 ;  /* 0x0000940801007387 */ /* 0x000fe80000100800 */
[----:B------:R-:W4:Y:S04]  /*6260*/  LDL.LU R11, [R1+0x24] ;  /* 0x00002400010b7983 */ /* 0x000f280000300800 */
[----:B------:R-:W-:Y:S04]  /*6270*/  STL [R1+0x90], R7 ;  /* 0x0000900701007387 */ /* 0x000fe80000100800 */
[----:B0-----:R-:W4:Y:S04]  /*6280*/  LDL.LU R10, [R1+0x20] ;  /* 0x00002000010a7983 */ /* 0x001f280000300800 */
[----:B------:R0:W-:Y:S04]  /*6290*/  STL [R1+0x8c], R6 ;  /* 0x00008c0601007387 */ /* 0x0001e80000100800 */
[----:B-1----:R-:W4:Y:S04]  /*62a0*/  LDL.LU R9, [R1+0x1c] ;  /* 0x00001c0001097983 */ /* 0x002f280000300800 */
[----:B------:R1:W-:Y:S01]  /*62b0*/  STL [R1+0x84], R4 ;  /* 0x0000840401007387 */ /* 0x0003e20000100800 */
[----:B0-----:R-:W-:-:S03]  /*62c0*/  IMAD R6, R29, UR10, RZ ;  /* 0x0000000a1d067c24 */ /* 0x001fc6000f8e02ff */
[----:B------:R-:W4:Y:S01]  /*62d0*/  LDL.LU R29, [R1+0x18] ;  /* 0x00001800011d7983 */ /* 0x000f220000300800 */
[----:B------:R-:W-:Y:S02]  /*62e0*/  IMAD R7, R3, UR10, RZ ;  /* 0x0000000a03077c24 */ /* 0x000fe4000f8e02ff */
[----:B-1----:R-:W-:Y:S01]  /*62f0*/  IMAD R4, R2, UR10, RZ ;  /* 0x0000000a02047c24 */ /* 0x002fe2000f8e02ff */
[----:B------:R-:W-:Y:S04]  /*6300*/  STL [R1+0x7c], R6 ;  /* 0x00007c0601007387 */ /* 0x000fe80000100800 */
[----:B------:R-:W4:Y:S04]  /*6310*/  LDL.LU R2, [R1+0x14] ;  /* 0x0000140001027983 */ /* 0x000f280000300800 */
[----:B------:R0:W-:Y:S04]  /*6320*/  STL [R1+0x74], R4 ;  /* 0x0000740401007387 */ /* 0x0001e80000100800 */
[----:B------:R-:W4:Y:S01]  /*6330*/  LDL.LU R3, [R1+0x1280] ;  /* 0x0012800001037983 */ /* 0x000f220000300800 */
[----:B------:R-:W-:-:S03]  /*6340*/  IMAD R0, R0, UR4, RZ ;  /* 0x0000000400007c24 */ /* 0x000fc6000f8e02ff */
[----:B0-----:R-:W5:Y:S02]  /*6350*/  LDL.LU R4, [R1+0x10] ;  /* 0x0000100001047983 */ /* 0x001f640000300800 */
[----:B------:R-:W-:Y:S02]  /*6360*/  IADD3 R8, P0, PT, R0, UR12, RZ ;  /* 0x0000000c00087c10 */ /* 0x000fe4000ff1e0ff */
[----:B------:R3:W-:Y:S01]  /*6370*/  STL [R1+0x70], R7 ;  /* 0x0000700701007387 */ /* 0x0007e20000100800 */
[----:B--2---:R-:W-:-:S03]  /*6380*/  IMAD R6, R5, UR10, RZ ;  /* 0x0000000a05067c24 */ /* 0x004fc6000f8e02ff */
[----:B------:R-:W2:Y:S04]  /*6390*/  LDL.LU R5, [R1+0xc] ;  /* 0x00000c0001057983 */ /* 0x000ea80000300800 */
[----:B------:R0:W-:Y:S01]  /*63a0*/  STL [R1+0x6c], R6 ;  /* 0x00006c0601007387 */ /* 0x0001e20000100800 */
[----:B---3--:R-:W-:-:S03]  /*63b0*/  IMAD R7, R23, UR10, RZ ;  /* 0x0000000a17077c24 */ /* 0x008fc6000f8e02ff */
[----:B0-----:R-:W3:Y:S04]  /*63c0*/  LDL.LU R6, [R1+0x8] ;  /* 0x0000080001067983 */ /* 0x001ee80000300800 */
[----:B------:R0:W-:Y:S04]  /*63d0*/  STL [R1+0x60], R7 ;  /* 0x0000600701007387 */ /* 0x0001e80000100800 */
[----:B0-----:R-:W2:Y:S04]  /*63e0*/  LDL.LU R7, [R1+0x4] ;  /* 0x0000040001077983 */ /* 0x001ea80000300800 */
[----:B------:R0:W-:Y:S04]  /*63f0*/  STL [R1+0x768], R8 ;  /* 0x0007680801007387 */ /* 0x0001e80000100800 */
[----:B0-----:R-:W2:Y:S01]  /*6400*/  LDL.LU R8, [R1] ;  /* 0x0000000001087983 */ /* 0x001ea20000300800 */
[----:B----4-:R-:W-:-:S05]  /*6410*/  IADD3 R23, P2, PT, R20, R3, RZ ;  /* 0x0000000314177210 */ /* 0x010fca0007f5e0ff */
[----:B------:R0:W-:Y:S02]  /*6420*/  STL [R1+0xf74], R23 ;  /* 0x000f741701007387 */ /* 0x0001e40000100800 */
[----:B0-----:R-:W-:-:S05]  /*6430*/  IADD3 R23, P3, PT, R19, R3, RZ ;  /* 0x0000000313177210 */ /* 0x001fca0007f7e0ff */
        /* <DEDUP_REMOVED lines=8> */
[----:B------:R0:W-:Y:S04]  /*64c0*/  STL [R1+0xf88], R23 ;  /* 0x000f881701007387 */ /* 0x0001e80000100800 */
[----:B0-----:R-:W4:Y:S02]  /*64d0*/  LDL.LU R23, [R1+0x127c] ;  /* 0x00127c0001177983 */ /* 0x001f240000300800 */
[-C--:B----4-:R-:W-:Y:S02]  /*64e0*/  LEA.HI.X.SX32 R20, R20, R23.reuse, 0x1, P2 ;  /* 0x0000001714147211 */ /* 0x090fe400010f0eff */
[----:B------:R-:W-:-:S03]  /*64f0*/  LEA.HI.X.SX32 R19, R19, R23, 0x1, P3 ;  /* 0x0000001713137211 */ /* 0x000fc600018f0eff */
[----:B------:R0:W-:Y:S02]  /*6500*/  STL [R1+0xf6c], R20 ;  /* 0x000f6c1401007387 */ /* 0x0001e40000100800 */
[----:B0-----:R-:W-:-:S05]  /*6510*/  IADD3 R20, P2, PT, R14, R3, RZ ;  /* 0x000000030e147210 */ /* 0x001fca0007f5e0ff */
[----:B------:R0:W-:Y:S01]  /*6520*/  STL [R1+0xf70], R20 ;  /* 0x000f701401007387 */ /* 0x0001e20000100800 */
[----:B------:R-:W-:-:S03]  /*6530*/  LEA.HI.X.SX32 R18, R18, R23, 0x1, P4 ;  /* 0x0000001712127211 */ /* 0x000fc600020f0eff */
[----:B0-----:R-:W4:Y:S04]  /*6540*/  LDL.LU R20, [R1+0x1278] ;  /* 0x0012780001147983 */ /* 0x001f280000300800 */
[----:B------:R5:W-:Y:S02]  /*6550*/  STL [R1+0xf64], R19 ;  /* 0x000f641301007387 */ /* 0x000be40000100800 */
[----:B-----5:R-:W-:-:S05]  /*6560*/  IADD3 R19, P3, PT, R13, R3, RZ ;  /* 0x000000030d137210 */ /* 0x020fca0007f7e0ff */
[----:B------:R0:W-:Y:S01]  /*6570*/  STL [R1+0xf68], R19 ;  /* 0x000f681301007387 */ /* 0x0001e20000100800 */
[----:B------:R-:W-:-:S03]  /*6580*/  LEA.HI.X.SX32 R17, R17, R23, 0x1, P5 ;  /* 0x0000001711117211 */ /* 0x000fc600028f0eff */
[----:B0-----:R-:W5:Y:S04]  /*6590*/  LDL.LU R19, [R1+0x1274] ;  /* 0x0012740001137983 */ /* 0x001f680000300800 */
[----:B------:R0:W-:Y:S02]  /*65a0*/  STL [R1+0xf5c], R18 ;  /* 0x000f5c1201007387 */ /* 0x0001e40000100800 */
[----:B0-----:R-:W-:-:S05]  /*65b0*/  IADD3 R18, P4, PT, R12, R3, RZ ;  /* 0x000000030c127210 */ /* 0x001fca0007f9e0ff */
[----:B------:R0:W-:Y:S01]  /*65c0*/  STL [R1+0xf60], R18 ;  /* 0x000f601201007387 */ /* 0x0001e20000100800 */
[----:B------:R-:W-:-:S03]  /*65d0*/  LEA.HI.X.SX32 R16, R16, R23, 0x1, P6 ;  /* 0x0000001710107211 */ /* 0x000fc600030f0eff */
[----:B0-----:R-:W4:Y:S04]  /*65e0*/  LDL.LU R18, [R1+0x1270] ;  /* 0x0012700001127983 */ /* 0x001f280000300800 */
        /* <DEDUP_REMOVED lines=31> */
[----:B--2---:R-:W-:-:S05]  /*67e0*/  IADD3 R11, P5, PT, R5, R3, RZ ;  /* 0x00000003050b7210 */ /* 0x004fca0007fbe0ff */
[----:B------:R0:W-:Y:S01]  /*67f0*/  STL [R1+0xf28], R11 ;  /* 0x000f280b01007387 */ /* 0x0001e20000100800 */
[----:B------:R-:W-:-:S03]  /*6800*/  LEA.HI.X.SX32 R9, R9, R23, 0x1, P1 ;  /* 0x0000001709097211 */ /* 0x000fc600008f0eff */
[----:B0-----:R-:W2:Y:S04]  /*6810*/  LDL.LU R11, [R1+0x1254] ;  /* 0x00125400010b7983 */ /* 0x001ea80000300800 */
[----:B------:R3:W-:Y:S02]  /*6820*/  STL [R1+0xf1c], R10 ;  /* 0x000f1c0a01007387 */ /* 0x0007e40000100800 */
[----:B---3--:R-:W-:-:S05]  /*6830*/  IADD3 R10, P6, PT, R6, R3, RZ ;  /* 0x00000003060a7210 */ /* 0x008fca0007fde0ff */
[----:B------:R0:W-:Y:S01]  /*6840*/  STL [R1+0xf20], R10 ;  /* 0x000f200a01007387 */ /* 0x0001e20000100800 */
[----:B------:R-:W-:-:S03]  /*6850*/  LEA.HI.X.SX32 R29, R29, R23, 0x1, P2 ;  /* 0x000000171d1d7211 */ /* 0x000fc600010f0eff */
[----:B0-----:R-:W3:Y:S04]  /*6860*/  LDL.LU R10, [R1+0x1250] ;  /* 0x00125000010a7983 */ /* 0x001ee80000300800 */
[----:B------:R0:W-:Y:S02]  /*6870*/  STL [R1+0xf14], R9 ;  /* 0x000f140901007387 */ /* 0x0001e40000100800 */
[----:B0-----:R-:W-:-:S05]  /*6880*/  IADD3 R9, P1, PT, R7, R3, RZ ;  /* 0x0000000307097210 */ /* 0x001fca0007f3e0ff */
[----:B------:R0:W-:Y:S04]  /*6890*/  STL [R1+0xf18], R9 ;  /* 0x000f180901007387 */ /* 0x0001e80000100800 */
[----:B0-----:R-:W2:Y:S04]  /*68a0*/  LDL.LU R9, [R1+0x124c] ;  /* 0x00124c0001097983 */ /* 0x001ea80000300800 */
[----:B------:R0:W-:Y:S02]  /*68b0*/  STL [R1+0xf0c], R29 ;  /* 0x000f0c1d01007387 */ /* 0x0001e40000100800 */
[----:B0-----:R-:W-:-:S05]  /*68c0*/  IADD3 R29, P2, PT, R8, R3, RZ ;  /* 0x00000003081d7210 */ /* 0x001fca0007f5e0ff */
[----:B------:R0:W-:Y:S04]  /*68d0*/  STL [R1+0xf10], R29 ;  /* 0x000f101d01007387 */ /* 0x0001e80000100800 */
[----:B0-----:R-:W2:Y:S01]  /*68e0*/  LDL.LU R29, [R1+0x1248] ;  /* 0x00124800011d7983 */ /* 0x001ea20000300800 */
[----:B------:R-:W-:-:S05]  /*68f0*/  LEA.HI.X.SX32 R2, R2, R23, 0x1, P3 ;  /* 0x0000001702027211 */ /* 0x000fca00018f0eff */
[----:B------:R2:W-:Y:S02]  /*6900*/  STL [R1+0xf04], R2 ;  /* 0x000f040201007387 */ /* 0x0005e40000100800 */
[----:B--2---:R-:W-:-:S05]  /*6910*/  IADD3 R2, P3, PT, R29, R3, RZ ;  /* 0x000000031d027210 */ /* 0x004fca0007f7e0ff */
        /* <DEDUP_REMOVED lines=28> */
[----:B------:R2:W-:Y:S01]  /*6ae0*/  STL [R1+0xed4], R29 ;  /* 0x000ed41d01007387 */ /* 0x0005e20000100800 */
[----:B------:R-:W-:Y:S01]  /*6af0*/  LEA.HI.X.SX32 R4, R4, R23, 0x1, P5 ;  /* 0x0000001704047211 */ /* 0x000fe200028f0eff */
[----:B------:R-:W-:Y:S02]  /*6b00*/  IMAD R21, R21, UR10, RZ ;  /* 0x0000000a15157c24 */ /* 0x000fe4000f8e02ff */
[----:B------:R-:W-:Y:S02]  /*6b10*/  IMAD R22, R22, UR10, RZ ;  /* 0x0000000a16167c24 */ /* 0x000fe4000f8e02ff */
[----:B------:R-:W-:Y:S02]  /*6b20*/  IMAD R24, R24, UR10, RZ ;  /* 0x0000000a18187c24 */ /* 0x000fe4000f8e02ff */
[----:B------:R-:W-:Y:S02]  /*6b30*/  IMAD R25, R25, UR10, RZ ;  /* 0x0000000a19197c24 */ /* 0x000fe4000f8e02ff */
[----:B------:R-:W-:Y:S01]  /*6b40*/  IMAD R26, R26, UR10, RZ ;  /* 0x0000000a1a1a7c24 */ /* 0x000fe2000f8e02ff */
[----:B--2---:R-:W-:-:S05]  /*6b50*/  IADD3 R29, P3, PT, R8, R3, RZ ;  /* 0x00000003081d7210 */ /* 0x004fca0007f7e0ff */
[----:B------:R0:W-:Y:S02]  /*6b60*/  STL [R1+0xed8], R29 ;  /* 0x000ed81d01007387 */ /* 0x0001e40000100800 */
[----:B0-----:R-:W-:Y:S02]  /*6b70*/  LEA.HI.X.SX32 R29, R2, R23, 0x1, P4 ;  /* 0x00000017021d7211 */ /* 0x001fe400020f0eff */
[----:B------:R-:W-:-:S03]  /*6b80*/  IADD3 R2, P4, PT, R9, R3, RZ ;  /* 0x0000000309027210 */ /* 0x000fc60007f9e0ff */
[----:B------:R3:W-:Y:S04]  /*6b90*/  STL [R1+0xecc], R29 ;  /* 0x000ecc1d01007387 */ /* 0x0007e80000100800 */
[----:B------:R0:W-:Y:S04]  /*6ba0*/  STL [R1+0xed0], R2 ;  /* 0x000ed00201007387 */ /* 0x0001e80000100800 */
[----:B------:R1:W-:Y:S01]  /*6bb0*/  STL [R1+0xec4], R4 ;  /* 0x000ec40401007387 */ /* 0x0003e20000100800 */
[----:B---3--:R-:W-:Y:S02]  /*6bc0*/  IADD3 R29, P5, PT, R10, R3, RZ ;  /* 0x000000030a1d7210 */ /* 0x008fe40007fbe0ff */
[----:B0-----:R-:W-:-:S03]  /*6bd0*/  LEA.HI.X.SX32 R2, R5, R23, 0x1, P6 ;  /* 0x0000001705027211 */ /* 0x001fc600030f0eff */
[----:B------:R-:W-:Y:S01]  /*6be0*/  STL [R1+0xec8], R29 ;  /* 0x000ec81d01007387 */ /* 0x000fe20000100800 */
[----:B------:R-:W-:Y:S02]  /*6bf0*/  LEA.HI.X.SX32 R5, R6, R23, 0x1, P1 ;  /* 0x0000001706057211 */ /* 0x000fe400008f0eff */
[-C--:B-1----:R-:W-:Y:S01]  /*6c00*/  IADD3 R4, P6, PT, R11, R3.reuse, RZ ;  /* 0x000000030b047210 */ /* 0x082fe20007fde0ff */
[----:B------:R4:W-:Y:S04]  /*6c10*/  STL [R1+0xebc], R2 ;  /* 0x000ebc0201007387 */ /* 0x0009e80000100800 */
[----:B------:R0:W-:Y:S01]  /*6c20*/  STL [R1+0xec0], R4 ;  /* 0x000ec00401007387 */ /* 0x0001e20000100800 */
[----:B----4-:R-:W-:-:S03]  /*6c30*/  IADD3 R2, P1, PT, R12, R3, RZ ;  /* 0x000000030c027210 */ /* 0x010fc60007f3e0ff */
[----:B------:R1:W-:Y:S01]  /*6c40*/  STL [R1+0xeb4], R5 ;  /* 0x000eb40501007387 */ /* 0x0003e20000100800 */
[----:B0-----:R-:W-:-:S03]  /*6c50*/  LEA.HI.X.SX32 R4, R7, R23, 0x1, P2 ;  /* 0x0000001707047211 */ /* 0x001fc600010f0eff */
[----:B------:R0:W-:Y:S01]  /*6c60*/  STL [R1+0xeb8], R2 ;  /* 0x000eb80201007387 */ /* 0x0001e20000100800 */
[----:B-1----:R-:W-:-:S03]  /*6c70*/  IADD3 R5, P2, PT, R13, R3, RZ ;  /* 0x000000030d057210 */ /* 0x002fc60007f5e0ff */
        /* <DEDUP_REMOVED lines=23> */
[----:B-----5:R-:W-:-:S03]  /*6df0*/  IADD3 R5, P2, PT, R19, R3, RZ ;  /* 0x0000000313057210 */ /* 0x020fc60007f5e0ff */
        /* <DEDUP_REMOVED lines=14> */
[----:B------:R-:W-:Y:S04]  /*6ee0*/  STL [R1+0xe68], R5 ;  /* 0x000e680501007387 */ /* 0x000fe80000100800 */
[----:B------:R-:W2:Y:S01]  /*6ef0*/  LDL.LU R17, [R1+0x3c] ;  /* 0x00003c0001117983 */ /* 0x000ea20000300800 */
[----:B-1----:R-:W-:-:S03]  /*6f00*/  IADD3 R4, P6, PT, R24, R3, RZ ;  /* 0x0000000318047210 */ /* 0x002fc60007fde0ff */
[----:B------:R0:W-:Y:S04]  /*6f10*/  STL [R1+0xe5c], R2 ;  /* 0x000e5c0201007387 */ /* 0x0001e80000100800 */
[----:B------:R1:W-:Y:S01]  /*6f20*/  STL [R1+0xe60], R4 ;  /* 0x000e600401007387 */ /* 0x0003e20000100800 */
[----:B0-----:R-:W-:-:S03]  /*6f30*/  LEA.HI.X.SX32 R2, R18, R23, 0x1, P1 ;  /* 0x0000001712027211 */ /* 0x001fc600008f0eff */
[----:B------:R-:W3:Y:S01]  /*6f40*/  LDL.LU R18, [R1+0x38] ;  /* 0x0000380001127983 */ /* 0x000ee20000300800 */
[----:B-1----:R-:W-:-:S03]  /*6f50*/  IADD3 R4, P1, PT, R25, R3, RZ ;  /* 0x0000000319047210 */ /* 0x002fc60007f3e0ff */
[----:B------:R-:W4:Y:S04]  /*6f60*/  LDL.LU R16, [R1+0x40] ;  /* 0x0000400001107983 */ /* 0x000f280000300800 */
[----:B------:R0:W-:Y:S04]  /*6f70*/  STL [R1+0xe54], R2 ;  /* 0x000e540201007387 */ /* 0x0001e80000100800 */
[----:B------:R-:W5:Y:S04]  /*6f80*/  LDL.LU R15, [R1+0x4c] ;  /* 0x00004c00010f7983 */ /* 0x000f680000300800 */
[----:B------:R1:W-:Y:S01]  /*6f90*/  STL [R1+0xe58], R4 ;  /* 0x000e580401007387 */ /* 0x0003e20000100800 */
[----:B0-----:R-:W-:-:S03]  /*6fa0*/  LEA.HI.X.SX32 R2, R19, R23, 0x1, P2 ;  /* 0x0000001713027211 */ /* 0x001fc600010f0eff */
[----:B------:R-:W2:Y:S04]  /*6fb0*/  LDL.LU R19, [R1+0x34] ;  /* 0x0000340001137983 */ /* 0x000ea80000300800 */
[----:B------:R-:W2:Y:S01]  /*6fc0*/  LDL.LU R14, [R1+0x64] ;  /* 0x00006400010e7983 */ /* 0x000ea20000300800 */
[----:B-1----:R-:W-:-:S03]  /*6fd0*/  IADD3 R4, P2, PT, R26, R3, RZ ;  /* 0x000000031a047210 */ /* 0x002fc60007f5e0ff */
[----:B------:R0:W-:Y:S04]  /*6fe0*/  STL [R1+0xe4c], R2 ;  /* 0x000e4c0201007387 */ /* 0x0001e80000100800 */
[----:B------:R-:W2:Y:S04]  /*6ff0*/  LDL.LU R13, [R1+0x78] ;  /* 0x00007800010d7983 */ /* 0x000ea80000300800 */
[----:B------:R1:W-:Y:S01]  /*7000*/  STL [R1+0xe50], R4 ;  /* 0x000e500401007387 */ /* 0x0003e20000100800 */
[----:B0-----:R-:W-:-:S03]  /*7010*/  LEA.HI.X.SX32 R2, R20, R23, 0x1, P3 ;  /* 0x0000001714027211 */ /* 0x001fc600018f0eff */
[----:B------:R-:W2:Y:S01]  /*7020*/  LDL.LU R20, [R1+0x2c] ;  /* 0x00002c0001147983 */ /* 0x000ea20000300800 */
[----:B------:R-:W-:Y:S02]  /*7030*/  IMAD R27, R27, UR10, RZ ;  /* 0x0000000a1b1b7c24 */ /* 0x000fe4000f8e02ff */
[----:B------:R-:W-:Y:S01]  /*7040*/  IMAD R28, R28, UR10, RZ ;  /* 0x0000000a1c1c7c24 */ /* 0x000fe2000f8e02ff */
[----:B------:R-:W3:Y:S01]  /*7050*/  LDL.LU R12, [R1+0x80] ;  /* 0x00008000010c7983 */ /* 0x000ee20000300800 */
[----:B------:R-:W0:Y:S01]  /*7060*/  LDCU UR10, c[0x0][0x3ac] ;  /* 0x00007580ff0a77ac */ /* 0x000e220008000800 */
[----:B-1----:R-:W-:Y:S02]  /*7070*/  IADD3 R4, P3, PT, R27, R3, RZ ;  /* 0x000000031b047210 */ /* 0x002fe40007f7e0ff */
[----:B------:R1:W-:Y:S04]  /*7080*/  STL [R1+0xe44], R2 ;  /* 0x000e440201007387 */ /* 0x0003e80000100800 */
[----:B------:R-:W3:Y:S04]  /*7090*/  LDL.LU R11, [R1+0x88] ;  /* 0x00008800010b7983 */ /* 0x000ee80000300800 */
[----:B------:R0:W-:Y:S01]  /*70a0*/  STL [R1+0xe48], R4 ;  /* 0x000e480401007387 */ /* 0x0001e20000100800 */
[----:B-1----:R-:W-:-:S03]  /*70b0*/  LEA.HI.X.SX32 R2, R21, R23, 0x1, P4 ;  /* 0x0000001715027211 */ /* 0x002fc600020f0eff */
[----:B------:R-:W3:Y:S04]  /*70c0*/  LDL.LU R10, [R1+0x94] ;  /* 0x00009400010a7983 */ /* 0x000ee80000300800 */
[----:B------:R1:W-:Y:S01]  /*70d0*/  STL [R1+0xe3c], R2 ;  /* 0x000e3c0201007387 */ /* 0x0003e20000100800 */
[----:B0-----:R-:W-:-:S03]  /*70e0*/  IADD3 R4, P4, PT, R28, R3, RZ ;  /* 0x000000031c047210 */ /* 0x001fc60007f9e0ff */
[----:B------:R-:W4:Y:S04]  /*70f0*/  LDL.LU R9, [R1+0x90] ;  /* 0x0000900001097983 */ /* 0x000f280000300800 */
[----:B------:R-:W-:Y:S01]  /*7100*/  STL [R1+0xe40], R4 ;  /* 0x000e400401007387 */ /* 0x000fe20000100800 */
[----:B-1----:R-:W-:-:S03]  /*7110*/  LEA.HI.X.SX32 R2, R22, R23, 0x1, P5 ;  /* 0x0000001716027211 */ /* 0x002fc600028f0eff */
[----:B------:R-:W4:Y:S04]  /*7120*/  LDL.LU R8, [R1+0x8c] ;  /* 0x00008c0001087983 */ /* 0x000f280000300800 */
[----:B------:R0:W-:Y:S04]  /*7130*/  STL [R1+0xe34], R2 ;  /* 0x000e340201007387 */ /* 0x0001e80000100800 */
[----:B------:R-:W4:Y:S01]  /*7140*/  LDL.LU R7, [R1+0x84] ;  /* 0x0000840001077983 */ /* 0x000f220000300800 */
[----:B0-----:R-:W-:Y:S02]  /*7150*/  LEA.HI.X.SX32 R2, R24, R23, 0x1, P6 ;  /* 0x0000001718027211 */ /* 0x001fe400030f0eff */
[----:B--2---:R-:W-:-:S05]  /*7160*/  IADD3 R4, P5, PT, R20, R3, RZ ;  /* 0x0000000314047210 */ /* 0x004fca0007fbe0ff */
[----:B------:R0:W-:Y:S04]  /*7170*/  STL [R1+0xe38], R4 ;  /* 0x000e380401007387 */ /* 0x0001e80000100800 */
[----:B------:R-:W2:Y:S04]  /*7180*/  LDL.LU R6, [R1+0x7c] ;  /* 0x00007c0001067983 */ /* 0x000ea80000300800 */
[----:B------:R1:W-:Y:S01]  /*7190*/  STL [R1+0xe2c], R2 ;  /* 0x000e2c0201007387 */ /* 0x0003e20000100800 */
[----:B0-----:R-:W-:-:S03]  /*71a0*/  IADD3 R4, P6, PT, R19, R3, RZ ;  /* 0x0000000313047210 */ /* 0x001fc60007fde0ff */
[----:B------:R-:W2:Y:S01]  /*71b0*/  LDL.LU R5, [R1+0x74] ;  /* 0x0000740001057983 */ /* 0x000ea20000300800 */
[----:B-1----:R-:W-:-:S03]  /*71c0*/  LEA.HI.X.SX32 R2, R25, R23, 0x1, P1 ;  /* 0x0000001719027211 */ /* 0x002fc600008f0eff */
[----:B------:R0:W-:Y:S01]  /*71d0*/  STL [R1+0xe30], R4 ;  /* 0x000e300401007387 */ /* 0x0001e20000100800 */
[----:B---3--:R-:W-:-:S03]  /*71e0*/  IADD3 R22, P1, PT, R18, R3, RZ ;  /* 0x0000000312167210 */ /* 0x008fc60007f3e0ff */
[----:B0-----:R-:W3:Y:S04]  /*71f0*/  LDL.LU R4, [R1+0x70] ;  /* 0x0000700001047983 */ /* 0x001ee80000300800 */
[----:B------:R0:W-:Y:S04]  /*7200*/  STL [R1+0xe24], R2 ;  /* 0x000e240201007387 */ /* 0x0001e80000100800 */
[----:B0-----:R-:W3:Y:S04]  /*7210*/  LDL.LU R2, [R1+0x6c] ;  /* 0x00006c0001027983 */ /* 0x001ee80000300800 */
[----:B------:R0:W-:Y:S04]  /*7220*/  STL [R1+0xe28], R22 ;  /* 0x000e281601007387 */ /* 0x0001e80000100800 */
[----:B------:R-:W3:Y:S01]  /*7230*/  LDL.LU R29, [R1+0x60] ;  /* 0x00006000011d7983 */ /* 0x000ee20000300800 */
[----:B------:R-:W-:-:S02]  /*7240*/  LEA.HI.X.SX32 R21, R26, R23, 0x1, P2 ;  /* 0x000000171a157211 */ /* 0x000fc400010f0eff */
[----:B------:R-:W-:-:S03]  /*7250*/  IADD3 R24, P2, PT, R17, R3, RZ ;  /* 0x0000000311187210 */ /* 0x000fc60007f5e0ff */
[----:B------:R4:W-:Y:S01]  /*7260*/  STL [R1+0xe1c], R21 ;  /* 0x000e1c1501007387 */ /* 0x0009e20000100800 */
[----:B0-----:R-:W-:-:S03]  /*7270*/  LEA.HI.X.SX32 R22, R27, R23, 0x1, P3 ;  /* 0x000000171b167211 */ /* 0x001fc600018f0eff */
[----:B------:R0:W-:Y:S01]  /*7280*/  STL [R1+0xe20], R24 ;  /* 0x000e201801007387 */ /* 0x0001e20000100800 */
[----:B----4-:R-:W-:-:S03]  /*7290*/  IADD3 R21, P3, PT, R16, R3, RZ ;  /* 0x0000000310157210 */ /* 0x010fc60007f7e0ff */
[----:B------:R5:W-:Y:S01]  /*72a0*/  STL [R1+0xe14], R22 ;  /* 0x000e141601007387 */ /* 0x000be20000100800 */
[----:B0-----:R-:W-:-:S03]  /*72b0*/  LEA.HI.X.SX32 R24, R28, R23, 0x1, P4 ;  /* 0x000000171c187211 */ /* 0x001fc600020f0eff */
[----:B------:R0:W-:Y:S01]  /*72c0*/  STL [R1+0xe18], R21 ;  /* 0x000e181501007387 */ /* 0x0001e20000100800 */
[----:B------:R-:W-:Y:S02]  /*72d0*/  LEA.HI.X.SX32 R19, R19, R23, 0x1, P6 ;  /* 0x0000001713137211 */ /* 0x000fe400030f0eff */
[----:B-----5:R-:W-:Y:S01]  /*72e0*/  IADD3 R22, P4, PT, R15, R3, RZ ;  /* 0x000000030f167210 */ /* 0x020fe20007f9e0ff */
[----:B------:R-:W-:Y:S01]  /*72f0*/  STL [R1+0xda8], R24 ;  /* 0x000da81801007387 */ /* 0x000fe20000100800 */
[----:B0-----:R-:W-:Y:S02]  /*7300*/  LEA.HI.X.SX32 R21, R20, R23, 0x1, P5 ;  /* 0x0000001714157211 */ /* 0x001fe400028f0eff */
[-C--:B------:R-:W-:Y:S01]  /*7310*/  IADD3 R20, P5, PT, R14, R3.reuse, RZ ;  /* 0x000000030e147210 */ /* 0x080fe20007fbe0ff */
[----:B------:R-:W-:Y:S04]  /*7320*/  STL [R1+0xdc4], R22 ;  /* 0x000dc41601007387 */ /* 0x000fe80000100800 */
[----:B------:R0:W-:Y:S04]  /*7330*/  STL [R1+0xdac], R21 ;  /* 0x000dac1501007387 */ /* 0x0001e80000100800 */
[----:B------:R1:W-:Y:S04]  /*7340*/  STL [R1+0xdcc], R20 ;  /* 0x000dcc1401007387 */ /* 0x0003e80000100800 */
[----:B------:R4:W-:Y:S01]  /*7350*/  STL [R1+0xdb0], R19 ;  /* 0x000db01301007387 */ /* 0x0009e20000100800 */
[----:B0-----:R-:W-:-:S02]  /*7360*/  IADD3 R21, P6, PT, R13, R3, RZ ;  /* 0x000000030d157210 */ /* 0x001fc40007fde0ff */
[-C--:B-1----:R-:W-:Y:S02]  /*7370*/  LEA.HI.X.SX32 R20, R18, R23.reuse, 0x1, P1 ;  /* 0x0000001712147211 */ /* 0x082fe400008f0eff */
[----:B------:R-:W-:Y:S02]  /*7380*/  LEA.HI.X.SX32 R18, R17, R23, 0x1, P2 ;  /* 0x0000001711127211 */ /* 0x000fe400010f0eff */
[-C--:B----4-:R-:W-:Y:S01]  /*7390*/  IADD3 R19, P1, PT, R12, R3.reuse, RZ ;  /* 0x000000030c137210 */ /* 0x090fe20007f3e0ff */
[----:B------:R-:W-:Y:S01]  /*73a0*/  STL [R1+0xdd4], R21 ;  /* 0x000dd41501007387 */ /* 0x000fe20000100800 */
[----:B------:R-:W-:Y:S02]  /*73b0*/  IADD3 R17, P2, PT, R11, R3, RZ ;  /* 0x000000030b117210 */ /* 0x000fe40007f5e0ff */
[----:B------:R-:W-:Y:S01]  /*73c0*/  LEA.HI.X.SX32 R16, R16, R23, 0x1, P3 ;  /* 0x0000001710107211 */ /* 0x000fe200018f0eff */
[----:B------:R-:W-:Y:S04]  /*73d0*/  STL [R1+0xdb4], R20 ;  /* 0x000db41401007387 */ /* 0x000fe80000100800 */
        /* <DEDUP_REMOVED lines=18> */
[-C--:B------:R-:W-:Y:S01]  /*7500*/  LEA.HI.X.SX32 R12, R11, R23.reuse, 0x1, P2 ;  /* 0x000000170b0c7211 */ /* 0x080fe200010f0eff */
[----:B------:R-:W-:Y:S01]  /*7510*/  STL [R1+0xe00], R15 ;  /* 0x000e000f01007387 */ /* 0x000fe20000100800 */
[----:B------:R-:W-:-:S03]  /*7520*/  LEA.HI.X.SX32 R10, R10, R23, 0x1, P3 ;  /* 0x000000170a0a7211 */ /* 0x000fc600018f0eff */
[----:B------:R-:W-:Y:S01]  /*7530*/  STL [R1+0xdd8], R14 ;  /* 0x000dd80e01007387 */ /* 0x000fe20000100800 */
[----:B------:R-:W-:Y:S02]  /*7540*/  LEA.HI.X.SX32 R7, R7, R23, 0x1, P6 ;  /* 0x0000001707077211 */ /* 0x000fe400030f0eff */
[----:B--2---:R-:W-:-:S05]  /*7550*/  IADD3 R13, P1, PT, R6, R3, RZ ;  /* 0x00000003060d7210 */ /* 0x004fca0007f3e0ff */
[----:B------:R-:W-:Y:S01]  /*7560*/  STL [R1+0xe04], R13 ;  /* 0x000e040d01007387 */ /* 0x000fe20000100800 */
[----:B------:R-:W-:-:S03]  /*7570*/  IADD3 R11, P2, PT, R5, R3, RZ ;  /* 0x00000003050b7210 */ /* 0x000fc60007f5e0ff */
[----:B------:R-:W-:Y:S04]  /*7580*/  STL [R1+0xde0], R12 ;  /* 0x000de00c01007387 */ /* 0x000fe80000100800 */
[----:B------:R0:W-:Y:S04]  /*7590*/  STL [R1+0xe08], R11 ;  /* 0x000e080b01007387 */ /* 0x0001e80000100800 */
[----:B------:R1:W-:Y:S01]  /*75a0*/  STL [R1+0xde8], R10 ;  /* 0x000de80a01007387 */ /* 0x0003e20000100800 */
[----:B0-----:R-:W-:Y:S02]  /*75b0*/  LEA.HI.X.SX32 R11, R9, R23, 0x1, P4 ;  /* 0x00000017090b7211 */ /* 0x001fe400020f0eff */
[----:B---3--:R-:W-:-:S02]  /*75c0*/  IADD3 R12, P3, PT, R4, R3, RZ ;  /* 0x00000003040c7210 */ /* 0x008fc40007f7e0ff */
[----:B------:R-:W-:-:S03]  /*75d0*/  LEA.HI.X.SX32 R9, R8, R23, 0x1, P5 ;  /* 0x0000001708097211 */ /* 0x000fc600028f0eff */
[----:B------:R-:W-:Y:S04]  /*75e0*/  STL [R1+0xe0c], R12 ;  /* 0x000e0c0c01007387 */ /* 0x000fe80000100800 */
[----:B------:R-:W-:Y:S01]  /*75f0*/  STL [R1+0xdf0], R11 ;  /* 0x000df00b01007387 */ /* 0x000fe20000100800 */
[----:B-1----:R-:W-:Y:S02]  /*7600*/  IADD3 R10, P4, PT, R2, R3, RZ ;  /* 0x00000003020a7210 */ /* 0x002fe40007f9e0ff */
[----:B------:R-:W-:-:S03]  /*7610*/  LEA.HI.X.SX32 R5, R5, R23, 0x1, P2 ;  /* 0x0000001705057211 */ /* 0x000fc600010f0eff */
[----:B------:R0:W-:Y:S01]  /*7620*/  STL [R1+0xe10], R10 ;  /* 0x000e100a01007387 */ /* 0x0001e20000100800 */
[----:B------:R-:W-:Y:S02]  /*7630*/  IADD3 R8, P5, PT, R29, R3, RZ ;  /* 0x000000031d087210 */ /* 0x000fe40007fbe0ff */
[-C--:B------:R-:W-:Y:S01]  /*7640*/  LEA.HI.X.SX32 R3, R6, R23.reuse, 0x1, P1 ;  /* 0x0000001706037211 */ /* 0x080fe200008f0eff */
[----:B------:R-:W-:Y:S01]  /*7650*/  STL [R1+0xdf8], R9 ;  /* 0x000df80901007387 */ /* 0x000fe20000100800 */
[----:B------:R-:W-:-:S03]  /*7660*/  LEA.HI.X.SX32 R4, R4, R23, 0x1, P3 ;  /* 0x0000001704047211 */ /* 0x000fc600018f0eff */
[----:B------:R-:W-:Y:S04]  /*7670*/  STL [R1+0xda4], R8 ;  /* 0x000da40801007387 */ /* 0x000fe80000100800 */
[----:B------:R-:W-:Y:S04]  /*7680*/  STL [R1+0xd90], R7 ;  /* 0x000d900701007387 */ /* 0x000fe80000100800 */
[----:B------:R1:W-:Y:S01]  /*7690*/  STL [R1+0xd94], R3 ;  /* 0x000d940301007387 */ /* 0x0003e20000100800 */
[----:B0-----:R-:W-:Y:S02]  /*76a0*/  LEA.HI.X.SX32 R10, R0, UR13, 0x1, P0 ;  /* 0x0000000d000a7c11 */ /* 0x001fe400080f0eff */
[----:B------:R-:W0:Y:S01]  /*76b0*/  LDC R0, c[0x0][0x3a8] ;  /* 0x0000ea00ff007b82 */ /* 0x000e220000000800 */
[----:B------:R-:W-:Y:S01]  /*76c0*/  STL [R1+0xd98], R5 ;  /* 0x000d980501007387 */ /* 0x000fe20000100800 */
[----:B-1----:R-:W-:-:S02]  /*76d0*/  LEA.HI.X.SX32 R3, R2, R23, 0x1, P4 ;  /* 0x0000001702037211 */ /* 0x002fc400020f0eff */
[----:B------:R-:W-:Y:S01]  /*76e0*/  LEA.HI.X.SX32 R2, R29, R23, 0x1, P5 ;  /* 0x000000171d027211 */ /* 0x000fe200028f0eff */
[----:B------:R-:W-:Y:S04]  /*76f0*/  STL [R1+0xd9c], R4 ;  /* 0x000d9c0401007387 */ /* 0x000fe80000100800 */
[----:B------:R-:W-:Y:S04]  /*7700*/  STL [R1+0xda0], R3 ;  /* 0x000da00301007387 */ /* 0x000fe80000100800 */
[----:B------:R0:W-:Y:S04]  /*7710*/  STL [R1+0xd8c], R2 ;  /* 0x000d8c0201007387 */ /* 0x0001e80000100800 */
[----:B------:R-:W-:Y:S04]  /*7720*/  STL [R1+0x840], RZ ;  /* 0x000840ff01007387 */ /* 0x000fe80000100800 */
[----:B------:R-:W-:Y:S04]  /*7730*/  STL [R1+0x764], R10 ;  /* 0x0007640a01007387 */ /* 0x000fe80000100800 */
[----:B------:R-:W-:Y:S04]  /*7740*/  STL [R1+0x380], RZ ;  /* 0x000380ff01007387 */ /* 0x000fe80000100800 */
        /* <DEDUP_REMOVED lines=219> */
[----:B------:R-:W2:Y:S01]  /*8500*/  LDL R16, [R1+0x768] ;  /* 0x0007680001107983 */ /* 0x000ea20000100800 */
[----:B0-----:R-:W-:-:S02]  /*8510*/  IMAD R2, R0, 0x7f, RZ ;  /* 0x0000007f00027824 */ /* 0x001fc400078e02ff */
[C---:B------:R-:W-:Y:S02]  /*8520*/  IMAD R3, R0.reuse, 0x7e, RZ ;  /* 0x0000007e00037824 */ /* 0x040fe400078e02ff */
[C---:B------:R-:W-:Y:S02]  /*8530*/  IMAD R4, R0.reuse, 0x7d, RZ ;  /* 0x0000007d00047824 */ /* 0x040fe400078e02ff */
[C---:B------:R-:W-:Y:S02]  /*8540*/  IMAD R5, R0.reuse, 0x7c, RZ ;  /* 0x0000007c00057824 */ /* 0x040fe400078e02ff */
[C---:B------:R-:W-:Y:S02]  /*8550*/  IMAD R6, R0.reuse, 0x7b, RZ ;  /* 0x0000007b00067824 */ /* 0x040fe400078e02ff */
[C---:B------:R-:W-:Y:S02]  /*8560*/  IMAD R7, R0.reuse, 0x7a, RZ ;  /* 0x0000007a00077824 */ /* 0x040fe400078e02ff */
[----:B------:R-:W-:Y:S01]  /*8570*/  IMAD R8, R0, 0x79, RZ ;  /* 0x0000007900087824 */ /* 0x000fe200078e02ff */
[----:B--2---:R-:W-:-:S05]  /*8580*/  IADD3 R9, P3, PT, R2, R16, RZ ;  /* 0x0000001002097210 */ /* 0x004fca0007f7e0ff */
        /* <DEDUP_REMOVED lines=10> */
[----:B------:R0:W-:Y:S01]  /*8630*/  STL [R1+0x9c0], R9 ;  /* 0x0009c00901007387 */ /* 0x0001e20000100800 */
[----:B------:R-:W-:Y:S02]  /*8640*/  LEA.HI.X.SX32 R10, R2, R10, 0x1, P3 ;  /* 0x0000000a020a7211 */ /* 0x000fe400018f0eff */
[----:B0-----:R-:W-:-:S05]  /*8650*/  IADD3 R9, P2, PT, R8, R16, RZ ;  /* 0x0000001008097210 */ /* 0x001fca0007f5e0ff */
[----:B------:R0:W-:Y:S04]  /*8660*/  STL [R1+0x9c8], R9 ;  /* 0x0009c80901007387 */ /* 0x0001e80000100800 */
[----:B------:R-:W2:Y:S01]  /*8670*/  LDL R2, [R1+0x764] ;  /* 0x0007640001027983 */ /* 0x000ea20000100800 */
[----:B0-----:R-:W-:-:S03]  /*8680*/  IMAD R9, R0, 0x78, RZ ;  /* 0x0000007800097824 */ /* 0x001fc600078e02ff */
[----:B------:R0:W-:Y:S02]  /*8690*/  STL [R1+0x994], R10 ;  /* 0x0009940a01007387 */ /* 0x0001e40000100800 */
[----:B0-----:R-:W-:-:S05]  /*86a0*/  IADD3 R10, P3, PT, R9, R16, RZ ;  /* 0x00000010090a7210 */ /* 0x001fca0007f7e0ff */
[----:B------:R0:W-:Y:S02]  /*86b0*/  STL [R1+0x9d0], R10 ;  /* 0x0009d00a01007387 */ /* 0x0001e40000100800 */
[C---:B0-----:R-:W-:Y:S02]  /*86c0*/  IMAD R10, R0.reuse, 0x77, RZ ;  /* 0x00000077000a7824 */ /* 0x041fe400078e02ff */
[C---:B------:R-:W-:Y:S02]  /*86d0*/  IMAD R11, R0.reuse, 0x76, RZ ;  /* 0x00000076000b7824 */ /* 0x040fe400078e02ff */
[C---:B------:R-:W-:Y:S02]  /*86e0*/  IMAD R12, R0.reuse, 0x75, RZ ;  /* 0x00000075000c7824 */ /* 0x040fe400078e02ff */
[C---:B------:R-:W-:Y:S02]  /*86f0*/  IMAD R13, R0.reuse, 0x74, RZ ;  /* 0x00000074000d7824 */ /* 0x040fe400078e02ff */
[----:B------:R-:W-:Y:S01]  /*8700*/  IMAD R14, R0, 0x73, RZ ;  /* 0x00000073000e7824 */ /* 0x000fe200078e02ff */
[----:B--2---:R-:W-:-:S05]  /*8710*/  LEA.HI.X.SX32 R3, R3, R2, 0x1, P4 ;  /* 0x0000000203037211 */ /* 0x004fca00020f0eff */
[----:B------:R0:W-:Y:S02]  /*8720*/  STL [R1+0x99c], R3 ;  /* 0x00099c0301007387 */ /* 0x0001e40000100800 */
[----:B0-----:R-:W-:-:S05]  /*8730*/  IADD3 R3, P4, PT, R10, R16, RZ ;  /* 0x000000100a037210 */ /* 0x001fca0007f9e0ff */
[----:B------:R0:W-:Y:S02]  /*8740*/  STL [R1+0x9d8], R3 ;  /* 0x0009d80301007387 */ /* 0x0001e40000100800 */
[----:B0-----:R-:W-:Y:S02]  /*8750*/  LEA.HI.X.SX32 R3, R4, R2, 0x1, P5 ;  /* 0x0000000204037211 */ /* 0x001fe400028f0eff */
[----:B------:R-:W-:-:S03]  /*8760*/  IADD3 R4, P5, PT, R11, R16, RZ ;  /* 0x000000100b047210 */ /* 0x000fc60007fbe0ff */
[----:B------:R0:W-:Y:S04]  /*8770*/  STL [R1+0x9a4], R3 ;  /* 0x0009a40301007387 */ /* 0x0001e80000100800 */
[----:B------:R1:W-:Y:S01]  /*8780*/  STL [R1+0x9e0], R4 ;  /* 0x0009e00401007387 */ /* 0x0003e20000100800 */
[-C--:B0-----:R-:W-:Y:S02]  /*8790*/  LEA.HI.X.SX32 R3, R5, R2.reuse, 0x1, P6 ;  /* 0x0000000205037211 */ /* 0x081fe400030f0eff */
[----:B------:R-:W-:Y:S02]  /*87a0*/  LEA.HI.X.SX32 R5, R6, R2, 0x1, P0 ;  /* 0x0000000206057211 */ /* 0x000fe400000f0eff */
[-C--:B-1----:R-:W-:Y:S01]  /*87b0*/  IADD3 R4, P6, PT, R12, R16.reuse, RZ ;  /* 0x000000100c047210 */ /* 0x082fe20007fde0ff */
[----:B------:R0:W-:Y:S04]  /*87c0*/  STL [R1+0x9ac], R3 ;  /* 0x0009ac0301007387 */ /* 0x0001e80000100800 */
[----:B------:R1:W-:Y:S01]  /*87d0*/  STL [R1+0x9e8], R4 ;  /* 0x0009e80401007387 */ /* 0x0003e20000100800 */
[----:B0-----:R-:W-:-:S03]  /*87e0*/  IADD3 R3, P0, PT, R13, R16, RZ ;  /* 0x000000100d037210 */ /* 0x001fc60007f1e0ff */
[----:B------:R0:W-:Y:S01]  /*87f0*/  STL [R1+0x9b4], R5 ;  /* 0x0009b40501007387 */ /* 0x0001e20000100800 */
[----:B-1----:R-:W-:-:S03]  /*8800*/  LEA.HI.X.SX32 R4, R7, R2, 0x1, P1 ;  /* 0x0000000207047211 */ /* 0x002fc600008f0eff */
[----:B------:R1:W-:Y:S01]  /*8810*/  STL [R1+0x9f0], R3 ;  /* 0x0009f00301007387 */ /* 0x0003e20000100800 */
[----:B0-----:R-:W-:-:S03]  /*8820*/  IADD3 R5, P1, PT, R14, R16, RZ ;  /* 0x000000100e057210 */ /* 0x001fc60007f3e0ff */
[----:B------:R-:W-:Y:S01]  /*8830*/  STL [R1+0x9bc], R4 ;  /* 0x0009bc0401007387 */ /* 0x000fe20000100800 */
[----:B-1----:R-:W-:-:S03]  /*8840*/  LEA.HI.X.SX32 R3, R8, R2, 0x1, P2 ;  /* 0x0000000208037211 */ /* 0x002fc600010f0eff */
[----:B------:R-:W-:Y:S04]  /*8850*/  STL [R1+0x9f8], R5 ;  /* 0x0009f80501007387 */ /* 0x000fe80000100800 */
[----:B------:R0:W-:Y:S02]  /*8860*/  STL [R1+0x9c4], R3 ;  /* 0x0009c40301007387 */ /* 0x0001e40000100800 */
[----:B0-----:R-:W-:Y:S02]  /*8870*/  LEA.HI.X.SX32 R3, R9, R2, 0x1, P3 ;  /* 0x0000000209037211 */ /* 0x001fe400018f0eff */
[----:B------:R-:W2:Y:S01]  /*8880*/  LDL R9, [R1+0x768] ;  /* 0x0007680001097983 */ /* 0x000ea20000100800 */
[----:B------:R-:W-:-:S05]  /*8890*/  IMAD R15, R0, 0x72, RZ ;  /* 0x00000072000f7824 */ /* 0x000fca00078e02ff */
[----:B------:R-:W-:Y:S01]  /*88a0*/  IADD3 R4, P2, PT, R15, R16, RZ ;  /* 0x000000100f047210 */ /* 0x000fe20007f5e0ff */
[C---:B------:R-:W-:Y:S02]  /*88b0*/  IMAD R16, R0.reuse, 0x71, RZ ;  /* 0x0000007100107824 */ /* 0x040fe400078e02ff */
[C---:B------:R-:W-:Y:S02]  /*88c0*/  IMAD R17, R0.reuse, 0x70, RZ ;  /* 0x0000007000117824 */ /* 0x040fe400078e02ff */
[----:B------:R0:W-:Y:S01]  /*88d0*/  STL [R1+0xa00], R4 ;  /* 0x000a000401007387 */ /* 0x0001e20000100800 */
[----:B------:R-:W-:-:S03]  /*88e0*/  IMAD R18, R0, 0x6f, RZ ;  /* 0x0000006f00127824 */ /* 0x000fc600078e02ff */
[----:B------:R1:W-:Y:S01]  /*88f0*/  STL [R1+0x9cc], R3 ;  /* 0x0009cc0301007387 */ /* 0x0003e20000100800 */
[----:B0-----:R-:W-:Y:S01]  /*8900*/  LEA.HI.X.SX32 R4, R10, R2, 0x1, P4 ;  /* 0x000000020a047211 */ /* 0x001fe200020f0eff */
[C---:B------:R-:W-:Y:S02]  /*8910*/  IMAD R19, R0.reuse, 0x6e, RZ ;  /* 0x0000006e00137824 */ /* 0x040fe400078e02ff */
[C---:B------:R-:W-:Y:S02]  /*8920*/  IMAD R20, R0.reuse, 0x6d, RZ ;  /* 0x0000006d00147824 */ /* 0x040fe400078e02ff */
[C---:B------:R-:W-:Y:S02]  /*8930*/  IMAD R21, R0.reuse, 0x6c, RZ ;  /* 0x0000006c00157824 */ /* 0x040fe400078e02ff */
[C---:B------:R-:W-:Y:S02]  /*8940*/  IMAD R22, R0.reuse, 0x6b, RZ ;  /* 0x0000006b00167824 */ /* 0x040fe400078e02ff */
[----:B------:R-:W-:-:S02]  /*8950*/  IMAD R23, R0, 0x6a, RZ ;  /* 0x0000006a00177824 */ /* 0x000fc400078e02ff */
[C---:B------:R-:W-:Y:S02]  /*8960*/  IMAD R24, R0.reuse, 0x69, RZ ;  /* 0x0000006900187824 */ /* 0x040fe400078e02ff */
        /* <DEDUP_REMOVED lines=8> */
[----:B------:R-:W-:Y:S01]  /*89f0*/  IMAD R6, R0, 0x5e, RZ ;  /* 0x0000005e00067824 */ /* 0x000fe200078e02ff */
[-C--:B--2---:R-:W-:Y:S02]  /*8a00*/  IADD3 R5, P3, PT, R16, R9.reuse, RZ ;  /* 0x0000000910057210 */ /* 0x084fe40007f7e0ff */
[----:B-1----:R-:W-:-:S03]  /*8a10*/  IADD3 R3, P4, PT, R17, R9, RZ ;  /* 0x0000000911037210 */ /* 0x002fc60007f9e0ff */
[----:B------:R0:W-:Y:S04]  /*8a20*/  STL [R1+0xa08], R5 ;  /* 0x000a080501007387 */ /* 0x0001e80000100800 */
[----:B------:R1:W-:Y:S01]  /*8a30*/  STL [R1+0x9d4], R4 ;  /* 0x0009d40401007387 */ /* 0x0003e20000100800 */
[----:B0-----:R-:W-:-:S03]  /*8a40*/  LEA.HI.X.SX32 R5, R11, R2, 0x1, P5 ;  /* 0x000000020b057211 */ /* 0x001fc600028f0eff */
[----:B------:R0:W-:Y:S01]  /*8a50*/  STL [R1+0xa10], R3 ;  /* 0x000a100301007387 */ /* 0x0001e20000100800 */
[----:B-1----:R-:W-:-:S03]  /*8a60*/  IADD3 R4, P5, PT, R18, R9, RZ ;  /* 0x0000000912047210 */ /* 0x002fc60007fbe0ff */
[----:B------:R1:W-:Y:S04]  /*8a70*/  STL [R1+0x9dc], R5 ;  /* 0x0009dc0501007387 */ /* 0x0003e80000100800 */
[----:B------:R2:W-:Y:S01]  /*8a80*/  STL [R1+0xa18], R4 ;  /* 0x000a180401007387 */ /* 0x0005e20000100800 */
[----:B0-----:R-:W-:Y:S02]  /*8a90*/  LEA.HI.X.SX32 R3, R12, R2, 0x1, P6 ;  /* 0x000000020c037211 */ /* 0x001fe400030f0eff */
[----:B-1----:R-:W-:-:S03]  /*8aa0*/  IADD3 R5, P6, PT, R19, R9, RZ ;  /* 0x0000000913057210 */ /* 0x002fc60007fde0ff */
[----:B------:R0:W-:Y:S01]  /*8ab0*/  STL [R1+0x9e4], R3 ;  /* 0x0009e40301007387 */ /* 0x0001e20000100800 */
[----:B--2---:R-:W-:-:S03]  /*8ac0*/  LEA.HI.X.SX32 R4, R13, R2, 0x1, P0 ;  /* 0x000000020d047211 */ /* 0x004fc600000f0eff */
[----:B------:R1:W-:Y:S04]  /*8ad0*/  STL [R1+0xa20], R5 ;  /* 0x000a200501007387 */ /* 0x0003e80000100800 */
[----:B------:R2:W-:Y:S01]  /*8ae0*/  STL [R1+0x9ec], R4 ;  /* 0x0009ec0401007387 */ /* 0x0005e20000100800 */
[----:B0-----:R-:W-:Y:S02]  /*8af0*/  IADD3 R3, P0, PT, R20, R9, RZ ;  /* 0x0000000914037210 */ /* 0x001fe40007f1e0ff */
[----:B-1----:R-:W-:-:S03]  /*8b00*/  LEA.HI.X.SX32 R5, R14, R2, 0x1, P1 ;  /* 0x000000020e057211 */ /* 0x002fc600008f0eff */
[----:B------:R0:W-:Y:S01]  /*8b10*/  STL [R1+0xa28], R3 ;  /* 0x000a280301007387 */ /* 0x0001e20000100800 */
[----:B--2---:R-:W-:-:S03]  /*8b20*/  IADD3 R4, P1, PT, R21, R9, RZ ;  /* 0x0000000915047210 */ /* 0x004fc60007f3e0ff */
        /* <DEDUP_REMOVED lines=32> */
[----:B0-----:R-:W-:Y:S01]  /*8d30*/  IMAD R3, R0, 0x63, RZ ;  /* 0x0000006300037824 */ /* 0x001fe200078e02ff */
[----:B-1----:R-:W-:Y:S02]  /*8d40*/  IADD3 R5, P2, PT, R29, R9, RZ ;  /* 0x000000091d057210 */ /* 0x002fe40007f5e0ff */
[----:B--2---:R-:W-:-:S03]  /*8d50*/  LEA.HI.X.SX32 R4, R23, R2, 0x1, P3 ;  /* 0x0000000217047211 */ /* 0x004fc600018f0eff */
[----:B------:R0:W-:Y:S01]  /*8d60*/  STL [R1+0xa70], R5 ;  /* 0x000a700501007387 */ /* 0x0001e20000100800 */
[----:B------:R-:W-:-:S03]  /*8d70*/  IMAD R11, R0, 0x62, RZ ;  /* 0x00000062000b7824 */ /* 0x000fc600078e02ff */
[----:B------:R1:W-:Y:S01]  /*8d80*/  STL [R1+0xa3c], R4 ;  /* 0x000a3c0401007387 */ /* 0x0003e20000100800 */
[----:B0-----:R-:W-:Y:S02]  /*8d90*/  IADD3 R5, P3, PT, R3, R9, RZ ;  /* 0x0000000903057210 */ /* 0x001fe40007f7e0ff */
[----:B-1----:R-:W-:-:S03]  /*8da0*/  LEA.HI.X.SX32 R4, R24, R2, 0x1, P4 ;  /* 0x0000000218047211 */ /* 0x002fc600020f0eff */
[----:B------:R0:W-:Y:S04]  /*8db0*/  STL [R1+0xa78], R5 ;  /* 0x000a780501007387 */ /* 0x0001e80000100800 */
        /* <DEDUP_REMOVED lines=11> */
[----:B------:R0:W-:Y:S01]  /*8e70*/  STL [R1+0xa90], R5 ;  /* 0x000a900501007387 */ /* 0x0001e20000100800 */
[----:B------:R-:W-:-:S03]  /*8e80*/  IADD3 R12, P0, PT, R7, R9, RZ ;  /* 0x00000009070c7210 */ /* 0x000fc60007f1e0ff */
[----:B------:R1:W-:Y:S04]  /*8e90*/  STL [R1+0xa5c], R4 ;  /* 0x000a5c0401007387 */ /* 0x0003e80000100800 */
[----:B------:R2:W-:Y:S01]  /*8ea0*/  STL [R1+0xa98], R12 ;  /* 0x000a980c01007387 */ /* 0x0005e20000100800 */
[----:B0-----:R-:W-:Y:S01]  /*8eb0*/  IMAD R5, R0, 0x5d, RZ ;  /* 0x0000005d00057824 */ /* 0x001fe200078e02ff */
[-C--:B-1----:R-:W-:Y:S02]  /*8ec0*/  LEA.HI.X.SX32 R4, R28, R2.reuse, 0x1, P1 ;  /* 0x000000021c047211 */ /* 0x082fe400008f0eff */
[-C--:B------:R-:W-:Y:S02]  /*8ed0*/  IADD3 R13, P1, PT, R6, R9.reuse, RZ ;  /* 0x00000009060d7210 */ /* 0x080fe40007f3e0ff */
[----:B--2---:R-:W-:Y:S01]  /*8ee0*/  LEA.HI.X.SX32 R12, R29, R2, 0x1, P2 ;  /* 0x000000021d0c7211 */ /* 0x004fe200010f0eff */
[----:B------:R0:W-:Y:S04]  /*8ef0*/  STL [R1+0xa64], R4 ;  /* 0x000a640401007387 */ /* 0x0001e80000100800 */
[----:B------:R1:W-:Y:S01]  /*8f00*/  STL [R1+0xaa0], R13 ;  /* 0x000aa00d01007387 */ /* 0x0003e20000100800 */
[----:B0-----:R-:W-:Y:S01]  /*8f10*/  IMAD R4, R0, 0x5c, RZ ;  /* 0x0000005c00047824 */ /* 0x001fe200078e02ff */
[----:B-1----:R-:W-:-:S02]  /*8f20*/  IADD3 R13, P2, PT, R5, R9, RZ ;  /* 0x00000009050d7210 */ /* 0x002fc40007f5e0ff */
[----:B------:R0:W-:Y:S04]  /*8f30*/  STL [R1+0xa6c], R12 ;  /* 0x000a6c0c01007387 */ /* 0x0001e80000100800 */
[----:B------:R1:W-:Y:S01]  /*8f40*/  STL [R1+0xaa8], R13 ;  /* 0x000aa80d01007387 */ /* 0x0003e20000100800 */
[----:B0-----:R-:W-:Y:S01]  /*8f50*/  LEA.HI.X.SX32 R12, R3, R2, 0x1, P3 ;  /* 0x00000002030c7211 */ /* 0x001fe200018f0eff */
[----:B------:R-:W-:Y:S01]  /*8f60*/  IMAD R3, R0, 0x5b, RZ ;  /* 0x0000005b00037824 */ /* 0x000fe200078e02ff */
[----:B-1----:R-:W-:-:S03]  /*8f70*/  IADD3 R13, P3, PT, R4, R9, RZ ;  /* 0x00000009040d7210 */ /* 0x002fc60007f7e0ff */
        /* <DEDUP_REMOVED lines=133> */
[----:B------:R-:W-:Y:S01]  /*97d0*/  IMAD.SHL.U32 R8, R0, 0x40, RZ ;  /* 0x0000004000087824 */ /* 0x000fe200078e00ff */
        /* <DEDUP_REMOVED lines=266> */
[----:B------:R0:W-:Y:S01]  /*a880*/  STL [R1+0xcf4], R12 ;  /* 0x000cf40c01007387 */ /* 0x0001e20000100800 */
[----:B------:R-:W-:-:S03]  /*a890*/  LEA.HI.X.SX32 R11, R11, R2, 0x1, P0 ;  /* 0x000000020b0b7211 */ /* 0x000fc600000f0eff */
[----:B------:R1:W-:Y:S01]  /*a8a0*/  STL [R1+0xd30], R13 ;  /* 0x000d300d01007387 */ /* 0x0003e20000100800 */
[-C--:B------:R-:W-:Y:S01]  /*a8b0*/  LEA.HI.X.SX32 R10, R10, R2.reuse, 0x1, P1 ;  /* 0x000000020a0a7211 */ /* 0x080fe200008f0eff */
[----:B0-----:R-:W-:Y:S01]  /*a8c0*/  IMAD R12, R0, 0xa, RZ ;  /* 0x0000000a000c7824 */ /* 0x001fe200078e02ff */
[-C--:B-1----:R-:W-:Y:S01]  /*a8d0*/  IADD3 R13, P0, PT, R3, R9.reuse, RZ ;  /* 0x00000009030d7210 */ /* 0x082fe20007f1e0ff */
[----:B------:R0:W-:Y:S04]  /*a8e0*/  STL [R1+0xcfc], R11 ;  /* 0x000cfc0b01007387 */ /* 0x0001e80000100800 */
[----:B------:R1:W-:Y:S01]  /*a8f0*/  STL [R1+0xd38], R13 ;  /* 0x000d380d01007387 */ /* 0x0003e20000100800 */
[-C--:B------:R-:W-:Y:S01]  /*a900*/  LEA.HI.X.SX32 R8, R8, R2.reuse, 0x1, P2 ;  /* 0x0000000208087211 */ /* 0x080fe200010f0eff */
[----:B0-----:R-:W-:Y:S01]  /*a910*/  IMAD R11, R0, 0x9, RZ ;  /* 0x00000009000b7824 */ /* 0x001fe200078e02ff */
[-C--:B-1----:R-:W-:Y:S01]  /*a920*/  IADD3 R13, P1, PT, R12, R9.reuse, RZ ;  /* 0x000000090c0d7210 */ /* 0x082fe20007f3e0ff */
[----:B------:R0:W-:Y:S04]  /*a930*/  STL [R1+0xd04], R10 ;  /* 0x000d040a01007387 */ /* 0x0001e80000100800 */
[----:B------:R1:W-:Y:S01]  /*a940*/  STL [R1+0xd40], R13 ;  /* 0x000d400d01007387 */ /* 0x0003e20000100800 */
[-C--:B------:R-:W-:Y:S01]  /*a950*/  LEA.HI.X.SX32 R7, R7, R2.reuse, 0x1, P3 ;  /* 0x0000000207077211 */ /* 0x080fe200018f0eff */
[----:B0-----:R-:W-:Y:S01]  /*a960*/  IMAD.SHL.U32 R10, R0, 0x8, RZ ;  /* 0x00000008000a7824 */ /* 0x001fe200078e00ff */
        /* <DEDUP_REMOVED lines=14> */
[C---:B0-----:R-:W-:Y:S01]  /*aa50*/  IMAD R6, R0.reuse, 0x5, RZ ;  /* 0x0000000500067824 */ /* 0x041fe200078e02ff */
[-C--:B-1----:R-:W-:Y:S01]  /*aa60*/  IADD3 R13, P5, PT, R7, R9.reuse, RZ ;  /* 0x00000009070d7210 */ /* 0x082fe20007fbe0ff */
[----:B------:R0:W-:Y:S04]  /*aa70*/  STL [R1+0xd24], R5 ;  /* 0x000d240501007387 */ /* 0x0001e80000100800 */
[----:B------:R1:W-:Y:S01]  /*aa80*/  STL [R1+0xd60], R13 ;  /* 0x000d600d01007387 */ /* 0x0003e20000100800 */
[-C--:B------:R-:W-:Y:S01]  /*aa90*/  LEA.HI.X.SX32 R3, R3, R2.reuse, 0x1, P0 ;  /* 0x0000000203037211 */ /* 0x080fe200000f0eff */
[----:B0-----:R-:W-:Y:S01]  /*aaa0*/  IMAD.SHL.U32 R5, R0, 0x4, RZ ;  /* 0x0000000400057824 */ /* 0x001fe200078e00ff */
[----:B-1----:R-:W-:Y:S01]  /*aab0*/  IADD3 R13, P6, PT, R6, R9, RZ ;  /* 0x00000009060d7210 */ /* 0x002fe20007fde0ff */
[----:B------:R0:W-:Y:S04]  /*aac0*/  STL [R1+0xd2c], R4 ;  /* 0x000d2c0401007387 */ /* 0x0001e80000100800 */
[----:B------:R1:W-:Y:S01]  /*aad0*/  STL [R1+0xd68], R13 ;  /* 0x000d680d01007387 */ /* 0x0003e20000100800 */
[----:B------:R-:W-:-:S03]  /*aae0*/  LEA.HI.X.SX32 R14, R12, R2, 0x1, P1 ;  /* 0x000000020c0e7211 */ /* 0x000fc600008f0eff */
[----:B------:R2:W-:Y:S01]  /*aaf0*/  STL [R1+0xd34], R3 ;  /* 0x000d340301007387 */ /* 0x0005e20000100800 */
[C---:B0-----:R-:W-:Y:S01]  /*ab00*/  IMAD R4, R0.reuse, 0x3, RZ ;  /* 0x0000000300047824 */ /* 0x041fe200078e02ff */
[----:B-1----:R-:W-:Y:S01]  /*ab10*/  IADD3 R13, P0, PT, R5, R9, RZ ;  /* 0x00000009050d7210 */ /* 0x002fe20007f1e0ff */
[----:B--2---:R-:W-:-:S04]  /*ab20*/  IMAD.SHL.U32 R3, R0, 0x2, RZ ;  /* 0x0000000200037824 */ /* 0x004fc800078e00ff */
[----:B------:R0:W-:Y:S01]  /*ab30*/  STL [R1+0xd70], R13 ;  /* 0x000d700d01007387 */ /* 0x0001e20000100800 */
[-C--:B------:R-:W-:Y:S02]  /*ab40*/  LEA.HI.X.SX32 R12, R11, R2.reuse, 0x1, P2 ;  /* 0x000000020b0c7211 */ /* 0x080fe400010f0eff */
[----:B------:R-:W-:Y:S02]  /*ab50*/  LEA.HI.X.SX32 R10, R10, R2, 0x1, P3 ;  /* 0x000000020a0a7211 */ /* 0x000fe400018f0eff */
[-C--:B------:R-:W-:Y:S01]  /*ab60*/  IADD3 R11, P2, PT, R3, R9.reuse, RZ ;  /* 0x00000009030b7210 */ /* 0x080fe20007f5e0ff */
[----:B------:R1:W-:Y:S01]  /*ab70*/  STL [R1+0xd3c], R14 ;  /* 0x000d3c0e01007387 */ /* 0x0003e20000100800 */
[----:B0-----:R-:W-:Y:S02]  /*ab80*/  IADD3 R13, P1, PT, R4, R9, RZ ;  /* 0x00000009040d7210 */ /* 0x001fe40007f3e0ff */
[----:B------:R-:W-:Y:S02]  /*ab90*/  IADD3 R9, P3, PT, R9, R0, RZ ;  /* 0x0000000009097210 */ /* 0x000fe40007f7e0ff */
[-C--:B------:R-:W-:Y:S01]  /*aba0*/  LEA.HI.X.SX32 R8, R8, R2.reuse, 0x1, P4 ;  /* 0x0000000208087211 */ /* 0x080fe200020f0eff */
[----:B------:R1:W-:Y:S01]  /*abb0*/  STL [R1+0xd78], R13 ;  /* 0x000d780d01007387 */ /* 0x0003e20000100800 */
[----:B------:R-:W-:-:S02]  /*abc0*/  LEA.HI.X.SX32 R7, R7, R2, 0x1, P5 ;  /* 0x0000000207077211 */ /* 0x000fc400028f0eff */
[-C--:B------:R-:W-:Y:S01]  /*abd0*/  LEA.HI.X.SX32 R6, R6, R2.reuse, 0x1, P6 ;  /* 0x0000000206067211 */ /* 0x080fe200030f0eff */
[----:B------:R1:W-:Y:S01]  /*abe0*/  STL [R1+0xd44], R12 ;  /* 0x000d440c01007387 */ /* 0x0003e20000100800 */
[----:B------:R-:W-:-:S03]  /*abf0*/  LEA.HI.X.SX32 R5, R5, R2, 0x1, P0 ;  /* 0x0000000205057211 */ /* 0x000fc600000f0eff */
[----:B------:R1:W-:Y:S01]  /*ac00*/  STL [R1+0xd80], R11 ;  /* 0x000d800b01007387 */ /* 0x0003e20000100800 */
[----:B------:R-:W-:-:S03]  /*ac10*/  LEA.HI.X.SX32 R4, R4, R2, 0x1, P1 ;  /* 0x0000000204047211 */ /* 0x000fc600008f0eff */
[----:B------:R1:W-:Y:S01]  /*ac20*/  STL [R1+0xd4c], R10 ;  /* 0x000d4c0a01007387 */ /* 0x0003e20000100800 */
[----:B------:R-:W-:-:S03]  /*ac30*/  LEA.HI.X.SX32 R3, R3, R2, 0x1, P2 ;  /* 0x0000000203037211 */ /* 0x000fc600010f0eff */
[----:B------:R1:W-:Y:S01]  /*ac40*/  STL [R1+0xd88], R9 ;  /* 0x000d880901007387 */ /* 0x0003e20000100800 */
[----:B------:R-:W-:-:S03]  /*ac50*/  LEA.HI.X.SX32 R0, R0, R2, 0x1, P3 ;  /* 0x0000000200007211 */ /* 0x000fc600018f0eff */
[----:B------:R1:W-:Y:S04]  /*ac60*/  STL [R1+0xd54], R8 ;  /* 0x000d540801007387 */ /* 0x0003e80000100800 */
[----:B------:R1:W-:Y:S04]  /*ac70*/  STL [R1+0xd5c], R7 ;  /* 0x000d5c0701007387 */ /* 0x0003e80000100800 */
[----:B------:R1:W-:Y:S04]  /*ac80*/  STL [R1+0xd64], R6 ;  /* 0x000d640601007387 */ /* 0x0003e80000100800 */
[----:B------:R1:W-:Y:S04]  /*ac90*/  STL [R1+0xd6c], R5 ;  /* 0x000d6c0501007387 */ /* 0x0003e80000100800 */
[----:B------:R1:W-:Y:S04]  /*aca0*/  STL [R1+0xd74], R4 ;  /* 0x000d740401007387 */ /* 0x0003e80000100800 */
[----:B------:R1:W-:Y:S04]  /*acb0*/  STL [R1+0xd7c], R3 ;  /* 0x000d7c0301007387 */ /* 0x0003e80000100800 */
        /* <DEDUP_REMOVED lines=36> */
[----:B------:R1:W-:Y:S02]  /*af00*/  STL [R1+0x34c], RZ ;  /* 0x00034cff01007387 */ /* 0x0003e40000100800 */
.L_x_1:
[----:B-1----:R-:W2:Y:S01]  /*af10*/  LDL R3, [R1+0x764] ;  /* 0x0007640001037983 */ /* 0x002ea20000100800 */
[----:B------:R-:W0:Y:S03]  /*af20*/  LDC R0, c[0x0][0x3a0] ;  /* 0x0000e800ff007b82 */ /* 0x000e260000000800 */
[----:B--2---:R1:W-:Y:S04]  /*af30*/  STL [R1+0x329c], R3 ;  /* 0x00329c0301007387 */ /* 0x0043e80000100800 */
[----:B------:R-:W2:Y:S04]  /*af40*/  LDL R2, [R1+0x768] ;  /* 0x0007680001027983 */ /* 0x000ea80000100800 */
[----:B-1----:R-:W0:Y:S04]  /*af50*/  LDL R3, [R1+0x840] ;  /* 0x0008400001037983 */ /* 0x002e280000100800 */
[----:B------:R-:W-:Y:S04]  /*af60*/  STL [R1+0x3170], R10 ;  /* 0x0031700a01007387 */ /* 0x000fe80000100800 */
        /* <DEDUP_REMOVED lines=36> */
[----:B------:R1:W-:Y:S04]  /*b1b0*/  STL [R1+0x3298], R10 ;  /* 0x0032980a01007387 */ /* 0x0003e80000100800 */
        /* <DEDUP_REMOVED lines=57> */
[----:B------:R-:W-:Y:S01]  /*b550*/  STL [R1+0x311c], R5 ;  /* 0x00311c0501007387 */ /* 0x000fe20000100800 */
[----:B0-----:R-:W-:-:S03]  /*b560*/  IMAD R0, R3, -0x80, R0 ;  /* 0xffffff8003007824 */ /* 0x001fc600078e0200 */
[----:B------:R-:W-:Y:S04]  /*b570*/  STL [R1+0x3118], R4 ;  /* 0x0031180401007387 */ /* 0x000fe80000100800 */
[----:B------:R-:W-:Y:S04]  /*b580*/  STL [R1+0x3114], R13 ;  /* 0x0031140d01007387 */ /* 0x000fe80000100800 */
[----:B------:R-:W-:Y:S04]  /*b590*/  STL [R1+0x3110], R14 ;  /* 0x0031100e01007387 */ /* 0x000fe80000100800 */
[----:B------:R-:W-:Y:S04]  /*b5a0*/  STL [R1+0x310c], R15 ;  /* 0x00310c0f01007387 */ /* 0x000fe80000100800 */
[----:B------:R-:W2:Y:S01]  /*b5b0*/  LDL.LU R3, [R1+0x329c] ;  /* 0x00329c0001037983 */ /* 0x000ea20000300800 */
[----:B------:R-:W-:-:S02]  /*b5c0*/  ISETP.GT.AND P0, PT, R0, RZ, PT ;  /* 0x000000ff0000720c */ /* 0x000fc40003f04270 */
[----:B-1----:R-:W-:-:S11]  /*b5d0*/  PRMT R10, RZ, 0x7610, R10 ;  /* 0x00007610ff0a7816 */ /* 0x002fd6000000000a */
[----:B--2---:R-:W2:Y:S01]  /*b5e0*/  @P0 LDG.E.U8 R10, desc[UR6][R2.64] ;  /* 0x00000006020a0981 */ /* 0x004ea2000c1e1100 */
[----:B------:R-:W-:-:S03]  /*b5f0*/  ISETP.GT.AND P1, PT, R0, 0x1, PT ;  /* 0x000000010000780c */ /* 0x000fc60003f24270 */
[----:B--2---:R0:W-:Y:S04]  /*b600*/  STL [R1+0x51c], R10 ;  /* 0x00051c0a01007387 */ /* 0x0041e80000100800 */
[----:B0-----:R-:W2:Y:S04]  /*b610*/  LDL.LU R10, [R1+0x3298] ;  /* 0x00329800010a7983 */ /* 0x001ea80000300800 */
[----:B------:R-:W3:Y:S04]  /*b620*/  LDL R2, [R1+0xd84] ;  /* 0x000d840001027983 */ /* 0x000ee80000100800 */
[----:B------:R-:W3:Y:S01]  /*b630*/  LDL R3, [R1+0xd88] ;  /* 0x000d880001037983 */ /* 0x000ee20000100800 */
[----:B------:R-:W-:-:S02]  /*b640*/  PRMT R11, RZ, 0x7610, R11 ;  /* 0x00007610ff0b7816 */ /* 0x000fc4000000000b */
[----:B---3--:R-:W-:-:S04]  /*b650*/  @P1 LOP3.LUT R3, R3, R2, RZ, 0x3c, !PT ;  /* 0x0000000203031212 */ /* 0x008fc800078e3cff */
[----:B------:R-:W-:-:S04]  /*b660*/  @P1 LOP3.LUT R2, R3, R2, RZ, 0x3c, !PT ;  /* 0x0000000203021212 */ /* 0x000fc800078e3cff */
[----:B------:R-:W-:-:S05]  /*b670*/  @P1 LOP3.LUT R3, R3, R2, RZ, 0x3c, !PT ;  /* 0x0000000203031212 */ /* 0x000fca00078e3cff */
[----:B------:R-:W3:Y:S01]  /*b680*/  @P1 LDG.E.U8 R11, desc[UR6][R2.64] ;  /* 0x00000006020b1981 */ /* 0x000ee2000c1e1100 */
[----:B------:R-:W-:-:S03]  /*b690*/  ISETP.GT.AND P2, PT, R0, 0x2, PT ;  /* 0x000000020000780c */ /* 0x000fc60003f44270 */
[----:B---3--:R0:W-:Y:S04]  /*b6a0*/  STL [R1+0x518], R11 ;  /* 0x0005180b01007387 */ /* 0x0081e80000100800 */
[----:B0-----:R-:W3:Y:S04]  /*b6b0*/  LDL.LU R11, [R1+0x3294] ;  /* 0x00329400010b7983 */ /* 0x001ee80000300800 */
[----:B------:R-:W4:Y:S04]  /*b6c0*/  LDL R2, [R1+0xd7c] ;  /* 0x000d7c0001027983 */ /* 0x000f280000100800 */
[----:B------:R-:W4:Y:S01]  /*b6d0*/  LDL R3, [R1+0xd80] ;  /* 0x000d800001037983 */ /* 0x000f220000100800 */
[----:B--2---:R-:W-:-:S02]  /*b6e0*/  PRMT R10, RZ, 0x7610, R10 ;  /* 0x00007610ff0a7816 */ /* 0x004fc4000000000a */
[----:B----4-:R-:W-:-:S04]  /*b6f0*/  @P2 LOP3.LUT R3, R3, R2, RZ, 0x3c, !PT ;  /* 0x0000000203032212 */ /* 0x010fc800078e3cff */
[----:B------:R-:W-:-:S04]  /*b700*/  @P2 LOP3.LUT R2, R3, R2, RZ, 0x3c, !PT ;  /* 0x0000000203022212 */ /* 0x000fc800078e3cff */
[----:B------:R-:W-:-:S05]  /*b710*/  @P2 LOP3.LUT R3, R3, R2, RZ, 0x3c, !PT ;  /* 0x0000000203032212 */ /* 0x000fca00078e3cff */
[----:B------:R-:W2:Y:S01]  /*b720*/  @P2 LDG.E.U8 R10, desc[UR6][R2.64] ;  /* 0x00000006020a2981 */ /* 0x000ea2000c1e1100 */
[----:B------:R-:W-:-:S03]  /*b730*/  ISETP.GT.AND P3, PT, R0, 0x3, PT ;  /* 0x000000030000780c */ /* 0x000fc60003f64270 */
[----:B--2---:R0:W-:Y:S04]  /*b740*/  STL [R1+0x514], R10 ;  /* 0x0005140a01007387 */ /* 0x0041e80000100800 */
[----:B0-----:R-:W2:Y:S04]  /*b750*/  LDL.LU R10, [R1+0x3290] ;  /* 0x00329000010a7983 */ /* 0x001ea80000300800 */
[----:B------:R-:W4:Y:S04]  /*b760*/  LDL R2, [R1+0xd74] ;  /* 0x000d740001027983 */ /* 0x000f280000100800 */
[----:B------:R-:W4:Y:S01]  /*b770*/  LDL R3, [R1+0xd78] ;  /* 0x000d780001037983 */ /* 0x000f220000100800 */
[----:B---3--:R-:W-:-:S02]  /*b780*/  PRMT R11, RZ, 0x7610, R11 ;  /* 0x00007610ff0b7816 */ /* 0x008fc4000000000b */
[----:B----4-:R-:W-:-:S04]  /*b790*/  @P3 LOP3.LUT R3, R3, R2, RZ, 0x3c, !PT ;  /* 0x0000000203033212 */ /* 0x010fc800078e3cff */
        /* <DEDUP_REMOVED lines=728> */
[----:B------:R-:W-:-:S02]  /*e520*/  PRMT R29, RZ, 0x7610, R29 ;  /* 0x00007610ff1d7816 */ /* 0x000fc4000000001d */
[----:B----4-:R-:W-:-:S04]  /*e530*/  @P0 LOP3.LUT R3, R3, R2, RZ, 0x3c, !PT ;  /* 0x0000000203030212 */ /* 0x010fc800078e3cff */
[----:B------:R-:W-:-:S04]  /*e540*/  @P0 LOP3.LUT R2, R3, R2, RZ, 0x3c, !PT ;  /* 0x0000000203020212 */ /* 0x000fc800078e3cff */
[----:B------:R-:W-:-:S05]  /*e550*/  @P0 LOP3.LUT R3, R3, R2, RZ, 0x3c, !PT ;  /* 0x0000000203030212 */ /* 0x000fca00078e3cff */
[----:B------:R-:W4:Y:S01]  /*e560*/  @P0 LDG.E.U8 R29, desc[UR6][R2.64] ;  /* 0x00000006021d0981 */ /* 0x000f22000c1e1100 */
[----:B------:R-:W-:-:S03]  /*e570*/  ISETP.GT.AND P1, PT, R0, 0x4d, PT ;  /* 0x0000004d0000780c */ /* 0x000fc60003f24270 */
[----:B----4-:R0:W-:Y:S04]  /*e580*/  STL [R1+0x114], R29 ;  /* 0x0001141d01007387 */ /* 0x0101e80000100800 */
[----:B0-----:R-:W4:Y:S04]  /*e590*/  LDL.LU R29, [R1+0x3168] ;  /* 0x00316800011d7983 */ /* 0x001f280000300800 */
[----:B------:R-:W5:Y:S04]  /*e5a0*/  LDL R2, [R1+0xb24] ;  /* 0x000b240001027983 */ /* 0x000f680000100800 */
[----:B------:R-:W5:Y:S01]  /*e5b0*/  LDL R3, [R1+0xb28] ;  /* 0x000b280001037983 */ /* 0x000f620000100800 */
[----:B------:R-:W-:-:S02]  /*e5c0*/  PRMT R28, RZ, 0x7610, R28 ;  /* 0x00007610ff1c7816 */ /* 0x000fc4000000001c */
[----:B-----5:R-:W-:-:S04]  /*e5d0*/  @P1 LOP3.LUT R3, R3, R2, RZ, 0x3c, !PT ;  /* 0x0000000203031212 */ /* 0x020fc800078e3cff */
[----:B------:R-:W-:-:S04]  /*e5e0*/  @P1 LOP3.LUT R2, R3, R2, RZ, 0x3c, !PT ;  /* 0x0000000203021212 */ /* 0x000fc800078e3cff */
[----:B------:R-:W-:-:S05]  /*e5f0*/  @P1 LOP3.LUT R3, R3, R2, RZ, 0x3c, !PT ;  /* 0x0000000203031212 */ /* 0x000fca00078e3cff */
[----:B------:R-:W5:Y:S01]  /*e600*/  @P1 LDG.E.U8 R28, desc[UR6][R2.64] ;  /* 0x00000006021c1981 */ /* 0x000f62000c1e1100 */
[----:B------:R-:W-:-:S03]  /*e610*/  ISETP.GT.AND P2, PT, R0, 0x4e, PT ;  /* 0x0000004e0000780c */ /* 0x000fc60003f44270 */
[----:B-----5:R0:W-:Y:S04]  /*e620*/  STL [R1+0x110], R28 ;  /* 0x0001101c01007387 */ /* 0x0201e80000100800 */
[----:B0-----:R-:W5:Y:S04]  /*e630*/  LDL.LU R28, [R1+0x3164] ;  /* 0x00316400011c7983 */ /* 0x001f680000300800 */
[----:B------:R-:W2:Y:S04]  /*e640*/  LDL R2, [R1+0xb1c] ;  /* 0x000b1c0001027983 */ /* 0x000ea80000100800 */
[----:B------:R-:W2:Y:S01]  /*e650*/  LDL R3, [R1+0xb20] ;  /* 0x000b200001037983 */ /* 0x000ea20000100800 */
[----:B------:R-:W-:-:S02]  /*e660*/  PRMT R27, RZ, 0x7610, R27 ;  /* 0x00007610ff1b7816 */ /* 0x000fc4000000001b */
[----:B--2---:R-:W-:-:S04]  /*e670*/  @P2 LOP3.LUT R3, R3, R2, RZ, 0x3c, !PT ;  /* 0x0000000203032212 */ /* 0x004fc800078e3cff */
[----:B------:R-:W-:-:S04]  /*e680*/  @P2 LOP3.LUT R2, R3, R2, RZ, 0x3c, !PT ;  /* 0x0000000203022212 */ /* 0x000fc800078e3cff */
[----:B------:R-:W-:-:S05]  /*e690*/  @P2 LOP3.LUT R3, R3, R2, RZ, 0x3c, !PT ;  /* 0x0000000203032212 */ /* 0x000fca00078e3cff */
[----:B------:R-:W2:Y:S01]  /*e6a0*/  @P2 LDG.E.U8 R27, desc[UR6][R2.64] ;  /* 0x00000006021b2981 */ /* 0x000ea2000c1e1100 */
[----:B------:R-:W-:-:S03]  /*e6b0*/  ISETP.GT.AND P3, PT, R0, 0x50, PT ;  /* 0x000000500000780c */ /* 0x000fc60003f64270 */
[----:B--2---:R0:W-:Y:S04]  /*e6c0*/  STL [R1+0xfc], R27 ;  /* 0x0000fc1b01007387 */ /* 0x0041e80000100800 */
[----:B0-----:R-:W2:Y:S04]  /*e6d0*/  LDL.LU R27, [R1+0x3160] ;  /* 0x00316000011b7983 */ /* 0x001ea80000300800 */
        /* <DEDUP_REMOVED lines=206> */
[----:B------:R-:W2:Y:S04]  /*f3c0*/  @P4 LDG.E.U8 R10, desc[UR6][R2.64] ;  /* 0x00000006020a4981 */ /* 0x000ea8000c1e1100 */
[----:B------:R-:W4:Y:S04]  /*f3d0*/  LDL R2, [R1+0xa6c] ;  /* 0x000a6c0001027983 */ /* 0x000f280000100800 */
[----:B------:R-:W4:Y:S01]  /*f3e0*/  LDL R3, [R1+0xa70] ;  /* 0x000a700001037983 */ /* 0x000f220000100800 */
[C---:B------:R-:W-:Y:S02]  /*f3f0*/  ISETP.GT.AND P1, PT, R0.reuse, 0x64, PT ;  /* 0x000000640000780c */ /* 0x040fe40003f24270 */
[----:B---3--:R-:W-:Y:S01]  /*f400*/  PRMT R11, RZ, 0x7610, R11 ;  /* 0x00007610ff0b7816 */ /* 0x008fe2000000000b */
[----:B--2---:R0:W-:Y:S01]  /*f410*/  STL [R1+0x8], R10 ;  /* 0x0000080a01007387 */ /* 0x0041e20000100800 */
[----:B------:R-:W-:-:S02]  /*f420*/  ISETP.GT.AND P3, PT, R0, 0x74, PT ;  /* 0x000000740000780c */ /* 0x000fc40003f64270 */
[----:B------:R-:W-:Y:S01]  /*f430*/  PRMT R15, RZ, 0x7610, R15 ;  /* 0x00007610ff0f7816 */ /* 0x000fe2000000000f */
[----:B0-----:R-:W2:Y:S06]  /*f440*/  LDL R10, [R1+0x9e8] ;  /* 0x0009e800010a7983 */ /* 0x001eac0000100800 */
[----:B----4-:R-:W-:-:S04]  /*f450*/  @P1 LOP3.LUT R3, R3, R2, RZ, 0x3c, !PT ;  /* 0x0000000203031212 */ /* 0x010fc800078e3cff */
[----:B------:R-:W-:-:S04]  /*f460*/  @P1 LOP3.LUT R2, R3, R2, RZ, 0x3c, !PT ;  /* 0x0000000203021212 */ /* 0x000fc800078e3cff */
[----:B------:R-:W-:-:S05]  /*f470*/  @P1 LOP3.LUT R3, R3, R2, RZ, 0x3c, !PT ;  /* 0x0000000203031212 */ /* 0x000fca00078e3cff */
[----:B------:R0:W3:Y:S04]  /*f480*/  @P1 LDG.E.U8 R11, desc[UR6][R2.64] ;  /* 0x00000006020b1981 */ /* 0x0000e8000c1e1100 */
[----:B------:R-:W0:Y:S04]  /*f490*/  LDL R2, [R1+0x9ec] ;  /* 0x0009ec0001027983 */ /* 0x000e280000100800 */
[----:B------:R-:W0:Y:S02]  /*f4a0*/  LDL R3, [R1+0x9f0] ;  /* 0x0009f00001037983 */ /* 0x000e240000100800 */
[----:B0-----:R-:W-:-:S04]  /*f4b0*/  @P3 LOP3.LUT R3, R3, R2, RZ, 0x3c, !PT ;  /* 0x0000000203033212 */ /* 0x001fc800078e3cff */
[----:B------:R-:W-:-:S04]  /*f4c0*/  @P3 LOP3.LUT R2, R3, R2, RZ, 0x3c, !PT ;  /* 0x0000000203023212 */ /* 0x000fc800078e3cff */
[----:B------:R-:W-:-:S05]  /*f4d0*/  @P3 LOP3.LUT R3, R3, R2, RZ, 0x3c, !PT ;  /* 0x0000000203033212 */ /* 0x000fca00078e3cff */
[----:B------:R-:W4:Y:S04]  /*f4e0*/  @P3 LDG.E.U8 R15, desc[UR6][R2.64] ;  /* 0x00000006020f3981 */ /* 0x000f28000c1e1100 */
[----:B---3--:R0:W-:Y:S04]  /*f4f0*/  STL [R1+0x4], R11 ;  /* 0x0000040b01007387 */ /* 0x0081e80000100800 */
[----:B0-----:R-:W3:Y:S04]  /*f500*/  LDL R11, [R1+0xa60] ;  /* 0x000a6000010b7983 */ /* 0x001ee80000100800 */
[----:B----4-:R0:W-:Y:S04]  /*f510*/  STL [R1], R15 ;  /* 0x0000000f01007387 */ /* 0x0101e80000100800 */
[----:B0-----:R-:W4:Y:S04]  /*f520*/  LDL.LU R15, [R1+0x310c] ;  /* 0x00310c00010f7983 */ /* 0x001f280000300800 */
[----:B------:R-:W2:Y:S04]  /*f530*/  LDL R2, [R1+0xa64] ;  /* 0x000a640001027983 */ /* 0x000ea80000100800 */
[----:B------:R-:W2:Y:S01]  /*f540*/  LDL R3, [R1+0xa68] ;  /* 0x000a680001037983 */ /* 0x000ea20000100800 */
[----:B------:R-:W-:-:S02]  /*f550*/  ISETP.GT.AND P0, PT, R0, 0x65, PT ;  /* 0x000000650000780c */ /* 0x000fc40003f04270 */
[----:B------:R-:W-:-:S11]  /*f560*/  PRMT R29, RZ, 0x7610, R29 ;  /* 0x00007610ff1d7816 */ /* 0x000fd6000000001d */
[----:B--2---:R-:W-:-:S04]  /*f570*/  @P0 LOP3.LUT R3, R3, R2, RZ, 0x3c, !PT ;  /* 0x0000000203030212 */ /* 0x004fc800078e3cff */
[----:B------:R-:W-:-:S04]  /*f580*/  @P0 LOP3.LUT R2, R3, R2, RZ, 0x3c, !PT ;  /* 0x0000000203020212 */ /* 0x000fc800078e3cff */
[----:B------:R-:W-:-:S05]  /*f590*/  @P0 LOP3.LUT R3, R3, R2, RZ, 0x3c, !PT ;  /* 0x0000000203030212 */ /* 0x000fca00078e3cff */
[----:B------:R0:W2:Y:S04]  /*f5a0*/  @P0 LDG.E.U8 R29, desc[UR6][R2.64] ;  /* 0x00000006021d0981 */ /* 0x0000a8000c1e1100 */
[----:B------:R-:W3:Y:S01]  /*f5b0*/  LDL R3, [R1+0x9e4] ;  /* 0x0009e40001037983 */ /* 0x000ee20000100800 */
[----:B------:R-:W-:Y:S02]  /*f5c0*/  ISETP.GT.AND P2, PT, R0, 0x75, PT ;  /* 0x000000750000780c */ /* 0x000fe40003f44270 */
[----:B-----5:R-:W-:-:S11]  /*f5d0*/  PRMT R28, RZ, 0x7610, R28 ;  /* 0x00007610ff1c7816 */ /* 0x020fd6000000001c */
[----:B0-----:R-:W-:Y:S01]  /*f5e0*/  @P2 IMAD.MOV.U32 R2, RZ, RZ, R10 ;  /* 0x000000ffff022224 */ /* 0x001fe200078e000a */
[----:B--2---:R0:W-:Y:S01]  /*f5f0*/  STL [R1+0x30f4], R29 ;  /* 0x0030f41d01007387 */ /* 0x0041e20000100800 */
[----:B------:R-:W-:Y:S02]  /*f600*/  ISETP.GT.AND P1, PT, R0, 0x66, PT ;  /* 0x000000660000780c */ /* 0x000fe40003f24270 */
[----:B------:R-:W-:Y:S01]  /*f610*/  PRMT R27, RZ, 0x7610, R27 ;  /* 0x00007610ff1b7816 */ /* 0x000fe2000000001b */
[----:B------:R-:W2:Y:S04]  /*f620*/  LDL R10, [R1+0xaa8] ;  /* 0x000aa800010a7983 */ /* 0x000ea80000100800 */
[----:B0-----:R-:W5:Y:S04]  /*f630*/  LDL R29, [R1+0xa5c] ;  /* 0x000a5c00011d7983 */ /* 0x001f680000100800 */
[----:B---3--:R0:W3:Y:S02]  /*f640*/  @P2 LDG.E.U8 R28, desc[UR6][R2.64] ;  /* 0x00000006021c2981 */ /* 0x0080e4000c1e1100 */
[----:B0-----:R-:W-:-:S02]  /*f650*/  @P1 IMAD.MOV.U32 R2, RZ, RZ, R11 ;  /* 0x000000ffff021224 */ /* 0x001fc400078e000b */
[----:B-----5:R-:W-:Y:S01]  /*f660*/  @P1 IMAD.MOV.U32 R3, RZ, RZ, R29 ;  /* 0x000000ffff031224 */ /* 0x020fe200078e001d */
[----:B---3--:R0:W-:Y:S04]  /*f670*/  STL [R1+0x30f8], R28 ;  /* 0x0030f81c01007387 */ /* 0x0081e80000100800 */
[----:B------:R1:W3:Y:S01]  /*f680*/  @P1 LDG.E.U8 R27, desc[UR6][R2.64] ;  /* 0x00000006021b1981 */ /* 0x0002e2000c1e1100 */
[----:B------:R-:W-:Y:S02]  /*f690*/  ISETP.GT.AND P3, PT, R0, 0x76, PT ;  /* 0x000000760000780c */ /* 0x000fe40003f64270 */
[----:B------:R-:W-:Y:S01]  /*f6a0*/  PRMT R26, RZ, 0x7610, R26 ;  /* 0x00007610ff1a7816 */ /* 0x000fe2000000001a */
[----:B------:R-:W5:Y:S04]  /*f6b0*/  LDL R29, [R1+0xa54] ;  /* 0x000a5400011d7983 */ /* 0x000f680000100800 */
[----:B0-----:R-:W1:Y:S04]  /*f6c0*/  LDL R28, [R1+0x9e0] ;  /* 0x0009e000011c7983 */ /* 0x001e680000100800 */
[----:B------:R-:W2:Y:S04]  /*f6d0*/  LDL R3, [R1+0x9dc] ;  /* 0x0009dc0001037983 */ /* 0x000ea80000100800 */
[----:B------:R-:W3:Y:S01]  /*f6e0*/  LDL R11, [R1+0xa58] ;  /* 0x000a5800010b7983 */ /* 0x000ee20000100800 */
[----:B-1----:R-:W-:-:S05]  /*f6f0*/  @P3 IMAD.MOV.U32 R2, RZ, RZ, R28 ;  /* 0x000000ffff023224 */ /* 0x002fca00078e001c */
[----:B--2---:R0:W2:Y:S04]  /*f700*/  @P3 LDG.E.U8 R26, desc[UR6][R2.64] ;  /* 0x00000006021a3981 */ /* 0x0040a8000c1e1100 */
[----:B---3--:R1:W-:Y:S01]  /*f710*/  STL [R1+0x30fc], R27 ;  /* 0x0030fc1b01007387 */ /* 0x0083e20000100800 */
[----:B------:R-:W-:-:S03]  /*f720*/  ISETP.GT.AND P0, PT, R0, 0x5d, PT ;  /* 0x0000005d0000780c */ /* 0x000fc60003f04270 */
[----:B------:R-:W3:Y:S04]  /*f730*/  LDL R28, [R1+0x9d8] ;  /* 0x0009d800011c7983 */ /* 0x000ee80000100800 */
[----:B-1----:R-:W3:Y:S01]  /*f740*/  LDL R27, [R1+0xaa4] ;  /* 0x000aa400011b7983 */ /* 0x002ee20000100800 */
[----:B------:R-:W-:Y:S02]  /*f750*/  ISETP.GT.AND P2, PT, R0, 0x67, PT ;  /* 0x000000670000780c */ /* 0x000fe40003f44270 */
[----:B------:R-:W-:-:S03]  /*f760*/  PRMT R25, RZ, 0x7610, R25 ;  /* 0x00007610ff197816 */ /* 0x000fc60000000019 */
[----:B0-----:R-:W-:Y:S01]  /*f770*/  @P0 IMAD.MOV.U32 R2, RZ, RZ, R10 ;  /* 0x000000ffff020224 */ /* 0x001fe200078e000a */
[----:B------:R-:W-:Y:S01]  /*f780*/  PRMT R24, RZ, 0x7610, R24 ;  /* 0x00007610ff187816 */ /* 0x000fe20000000018 */
[----:B--2---:R0:W-:Y:S01]  /*f790*/  STL [R1+0x3100], R26 ;  /* 0x0031001a01007387 */ /* 0x0041e20000100800 */
[----:B------:R-:W-:Y:S02]  /*f7a0*/  ISETP.GT.AND P4, PT, R0, 0x77, PT ;  /* 0x000000770000780c */ /* 0x000fe40003f84270 */
[----:B------:R-:W-:Y:S01]  /*f7b0*/  PRMT R23, RZ, 0x7610, R23 ;  /* 0x00007610ff177816 */ /* 0x000fe20000000017 */
[----:B------:R-:W2:Y:S04]  /*f7c0*/  LDL R10, [R1+0xa50] ;  /* 0x000a5000010a7983 */ /* 0x000ea80000100800 */
[----:B0-----:R-:W2:Y:S01]  /*f7d0*/  LDL R26, [R1+0x9d4] ;  /* 0x0009d400011a7983 */ /* 0x001ea20000100800 */
[----:B---3--:R-:W-:-:S03]  /*f7e0*/  @P0 IMAD.MOV.U32 R3, RZ, RZ, R27 ;  /* 0x000000ffff030224 */ /* 0x008fc600078e001b */
[----:B------:R-:W3:Y:S04]  /*f7f0*/  LDL R27, [R1+0xa4c] ;  /* 0x000a4c00011b7983 */ /* 0x000ee80000100800 */
[----:B------:R0:W3:Y:S02]  /*f800*/  @P0 LDG.E.U8 R25, desc[UR6][R2.64] ;  /* 0x0000000602190981 */ /* 0x0000e4000c1e1100 */
[----:B0-----:R-:W-:Y:S02]  /*f810*/  @P2 IMAD.MOV.U32 R2, RZ, RZ, R11 ;  /* 0x000000ffff022224 */ /* 0x001fe400078e000b */
[----:B-----5:R-:W-:-:S05]  /*f820*/  @P2 IMAD.MOV.U32 R3, RZ, RZ, R29 ;  /* 0x000000ffff032224 */ /* 0x020fca00078e001d */
[----:B------:R0:W5:Y:S02]  /*f830*/  @P2 LDG.E.U8 R24, desc[UR6][R2.64] ;  /* 0x0000000602182981 */ /* 0x000164000c1e1100 */
[----:B0-----:R-:W-:Y:S02]  /*f840*/  @P4 IMAD.MOV.U32 R2, RZ, RZ, R28 ;  /* 0x000000ffff024224 */ /* 0x001fe400078e001c */
[----:B--2---:R-:W-:-:S05]  /*f850*/  @P4 IMAD.MOV.U32 R3, RZ, RZ, R26 ;  /* 0x000000ffff034224 */ /* 0x004fca00078e001a */
[----:B------:R0:W2:Y:S04]  /*f860*/  @P4 LDG.E.U8 R23, desc[UR6][R2.64] ;  /* 0x0000000602174981 */ /* 0x0000a8000c1e1100 */
[----:B---3--:R1:W-:Y:S04]  /*f870*/  STL [R1+0x30d4], R25 ;  /* 0x0030d41901007387 */ /* 0x0083e80000100800 */
[----:B------:R-:W3:Y:S04]  /*f880*/  LDL R29, [R1+0x9cc] ;  /* 0x0009cc00011d7983 */ /* 0x000ee80000100800 */
[----:B------:R-:W3:Y:S04]  /*f890*/  LDL R11, [R1+0x9d0] ;  /* 0x0009d000010b7983 */ /* 0x000ee80000100800 */
[----:B-----5:R5:W-:Y:S04]  /*f8a0*/  STL [R1+0x3104], R24 ;  /* 0x0031041801007387 */ /* 0x020be80000100800 */
[----:B------:R-:W4:Y:S04]  /*f8b0*/  LDL R26, [R1+0xa44] ;  /* 0x000a4400011a7983 */ /* 0x000f280000100800 */
[----:B-1----:R-:W4:Y:S01]  /*f8c0*/  LDL R25, [R1+0xa48] ;  /* 0x000a480001197983 */ /* 0x002f220000100800 */
[----:B------:R-:W-:-:S02]  /*f8d0*/  ISETP.GT.AND P1, PT, R0, 0x68, PT ;  /* 0x000000680000780c */ /* 0x000fc40003f24270 */
[C---:B------:R-:W-:Y:S02]  /*f8e0*/  ISETP.GT.AND P3, PT, R0.reuse, 0x78, PT ;  /* 0x000000780000780c */ /* 0x040fe40003f64270 */
[----:B------:R-:W-:Y:S02]  /*f8f0*/  PRMT R22, RZ, 0x7610, R22 ;  /* 0x00007610ff167816 */ /* 0x000fe40000000016 */
[----:B------:R-:W-:-:S07]  /*f900*/  ISETP.GT.AND P0, PT, R0, 0x69, PT ;  /* 0x000000690000780c */ /* 0x000fce0003f04270 */
[----:B0-----:R-:W-:Y:S02]  /*f910*/  @P1 IMAD.MOV.U32 R3, RZ, RZ, R27 ;  /* 0x000000ffff031224 */ /* 0x001fe400078e001b */
[----:B------:R-:W-:Y:S01]  /*f920*/  @P1 IMAD.MOV.U32 R2, RZ, RZ, R10 ;  /* 0x000000ffff021224 */ /* 0x000fe200078e000a */
[----:B------:R-:W-:-:S04]  /*f930*/  PRMT R21, RZ, 0x7610, R21 ;  /* 0x00007610ff157816 */ /* 0x000fc80000000015 */
[----:B------:R3:W4:Y:S04]  /*f940*/  @P1 LDG.E.U8 R22, desc[UR6][R2.64] ;  /* 0x0000000602161981 */ /* 0x000728000c1e1100 */
[----:B--2---:R0:W-:Y:S04]  /*f950*/  STL [R1+0x3108], R23 ;  /* 0x0031081701007387 */ /* 0x0041e80000100800 */
[----:B------:R-:W2:Y:S04]  /*f960*/  LDL R28, [R1+0x9c4] ;  /* 0x0009c400011c7983 */ /* 0x000ea80000100800 */
[----:B------:R-:W2:Y:S04]  /*f970*/  LDL R27, [R1+0x9c8] ;  /* 0x0009c800011b7983 */ /* 0x000ea80000100800 */
[----:B-----5:R-:W5:Y:S04]  /*f980*/  LDL R24, [R1+0xa3c] ;  /* 0x000a3c0001187983 */ /* 0x020f680000100800 */
[----:B------:R-:W5:Y:S01]  /*f990*/  LDL R10, [R1+0xa40] ;  /* 0x000a4000010a7983 */ /* 0x000f620000100800 */
[----:B---3--:R-:W-:-:S02]  /*f9a0*/  @P3 IMAD.MOV.U32 R2, RZ, RZ, R11 ;  /* 0x000000ffff023224 */ /* 0x008fc400078e000b */
[----:B------:R-:W-:Y:S01]  /*f9b0*/  @P3 IMAD.MOV.U32 R3, RZ, RZ, R29 ;  /* 0x000000ffff033224 */ /* 0x000fe200078e001d */
[----:B0-----:R-:W3:Y:S04]  /*f9c0*/  LDL R23, [R1+0x9bc] ;  /* 0x0009bc0001177983 */ /* 0x001ee80000100800 */
[----:B------:R-:W3:Y:S04]  /*f9d0*/  LDL R11, [R1+0x9c0] ;  /* 0x0009c000010b7983 */ /* 0x000ee80000100800 */
[----:B------:R4:W3:Y:S02]  /*f9e0*/  @P3 LDG.E.U8 R21, desc[UR6][R2.64] ;  /* 0x0000000602153981 */ /* 0x0008e4000c1e1100 */
[----:B----4-:R-:W-:-:S02]  /*f9f0*/  @P0 IMAD.MOV.U32 R2, RZ, RZ, R25 ;  /* 0x000000ffff020224 */ /* 0x010fc400078e0019 */
[----:B------:R-:W-:Y:S01]  /*fa00*/  @P0 IMAD.MOV.U32 R3, RZ, RZ, R26 ;  /* 0x000000ffff030224 */ /* 0x000fe200078e001a */
[----:B------:R-:W4:Y:S04]  /*fa10*/  LDL R25, [R1+0xaa0] ;  /* 0x000aa00001197983 */ /* 0x000f280000100800 */
[----:B------:R-:W4:Y:S01]  /*fa20*/  LDL R26, [R1+0xa9c] ;  /* 0x000a9c00011a7983 */ /* 0x000f220000100800 */
[C---:B------:R-:W-:Y:S02]  /*fa30*/  ISETP.GT.AND P2, PT, R0.reuse, 0x79, PT ;  /* 0x000000790000780c */ /* 0x040fe40003f44270 */
[----:B------:R-:W-:Y:S02]  /*fa40*/  PRMT R20, RZ, 0x7610, R20 ;  /* 0x00007610ff147816 */ /* 0x000fe40000000014 */
[----:B------:R-:W-:-:S02]  /*fa50*/  ISETP.GT.AND P1, PT, R0, 0x6a, PT ;  /* 0x0000006a0000780c */ /* 0x000fc40003f24270 */
[----:B------:R-:W-:Y:S02]  /*fa60*/  PRMT R19, RZ, 0x7610, R19 ;  /* 0x00007610ff137816 */ /* 0x000fe40000000013 */
[C---:B------:R-:W-:Y:S01]  /*fa70*/  ISETP.GT.AND P3, PT, R0.reuse, 0x7a, PT ;  /* 0x0000007a0000780c */ /* 0x040fe20003f64270 */
[----:B------:R2:W4:Y:S01]  /*fa80*/  @P0 LDG.E.U8 R20, desc[UR6][R2.64] ;  /* 0x0000000602140981 */ /* 0x000522000c1e1100 */
[----:B------:R-:W-:Y:S02]  /*fa90*/  PRMT R18, RZ, 0x7610, R18 ;  /* 0x00007610ff127816 */ /* 0x000fe40000000012 */
[----:B------:R-:W-:Y:S02]  /*faa0*/  ISETP.GT.AND P0, PT, R0, 0x5e, PT ;  /* 0x0000005e0000780c */ /* 0x000fe40003f04270 */
[----:B------:R-:W-:Y:S02]  /*fab0*/  PRMT R17, RZ, 0x7610, R17 ;  /* 0x00007610ff117816 */ /* 0x000fe40000000011 */
[----:B------:R-:W-:Y:S01]  /*fac0*/  PRMT R16, RZ, 0x7610, R16 ;  /* 0x00007610ff107816 */ /* 0x000fe20000000010 */
[----:B--2---:R-:W-:-:S02]  /*fad0*/  @P2 IMAD.MOV.U32 R3, RZ, RZ, R28 ;  /* 0x000000ffff032224 */ /* 0x004fc400078e001c */
[----:B------:R-:W-:Y:S02]  /*fae0*/  @P2 IMAD.MOV.U32 R2, RZ, RZ, R27 ;  /* 0x000000ffff022224 */ /* 0x000fe400078e001b */
[----:B------:R-:W2:Y:S04]  /*faf0*/  LDL R27, [R1+0xa2c] ;  /* 0x000a2c00011b7983 */ /* 0x000ea80000100800 */
[----:B------:R5:W2:Y:S02]  /*fb00*/  @P2 LDG.E.U8 R19, desc[UR6][R2.64] ;  /* 0x0000000602132981 */ /* 0x000aa4000c1e1100 */
[----:B-----5:R-:W-:Y:S02]  /*fb10*/  @P1 IMAD.MOV.U32 R2, RZ, RZ, R10 ;  /* 0x000000ffff021224 */ /* 0x020fe400078e000a */
[----:B------:R-:W-:Y:S01]  /*fb20*/  @P1 IMAD.MOV.U32 R3, RZ, RZ, R24 ;  /* 0x000000ffff031224 */ /* 0x000fe200078e0018 */
[----:B------:R-:W5:Y:S04]  /*fb30*/  LDL R10, [R1+0xa38] ;  /* 0x000a3800010a7983 */ /* 0x000f680000100800 */
[----:B------:R3:W2:Y:S04]  /*fb40*/  @P1 LDG.E.U8 R18, desc[UR6][R2.64] ;  /* 0x0000000602121981 */ /* 0x0006a8000c1e1100 */
[----:B------:R-:W2:Y:S01]  /*fb50*/  LDL R24, [R1+0xa34] ;  /* 0x000a340001187983 */ /* 0x000ea20000100800 */
[----:B---3--:R-:W-:-:S02]  /*fb60*/  @P3 IMAD.MOV.U32 R2, RZ, RZ, R11 ;  /* 0x000000ffff023224 */ /* 0x008fc400078e000b */
[----:B------:R-:W-:Y:S01]  /*fb70*/  @P3 IMAD.MOV.U32 R3, RZ, RZ, R23 ;  /* 0x000000ffff033224 */ /* 0x000fe200078e0017 */
[----:B------:R-:W3:Y:S04]  /*fb80*/  LDL R11, [R1+0x9b8] ;  /* 0x0009b800010b7983 */ /* 0x000ee80000100800 */
[----:B------:R4:W3:Y:S04]  /*fb90*/  @P3 LDG.E.U8 R17, desc[UR6][R2.64] ;  /* 0x0000000602113981 */ /* 0x0008e8000c1e1100 */
[----:B------:R-:W3:Y:S01]  /*fba0*/  LDL R23, [R1+0x9b4] ;  /* 0x0009b40001177983 */ /* 0x000ee20000100800 */
[----:B----4-:R-:W-:-:S02]  /*fbb0*/  @P0 IMAD.MOV.U32 R2, RZ, RZ, R25 ;  /* 0x000000ffff020224 */ /* 0x010fc400078e0019 */
[----:B------:R-:W-:Y:S02]  /*fbc0*/  @P0 IMAD.MOV.U32 R3, RZ, RZ, R26 ;  /* 0x000000ffff030224 */ /* 0x000fe400078e001a */
[----:B------:R-:W4:Y:S04]  /*fbd0*/  LDL R26, [R1+0xa30] ;  /* 0x000a3000011a7983 */ /* 0x000f280000100800 */
[----:B------:R5:W4:Y:S01]  /*fbe0*/  @P0 LDG.E.U8 R16, desc[UR6][R2.64] ;  /* 0x0000000602100981 */ /* 0x000b22000c1e1100 */
[C---:B------:R-:W-:Y:S02]  /*fbf0*/  ISETP.GT.AND P2, PT, R0.reuse, 0x6b, PT ;  /* 0x0000006b0000780c */ /* 0x040fe40003f44270 */
[----:B------:R-:W-:Y:S02]  /*fc00*/  ISETP.GT.AND P4, PT, R0, 0x7b, PT ;  /* 0x0000007b0000780c */ /* 0x000fe40003f84270 */
[----:B------:R-:W-:-:S02]  /*fc10*/  PRMT R12, RZ, 0x7610, R12 ;  /* 0x00007610ff0c7816 */ /* 0x000fc4000000000c */
[----:B------:R-:W-:Y:S02]  /*fc20*/  ISETP.GT.AND P1, PT, R0, 0x6c, PT ;  /* 0x0000006c0000780c */ /* 0x000fe40003f24270 */
[----:B------:R-:W-:Y:S02]  /*fc30*/  PRMT R9, RZ, 0x7610, R9 ;  /* 0x00007610ff097816 */ /* 0x000fe40000000009 */
[----:B------:R-:W-:-:S03]  /*fc40*/  PRMT R8, RZ, 0x7610, R8 ;  /* 0x00007610ff087816 */ /* 0x000fc60000000008 */
[----:B-----5:R-:W-:Y:S02]  /*fc50*/  @P2 IMAD.MOV.U32 R2, RZ, RZ, R10 ;  /* 0x000000ffff022224 */ /* 0x020fe400078e000a */
[----:B--2---:R-:W-:-:S05]  /*fc60*/  @P2 IMAD.MOV.U32 R3, RZ, RZ, R24 ;  /* 0x000000ffff032224 */ /* 0x004fca00078e0018 */
[----:B------:R3:W2:Y:S02]  /*fc70*/  @P2 LDG.E.U8 R12, desc[UR6][R2.64] ;  /* 0x00000006020c2981 */ /* 0x0006a4000c1e1100 */
[----:B---3--:R-:W-:Y:S02]  /*fc80*/  @P4 IMAD.MOV.U32 R3, RZ, RZ, R23 ;  /* 0x000000ffff034224 */ /* 0x008fe400078e0017 */
[----:B----4-:R0:W-:Y:S04]  /*fc90*/  STL [R1+0x30c4], R16 ;  /* 0x0030c41001007387 */ /* 0x0101e80000100800 */
[----:B------:R-:W3:Y:S04]  /*fca0*/  LDL R25, [R1+0x9ac] ;  /* 0x0009ac0001197983 */ /* 0x000ee80000100800 */
[----:B------:R-:W4:Y:S04]  /*fcb0*/  LDL R10, [R1+0x9b0] ;  /* 0x0009b000010a7983 */ /* 0x000f280000100800 */
[----:B------:R-:W5:Y:S04]  /*fcc0*/  LDL R24, [R1+0xa24] ;  /* 0x000a240001187983 */ /* 0x000f680000100800 */
[----:B------:R-:W2:Y:S01]  /*fcd0*/  LDL R23, [R1+0xa28] ;  /* 0x000a280001177983 */ /* 0x000ea20000100800 */
[----:B------:R-:W-:-:S03]  /*fce0*/  @P4 IMAD.MOV.U32 R2, RZ, RZ, R11 ;  /* 0x000000ffff024224 */ /* 0x000fc600078e000b */
[----:B0-----:R-:W2:Y:S04]  /*fcf0*/  LDL R16, [R1+0x9a4] ;  /* 0x0009a40001107983 */ /* 0x001ea80000100800 */
[----:B------:R-:W5:Y:S04]  /*fd00*/  LDL R11, [R1+0x9a8] ;  /* 0x0009a800010b7983 */ /* 0x000f680000100800 */
[----:B------:R0:W5:Y:S02]  /*fd10*/  @P4 LDG.E.U8 R9, desc[UR6][R2.64] ;  /* 0x0000000602094981 */ /* 0x000164000c1e1100 */
[----:B0-----:R-:W-:-:S02]  /*fd20*/  @P1 IMAD.MOV.U32 R2, RZ, RZ, R26 ;  /* 0x000000ffff021224 */ /* 0x001fc400078e001a */
[----:B------:R-:W-:-:S05]  /*fd30*/  @P1 IMAD.MOV.U32 R3, RZ, RZ, R27 ;  /* 0x000000ffff031224 */ /* 0x000fca00078e001b */
[----:B------:R3:W5:Y:S01]  /*fd40*/  @P1 LDG.E.U8 R8, desc[UR6][R2.64] ;  /* 0x0000000602081981 */ /* 0x000762000c1e1100 */
[C---:B------:R-:W-:Y:S02]  /*fd50*/  ISETP.GT.AND P3, PT, R0.reuse, 0x7c, PT ;  /* 0x0000007c0000780c */ /* 0x040fe40003f64270 */
[C---:B------:R-:W-:Y:S02]  /*fd60*/  ISETP.GT.AND P2, PT, R0.reuse, 0x6d, PT ;  /* 0x0000006d0000780c */ /* 0x040fe40003f44270 */
[----:B------:R-:W-:Y:S02]  /*fd70*/  PRMT R7, RZ, 0x7610, R7 ;  /* 0x00007610ff077816 */ /* 0x000fe40000000007 */
[----:B------:R-:W-:Y:S02]  /*fd80*/  ISETP.GT.AND P4, PT, R0, 0x7d, PT ;  /* 0x0000007d0000780c */ /* 0x000fe40003f84270 */
[----:B------:R-:W-:Y:S02]  /*fd90*/  PRMT R6, RZ, 0x7610, R6 ;  /* 0x00007610ff067816 */ /* 0x000fe40000000006 */
[----:B------:R-:W-:-:S03]  /*fda0*/  PRMT R5, RZ, 0x7610, R5 ;  /* 0x00007610ff057816 */ /* 0x000fc60000000005 */
[----:B---3--:R-:W-:Y:S02]  /*fdb0*/  @P3 IMAD.MOV.U32 R3, RZ, RZ, R25 ;  /* 0x000000ffff033224 */ /* 0x008fe400078e0019 */
[----:B----4-:R-:W-:-:S05]  /*fdc0*/  @P3 IMAD.MOV.U32 R2, RZ, RZ, R10 ;  /* 0x000000ffff023224 */ /* 0x010fca00078e000a */
[----:B------:R2:W3:Y:S02]  /*fdd0*/  @P3 LDG.E.U8 R7, desc[UR6][R2.64] ;  /* 0x0000000602073981 */ /* 0x0004e4000c1e1100 */
[----:B--2---:R-:W-:Y:S02]  /*fde0*/  @P2 IMAD.MOV.U32 R2, RZ, RZ, R23 ;  /* 0x000000ffff022224 */ /* 0x004fe400078e0017 */
[----:B-----5:R-:W-:-:S05]  /*fdf0*/  @P2 IMAD.MOV.U32 R3, RZ, RZ, R24 ;  /* 0x000000ffff032224 */ /* 0x020fca00078e0018 */
[----:B------:R0:W2:Y:S02]  /*fe00*/  @P2 LDG.E.U8 R6, desc[UR6][R2.64] ;  /* 0x0000000602062981 */ /* 0x0000a4000c1e1100 */
[----:B0-----:R-:W-:Y:S02]  /*fe10*/  @P4 IMAD.MOV.U32 R2, RZ, RZ, R11 ;  /* 0x000000ffff024224 */ /* 0x001fe400078e000b */
[----:B------:R-:W-:-:S05]  /*fe20*/  @P4 IMAD.MOV.U32 R3, RZ, RZ, R16 ;  /* 0x000000ffff034224 */ /* 0x000fca00078e0010 */
[----:B------:R-:W4:Y:S04]  /*fe30*/  @P4 LDG.E.U8 R5, desc[UR6][R2.64] ;  /* 0x0000000602054981 */ /* 0x000f28000c1e1100 */
[----:B------:R0:W-:Y:S04]  /*fe40*/  STL [R1+0x30e4], R8 ;  /* 0x0030e40801007387 */ /* 0x0001e80000100800 */
[----:B------:R-:W5:Y:S04]  /*fe50*/  LDL R10, [R1+0xa1c] ;  /* 0x000a1c00010a7983 */ /* 0x000f680000100800 */
[----:B0-----:R-:W5:Y:S01]  /*fe60*/  LDL R8, [R1+0xa20] ;  /* 0x000a200001087983 */ /* 0x001f620000100800 */
[----:B------:R-:W-:-:S03]  /*fe70*/  ISETP.GT.AND P0, PT, R0, 0x6e, PT ;  /* 0x0000006e0000780c */ /* 0x000fc60003f04270 */
[----:B---3--:R0:W-:Y:S04]  /*fe80*/  STL [R1+0x30e8], R7 ;  /* 0x0030e80701007387 */ /* 0x0081e80000100800 */
[----:B--2---:R1:W-:Y:S04]  /*fe90*/  STL [R1+0x30d8], R6 ;  /* 0x0030d80601007387 */ /* 0x0043e80000100800 */
[----:B------:R-:W2:Y:S04]  /*fea0*/  LDL R27, [R1+0x99c] ;  /* 0x00099c00011b7983 */ /* 0x000ea80000100800 */
[----:B------:R-:W3:Y:S04]  /*feb0*/  LDL R26, [R1+0x9a0] ;  /* 0x0009a000011a7983 */ /* 0x000ee80000100800 */
[----:B------:R-:W3:Y:S04]  /*fec0*/  LDL R25, [R1+0xb14] ;  /* 0x000b140001197983 */ /* 0x000ee80000100800 */
[----:B------:R-:W3:Y:S04]  /*fed0*/  LDL R24, [R1+0xb18] ;  /* 0x000b180001187983 */ /* 0x000ee80000100800 */
[----:B----4-:R4:W-:Y:S04]  /*fee0*/  STL [R1+0x30dc], R5 ;  /* 0x0030dc0501007387 */ /* 0x0109e80000100800 */
[----:B------:R-:W3:Y:S04]  /*fef0*/  LDL R23, [R1+0xa94] ;  /* 0x000a940001177983 */ /* 0x000ee80000100800 */
[----:B------:R-:W3:Y:S01]  /*ff00*/  LDL R16, [R1+0xa98] ;  /* 0x000a980001107983 */ /* 0x000ee20000100800 */
[----:B-----5:R-:W-:-:S02]  /*ff10*/  @P0 IMAD.MOV.U32 R11, RZ, RZ, R10 ;  /* 0x000000ffff0b0224 */ /* 0x020fc400078e000a */
[----:B------:R-:W-:Y:S01]  /*ff20*/  @P0 IMAD.MOV.U32 R10, RZ, RZ, R8 ;  /* 0x000000ffff0a0224 */ /* 0x000fe200078e0008 */
[----:B0-----:R-:W5:Y:S04]  /*ff30*/  LDL R7, [R1+0xa18] ;  /* 0x000a180001077983 */ /* 0x001f680000100800 */
[----:B------:R-:W5:Y:S04]  /*ff40*/  LDL R8, [R1+0xa14] ;  /* 0x000a140001087983 */ /* 0x000f680000100800 */
[----:B-1----:R-:W5:Y:S04]  /*ff50*/  LDL R6, [R1+0x994] ;  /* 0x0009940001067983 */ /* 0x002f680000100800 */
[----:B----4-:R-:W4:Y:S01]  /*ff60*/  LDL R5, [R1+0x998] ;  /* 0x0009980001057983 */ /* 0x010f220000100800 */
[----:B------:R-:W-:-:S02]  /*ff70*/  ISETP.GT.AND P1, PT, R0, 0x7e, PT ;  /* 0x0000007e0000780c */ /* 0x000fc40003f24270 */
[C---:B------:R-:W-:Y:S02]  /*ff80*/  ISETP.GT.AND P2, PT, R0.reuse, 0x4f, PT ;  /* 0x0000004f0000780c */ /* 0x040fe40003f44270 */
[----:B------:R-:W-:Y:S02]  /*ff90*/  PRMT R4, RZ, 0x7610, R4 ;  /* 0x00007610ff047816 */ /* 0x000fe40000000004 */
[----:B------:R-:W-:Y:S02]  /*ffa0*/  PRMT R3, RZ, 0x7610, R3 ;  /* 0x00007610ff037816 */ /* 0x000fe40000000003 */
[C---:B------:R-:W-:Y:S02]  /*ffb0*/  ISETP.GT.AND P3, PT, R0.reuse, 0x5f, PT ;  /* 0x0000005f0000780c */ /* 0x040fe40003f64270 */
[----:B------:R2:W4:Y:S01]  /*ffc0*/  @P0 LDG.E.U8 R4, desc[UR6][R10.64] ;  /* 0x000000060a040981 */ /* 0x000522000c1e1100 */
[----:B------:R-:W-:Y:S02]  /*ffd0*/  ISETP.GT.AND P4, PT, R0, 0x6f, PT ;  /* 0x0000006f0000780c */ /* 0x000fe40003f84270 */
[----:B------:R-:W-:-:S02]  /*ffe0*/  PRMT R2, RZ, 0x7610, R2 ;  /* 0x00007610ff027816 */ /* 0x000fc40000000002 */
[----:B------:R-:W-:Y:S02]  /*fff0*/  ISETP.GT.AND P0, PT, R0, 0x7f, PT ;  /* 0x0000007f0000780c */ /* 0x000fe40003f04270 */
[----:B------:R-:W-:Y:S02]  /*10000*/  PRMT R13, RZ, 0x7610, R13 ;  /* 0x00007610ff0d7816 */ /* 0x000fe4000000000d */
[----:B------:R-:W-:Y:S02]  /*10010*/  PRMT R14, RZ, 0x7610, R14 ;  /* 0x00007610ff0e7816 */ /* 0x000fe4000000000e */
[----:B------:R-:W-:Y:S01]  /*10020*/  PRMT R15, RZ, 0x7610, R15 ;  /* 0x00007610ff0f7816 */ /* 0x000fe2000000000f */
[----:B--2---:R-:W-:Y:S02]  /*10030*/  @P1 IMAD.MOV.U32 R11, RZ, RZ, R27 ;  /* 0x000000ffff0b1224 */ /* 0x004fe400078e001b */
[----:B---3--:R-:W-:-:S05]  /*10040*/  @P1 IMAD.MOV.U32 R10, RZ, RZ, R26 ;  /* 0x000000ffff0a1224 */ /* 0x008fca00078e001a */
[----:B------:R0:W2:Y:S02]  /*10050*/  @P1 LDG.E.U8 R3, desc[UR6][R10.64] ;  /* 0x000000060a031981 */ /* 0x0000a4000c1e1100 */
[----:B0-----:R-:W-:Y:S02]  /*10060*/  @P2 IMAD.MOV.U32 R10, RZ, RZ, R24 ;  /* 0x000000ffff0a2224 */ /* 0x001fe400078e0018 */
[----:B------:R-:W-:-:S05]  /*10070*/  @P2 IMAD.MOV.U32 R11, RZ, RZ, R25 ;  /* 0x000000ffff0b2224 */ /* 0x000fca00078e0019 */
[----:B------:R0:W3:Y:S02]  /*10080*/  @P2 LDG.E.U8 R2, desc[UR6][R10.64] ;  /* 0x000000060a022981 */ /* 0x0000e4000c1e1100 */
[----:B0-----:R-:W-:Y:S02]  /*10090*/  @P3 IMAD.MOV.U32 R10, RZ, RZ, R16 ;  /* 0x000000ffff0a3224 */ /* 0x001fe400078e0010 */
[----:B------:R-:W-:-:S05]  /*100a0*/  @P3 IMAD.MOV.U32 R11, RZ, RZ, R23 ;  /* 0x000000ffff0b3224 */ /* 0x000fca00078e0017 */
[----:B------:R5:W3:Y:S02]  /*100b0*/  @P3 LDG.E.U8 R13, desc[UR6][R10.64] ;  /* 0x000000060a0d3981 */ /* 0x000ae4000c1e1100 */
[----:B-----5:R-:W-:Y:S02]  /*100c0*/  @P4 IMAD.MOV.U32 R10, RZ, RZ, R7 ;  /* 0x000000ffff0a4224 */ /* 0x020fe400078e0007 */
[----:B------:R-:W-:-:S05]  /*100d0*/  @P4 IMAD.MOV.U32 R11, RZ, RZ, R8 ;  /* 0x000000ffff0b4224 */ /* 0x000fca00078e0008 */
[----:B------:R4:W5:Y:S02]  /*100e0*/  @P4 LDG.E.U8 R14, desc[UR6][R10.64] ;  /* 0x000000060a0e4981 */ /* 0x000964000c1e1100 */
[----:B----4-:R-:W-:Y:S02]  /*100f0*/  @P0 IMAD.MOV.U32 R10, RZ, RZ, R5 ;  /* 0x000000ffff0a0224 */ /* 0x010fe400078e0005 */
[----:B------:R-:W-:-:S05]  /*10100*/  @P0 IMAD.MOV.U32 R11, RZ, RZ, R6 ;  /* 0x000000ffff0b0224 */ /* 0x000fca00078e0006 */
[----:B------:R0:W4:Y:S02]  /*10110*/  @P0 LDG.E.U8 R15, desc[UR6][R10.64] ;  /* 0x000000060a0f0981 */ /* 0x000124000c1e1100 */
[----:B0-----:R-:W0:Y:S02]  /*10120*/  S2R R11, SR_TID.X ;  /* 0x00000000000b7919 */ /* 0x001e240000002100 */
[----:B------:R1:W-:Y:S01]  /*10130*/  STL [R1+0x30c8], R4 ;  /* 0x0030c80401007387 */ /* 0x0003e20000100800 */
[C---:B0-----:R-:W-:Y:S02]  /*10140*/  LOP3.LUT R10, R11.reuse, 0x180, RZ, 0xc0, !PT ;  /* 0x000001800b0a7812 */ /* 0x041fe400078ec0ff */
[----:B------:R-:W-:Y:S02]  /*10150*/  LOP3.LUT R6, R11, 0x3, RZ, 0xc0, !PT ;  /* 0x000000030b067812 */ /* 0x000fe400078ec0ff */
[----:B-1----:R-:W-:-:S04]  /*10160*/  SHF.R.U32.HI R4, RZ, 0x2, R11 ;  /* 0x00000002ff047819 */ /* 0x002fc8000001160b */
[----:B------:R-:W-:Y:S02]  /*10170*/  SGXT.U32 R7, R4, 0x3 ;  /* 0x000000030407781a */ /* 0x000fe40000000000 */
[C---:B------:R-:W-:Y:S01]  /*10180*/  LOP3.LUT R5, R11.reuse, 0x7, RZ, 0xc0, !PT ;  /* 0x000000070b057812 */ /* 0x040fe200078ec0ff */
[----:B------:R-:W-:Y:S01]  /*10190*/  IMAD.SHL.U32 R4, R11, 0x2, RZ ;  /* 0x000000020b047824 */ /* 0x000fe200078e00ff */
[----:B--2---:R-:W-:Y:S04]  /*101a0*/  STL [R1+0x30cc], R3 ;  /* 0x0030cc0301007387 */ /* 0x004fe80000100800 */
[----:B---3--:R0:W-:Y:S02]  /*101b0*/  STL [R1+0x30b4], R2 ;  /* 0x0030b40201007387 */ /* 0x0081e40000100800 */
[----:B0-----:R-:W-:Y:S01]  /*101c0*/  SHF.R.U32.HI R2, RZ, 0x3, R10 ;  /* 0x00000003ff027819 */ /* 0x001fe2000001160a */
[----:B------:R-:W-:-:S05]  /*101d0*/  IMAD R10, R6, 0x820, RZ ;  /* 0x00000820060a7824 */ /* 0x000fca00078e02ff */
[----:B------:R-:W-:Y:S01]  /*101e0*/  LOP3.LUT R10, R10, R7, R2, 0x1e, !PT ;  /* 0x000000070a0a7212 */ /* 0x000fe200078e1e02 */
[----:B------:R-:W-:Y:S01]  /*101f0*/  STL [R1+0x30b8], R13 ;  /* 0x0030b80d01007387 */ /* 0x000fe20000100800 */
[----:B------:R-:W-:-:S03]  /*10200*/  IMAD.SHL.U32 R3, R11, 0x20, RZ ;  /* 0x000000200b037824 */ /* 0x000fc600078e00ff */
[----:B-----5:R0:W-:Y:S02]  /*10210*/  STL [R1+0x30bc], R14 ;  /* 0x0030bc0e01007387 */ /* 0x0201e40000100800 */
[----:B------:R-:W-:Y:S02]  /*10220*/  LOP3.LUT R6, R3, 0xc00, RZ, 0xc0, !PT ;  /* 0x00000c0003067812 */ /* 0x000fe400078ec0ff */
[----:B----4-:R1:W-:Y:S04]  /*10230*/  STL [R1+0x30c0], R15 ;  /* 0x0030c00f01007387 */ /* 0x0103e80000100800 */
        /* <DEDUP_REMOVED lines=13> */
[----:B------:R-:W-:-:S03]  /*10310*/  IMAD.SHL.U32 R3, R5, 0x10, RZ ;  /* 0x0000001005037824 */ /* 0x000fc600078e00ff */
[----:B------:R-:W-:Y:S04]  /*10320*/  STL [R1+0x3080], R10 ;  /* 0x0030800a01007387 */ /* 0x000fe80000100800 */
[----:B------:R-:W-:Y:S01]  /*10330*/  STL [R1+0x3088], R10 ;  /* 0x0030880a01007387 */ /* 0x000fe20000100800 */
[----:B0-----:R-:W-:-:S03]  /*10340*/  IMAD R14, R5, 0x80, R6 ;  /* 0x00000080050e7824 */ /* 0x001fc600078e0206 */
[----:B------:R-:W-:Y:S01]  /*10350*/  STL [R1+0x3090], R10 ;  /* 0x0030900a01007387 */ /* 0x000fe20000100800 */
[----:B------:R-:W-:-:S03]  /*10360*/  LOP3.LUT R6, R11, 0x7f, RZ, 0xc0, !PT ;  /* 0x0000007f0b067812 */ /* 0x000fc600078ec0ff */
[----:B------:R-:W-:Y:S01]  /*10370*/  STL [R1+0x3098], R10 ;  /* 0x0030980a01007387 */ /* 0x000fe20000100800 */
[----:B-1----:R-:W-:-:S03]  /*10380*/  LOP3.LUT R15, R11, 0x1ff, RZ, 0xc0, !PT ;  /* 0x000001ff0b0f7812 */ /* 0x002fc600078ec0ff */
[----:B------:R-:W-:Y:S01]  /*10390*/  STL [R1+0x30a0], R10 ;  /* 0x0030a00a01007387 */ /* 0x000fe20000100800 */
[----:B------:R-:W-:-:S03]  /*103a0*/  LOP3.LUT R11, R2, 0x1ff, R11, 0x78, !PT ;  /* 0x000001ff020b7812 */ /* 0x000fc600078e780b */
[----:B------:R-:W-:Y:S04]  /*103b0*/  STL [R1+0x30a8], R10 ;  /* 0x0030a80a01007387 */ /* 0x000fe80000100800 */
[----:B------:R-:W-:Y:S04]  /*103c0*/  STL [R1+0x30b0], R10 ;  /* 0x0030b00a01007387 */ /* 0x000fe80000100800 */
[----:B------:R0:W-:Y:S04]  /*103d0*/  STL [R1+0x30d0], R10 ;  /* 0x0030d00a01007387 */ /* 0x0001e80000100800 */
[----:B------:R-:W2:Y:S01]  /*103e0*/  LDL.LU R2, [R1+0x51c] ;  /* 0x00051c0001027983 */ /* 0x000ea20000300800 */
[----:B0-----:R-:W-:-:S03]  /*103f0*/  LOP3.LUT R10, R3, 0x30, R4, 0x78, !PT ;  /* 0x00000030030a7812 */ /* 0x001fc600078e7804 */
[----:B------:R-:W3:Y:S04]  /*10400*/  LDL.LU R3, [R1+0x41c] ;  /* 0x00041c0001037983 */ /* 0x000ee80000300800 */
[----:B------:R-:W4:Y:S04]  /*10410*/  LDL.LU R25, [R1+0x20c] ;  /* 0x00020c0001197983 */ /* 0x000f280000300800 */
[----:B------:R-:W5:Y:S04]  /*10420*/  LDL.LU R4, [R1+0x184] ;  /* 0x0001840001047983 */ /* 0x000f680000300800 */
        /* <DEDUP_REMOVED lines=20> */
[----:B------:R-:W-:-:S03]  /*10570*/  IMAD.IADD R10, R14, 0x1, R10 ;  /* 0x000000010e0a7824 */ /* 0x000fc600078e020a */
[----:B------:R-:W-:Y:S04]  /*10580*/  STL [R1+0x3084], R11 ;  /* 0x0030840b01007387 */ /* 0x000fe80000100800 */
[----:B------:R-:W-:Y:S04]  /*10590*/  STL [R1+0x308c], R11 ;  /* 0x00308c0b01007387 */ /* 0x000fe80000100800 */
[----:B------:R-:W-:Y:S01]  /*105a0*/  STL [R1+0x3094], R11 ;  /* 0x0030940b01007387 */ /* 0x000fe20000100800 */
[----:B------:R-:W-:Y:S01]  /*105b0*/  BAR.SYNC.DEFER_BLOCKING 0x0 ;  /* 0x0000000000007b1d */ /* 0x000fe20000010000 */
[----:B------:R-:W-:-:S05]  /*105c0*/  ISETP.GE.AND P0, PT, R6, R0, PT ;  /* 0x000000000600720c */ /* 0x000fca0003f06270 */
[----:B------:R-:W-:Y:S04]  /*105d0*/  STL [R1+0x309c], R11 ;  /* 0x00309c0b01007387 */ /* 0x000fe80000100800 */
[----:B------:R-:W-:Y:S04]  /*105e0*/  STL [R1+0x30a4], R11 ;  /* 0x0030a40b01007387 */ /* 0x000fe80000100800 */
[----:B------:R-:W-:Y:S04]  /*105f0*/  STL [R1+0x30ac], R11 ;  /* 0x0030ac0b01007387 */ /* 0x000fe80000100800 */
[----:B------:R-:W-:Y:S04]  /*10600*/  STL [R1+0x30e0], R11 ;  /* 0x0030e00b01007387 */ /* 0x000fe80000100800 */
[----:B------:R-:W5:Y:S04]  /*10610*/  LDL.LU R6, [R1+0xf4] ;  /* 0x0000f40001067983 */ /* 0x000f680000300800 */
[----:B------:R-:W-:Y:S04]  /*10620*/  STL [R1+0x610], R10 ;  /* 0x0006100a01007387 */ /* 0x000fe80000100800 */
[----:B------:R-:W5:Y:S04]  /*10630*/  LDL.LU R24, [R1+0xc0] ;  /* 0x0000c00001187983 */ /* 0x000f680000300800 */
[----:B------:R-:W5:Y:S01]  /*10640*/  LDL.LU R26, [R1+0x1c] ;  /* 0x00001c00011a7983 */ /* 0x000f620000300800 */
[----:B------:R-:W0:Y:S01]  /*10650*/  S2UR UR5, SR_CgaCtaId ;  /* 0x00000000000579c3 */ /* 0x000e220000008800 */
[----:B------:R-:W-:Y:S01]  /*10660*/  UMOV UR4, 0x400 ;  /* 0x0000040000047882 */ /* 0x000fe20000000000 */
[----:B------:R-:W-:Y:S01]  /*10670*/  LOP3.LUT R0, R15, 0x8, RZ, 0x3c, !PT ;  /* 0x000000080f007812 */ /* 0x000fe200078e3cff */
[----:B0-----:R-:W-:-:S09]  /*10680*/  ULEA UR4, UR5, UR4, 0x18 ;  /* 0x0000000405047291 */ /* 0x001fd2000f8ec0ff */
[----:B--2---:R-:W-:Y:S04]  /*10690*/  STS.U8 [R15+UR4], R2 ;  /* 0x000000020f007988 */ /* 0x004fe80008000004 */
[----:B---3--:R-:W-:Y:S04]  /*106a0*/  STS.U8 [R15+UR4+0x2000], R3 ;  /* 0x002000030f007988 */ /* 0x008fe80008000004 */
[----:B----4-:R0:W-:Y:S04]  /*106b0*/  STS.U8 [R15+UR4+0x4000], R25 ;  /* 0x004000190f007988 */ /* 0x0101e80008000004 */
[----:B-----5:R1:W-:Y:S04]  /*106c0*/  STS.U8 [R15+UR4+0x6000], R4 ;  /* 0x006000040f007988 */ /* 0x0203e80008000004 */
[----:B0-----:R-:W2:Y:S04]  /*106d0*/  LDL.LU R25, [R1+0x514] ;  /* 0x0005140001197983 */ /* 0x001ea80000300800 */
[----:B------:R-:W3:Y:S04]  /*106e0*/  LDL.LU R2, [R1+0x414] ;  /* 0x0004140001027983 */ /* 0x000ee80000300800 */
[----:B------:R-:W4:Y:S04]  /*106f0*/  LDL.LU R3, [R1+0x204] ;  /* 0x0002040001037983 */ /* 0x000f280000300800 */
[----:B-1----:R-:W5:Y:S04]  /*10700*/  LDL.LU R4, [R1+0x17c] ;  /* 0x00017c0001047983 */ /* 0x002f680000300800 */
[----:B------:R0:W-:Y:S04]  /*10710*/  STS.U8 [R15+UR4+0x8000], R16 ;  /* 0x008000100f007988 */ /* 0x0001e80008000004 */
[----:B------:R1:W-:Y:S04]  /*10720*/  STS.U8 [R15+UR4+0xa000], R27 ;  /* 0x00a0001b0f007988 */ /* 0x0003e80008000004 */
[----:B------:R-:W-:Y:S04]  /*10730*/  STS.U8 [R15+UR4+0xc000], R13 ;  /* 0x00c0000d0f007988 */ /* 0x000fe80008000004 */
[----:B0-----:R-:W5:Y:S04]  /*10740*/  LDL.LU R16, [R1+0x13c] ;  /* 0x00013c0001107983 */ /* 0x001f680000300800 */
[----:B-1----:R-:W5:Y:S04]  /*10750*/  LDL.LU R27, [R1+0xf0] ;  /* 0x0000f000011b7983 */ /* 0x002f680000300800 */
[----:B------:R0:W-:Y:S04]  /*10760*/  STS.U8 [R15+UR4+0xe000], R28 ;  /* 0x00e0001c0f007988 */ /* 0x0001e80008000004 */
[----:B------:R1:W-:Y:S04]  /*10770*/  STS.U8 [R0+UR4+0x200], R5 ;  /* 0x0002000500007988 */ /* 0x0003e80008000004 */
[----:B0-----:R-:W5:Y:S04]  /*10780*/  LDL.LU R28, [R1+0x18] ;  /* 0x00001800011c7983 */ /* 0x001f680000300800 */
[----:B------:R-:W5:Y:S04]  /*10790*/  LDL.LU R11, [R1+0x14] ;  /* 0x00001400010b7983 */ /* 0x000f680000300800 */
[----:B------:R0:W-:Y:S04]  /*107a0*/  STS.U8 [R0+UR4+0x2200], R7 ;  /* 0x0022000700007988 */ /* 0x0001e80008000004 */
[----:B-1----:R-:W5:Y:S04]  /*107b0*/  LDL.LU R5, [R1+0x510] ;  /* 0x0005100001057983 */ /* 0x002f680000300800 */
[----:B------:R1:W-:Y:S04]  /*107c0*/  STS.U8 [R0+UR4+0x4200], R8 ;  /* 0x0042000800007988 */ /* 0x0003e80008000004 */
[----:B0-----:R-:W5:Y:S04]  /*107d0*/  LDL.LU R7, [R1+0x410] ;  /* 0x0004100001077983 */ /* 0x001f680000300800 */
[----:B------:R0:W-:Y:S04]  /*107e0*/  STS.U8 [R0+UR4+0x8200], R29 ;  /* 0x0082001d00007988 */ /* 0x0001e80008000004 */
[----:B-1----:R-:W5:Y:S04]  /*107f0*/  LDL.LU R8, [R1+0x200] ;  /* 0x0002000001087983 */ /* 0x002f680000300800 */
[----:B0-----:R-:W5:Y:S04]  /*10800*/  LDL.LU R29, [R1+0x178] ;  /* 0x00017800011d7983 */ /* 0x001f680000300800 */
[----:B------:R-:W-:Y:S04]  /*10810*/  STS.U8 [R0+UR4+0xa200], R6 ;  /* 0x00a2000600007988 */ /* 0x000fe80008000004 */
[----:B------:R0:W-:Y:S04]  /*10820*/  STS.U8 [R0+UR4+0xc200], R24 ;  /* 0x00c2001800007988 */ /* 0x0001e80008000004 */
[----:B------:R1:W-:Y:S04]  /*10830*/  STS.U8 [R0+UR4+0xe200], R26 ;  /* 0x00e2001a00007988 */ /* 0x0003e80008000004 */
[----:B0-----:R-:W5:Y:S04]  /*10840*/  LDL.LU R24, [R1+0x138] ;  /* 0x0001380001187983 */ /* 0x001f680000300800 */
[----:B-1----:R-:W5:Y:S04]  /*10850*/  LDL.LU R26, [R1+0xec] ;  /* 0x0000ec00011a7983 */ /* 0x002f680000300800 */
[----:B------:R-:W5:Y:S04]  /*10860*/  LDL.LU R10, [R1+0xc] ;  /* 0x00000c00010a7983 */ /* 0x000f680000300800 */
[----:B------:R-:W5:Y:S04]  /*10870*/  LDL.LU R6, [R1+0x8] ;  /* 0x0000080001067983 */ /* 0x000f680000300800 */
[----:B------:R0:W-:Y:S02]  /*10880*/  STS.U8 [R0+UR4+0x6200], R23 ;  /* 0x0062001700007988 */ /* 0x0001e40008000004 */
[----:B0-----:R-:W-:-:S02]  /*10890*/  LOP3.LUT R23, R15, 0x10, RZ, 0x3c, !PT ;  /* 0x000000100f177812 */ /* 0x001fc400078e3cff */
[----:B------:R-:W-:-:S03]  /*108a0*/  LOP3.LUT R0, R15, 0x18, RZ, 0x3c, !PT ;  /* 0x000000180f007812 */ /* 0x000fc600078e3cff */
[----:B--2---:R0:W-:Y:S04]  /*108b0*/  STS.U8 [R23+UR4+0x400], R25 ;  /* 0x0004001917007988 */ /* 0x0041e80008000004 */
[----:B---3--:R-:W-:Y:S04]  /*108c0*/  STS.U8 [R23+UR4+0x2400], R2 ;  /* 0x0024000217007988 */ /* 0x008fe80008000004 */
[----:B----4-:R1:W-:Y:S04]  /*108d0*/  STS.U8 [R23+UR4+0x4400], R3 ;  /* 0x0044000317007988 */ /* 0x0103e80008000004 */
[----:B0-----:R-:W2:Y:S04]  /*108e0*/  LDL.LU R25, [R1+0x50c] ;  /* 0x00050c0001197983 */ /* 0x001ea80000300800 */
[----:B-----5:R0:W-:Y:S04]  /*108f0*/  STS.U8 [R23+UR4+0x6400], R4 ;  /* 0x0064000417007988 */ /* 0x0201e80008000004 */
[----:B-1----:R-:W3:Y:S04]  /*10900*/  LDL.LU R3, [R1+0x1ec] ;  /* 0x0001ec0001037983 */ /* 0x002ee80000300800 */
[----:B0-----:R-:W4:Y:S04]  /*10910*/  LDL.LU R4, [R1+0x174] ;  /* 0x0001740001047983 */ /* 0x001f280000300800 */
[----:B------:R-:W-:Y:S04]  /*10920*/  STS.U8 [R23+UR4+0x8400], R16 ;  /* 0x0084001017007988 */ /* 0x000fe80008000004 */
[----:B------:R0:W-:Y:S04]  /*10930*/  STS.U8 [R23+UR4+0xa400], R27 ;  /* 0x00a4001b17007988 */ /* 0x0001e80008000004 */
[----:B0-----:R-:W5:Y:S04]  /*10940*/  LDL.LU R27, [R1+0x134] ;  /* 0x00013400011b7983 */ /* 0x001f680000300800 */
[----:B------:R-:W3:Y:S04]  /*10950*/  LDL.LU R16, [R1+0xe8] ;  /* 0x0000e80001107983 */ /* 0x000ee80000300800 */
[----:B------:R0:W-:Y:S04]  /*10960*/  STS.U8 [R23+UR4+0xc400], R28 ;  /* 0x00c4001c17007988 */ /* 0x0001e80008000004 */
[----:B------:R1:W-:Y:S04]  /*10970*/  STS.U8 [R23+UR4+0xe400], R11 ;  /* 0x00e4000b17007988 */ /* 0x0003e80008000004 */
[----:B0-----:R-:W3:Y:S04]  /*10980*/  LDL.LU R28, [R1+0x4] ;  /* 0x00000400011c7983 */ /* 0x001ee80000300800 */
[----:B------:R-:W3:Y:S04]  /*10990*/  LDL.LU R14, [R1] ;  /* 0x00000000010e7983 */ /* 0x000ee80000300800 */
[----:B------:R-:W3:Y:S04]  /*109a0*/  LDL.LU R13, [R1+0x508] ;  /* 0x00050800010d7983 */ /* 0x000ee80000300800 */
[----:B------:R-:W3:Y:S04]  /*109b0*/  LDL.LU R2, [R1+0x318] ;  /* 0x0003180001027983 */ /* 0x000ee80000300800 */
[----:B-1----:R-:W3:Y:S04]  /*109c0*/  LDL.LU R23, [R1+0x3108] ;  /* 0x0031080001177983 */ /* 0x002ee80000300800 */
[----:B------:R0:W-:Y:S04]  /*109d0*/  STS.U8 [R0+UR4+0x600], R5 ;  /* 0x0006000500007988 */ /* 0x0001e80008000004 */
[----:B------:R-:W3:Y:S04]  /*109e0*/  LDL.LU R11, [R1+0x1e8] ;  /* 0x0001e800010b7983 */ /* 0x000ee80000300800 */
[----:B------:R1:W-:Y:S04]  /*109f0*/  STS.U8 [R0+UR4+0x2600], R7 ;  /* 0x0026000700007988 */ /* 0x0003e80008000004 */
[----:B0-----:R-:W3:Y:S04]  /*10a00*/  LDL.LU R5, [R1+0x170] ;  /* 0x0001700001057983 */ /* 0x001ee80000300800 */
[----:B------:R0:W-:Y:S04]  /*10a10*/  STS.U8 [R0+UR4+0x4600], R8 ;  /* 0x0046000800007988 */ /* 0x0001e80008000004 */
[----:B-1----:R-:W3:Y:S04]  /*10a20*/  LDL.LU R7, [R1+0x130] ;  /* 0x0001300001077983 */ /* 0x002ee80000300800 */
[----:B------:R-:W-:Y:S04]  /*10a30*/  STS.U8 [R0+UR4+0x6600], R29 ;  /* 0x0066001d00007988 */ /* 0x000fe80008000004 */
[----:B0-----:R-:W3:Y:S04]  /*10a40*/  LDL.LU R8, [R1+0xe4] ;  /* 0x0000e40001087983 */ /* 0x001ee80000300800 */
[----:B------:R0:W-:Y:S04]  /*10a50*/  STS.U8 [R0+UR4+0x8600], R24 ;  /* 0x0086001800007988 */ /* 0x0001e80008000004 */
[----:B------:R1:W-:Y:S04]  /*10a60*/  STS.U8 [R0+UR4+0xa600], R26 ;  /* 0x00a6001a00007988 */ /* 0x0003e80008000004 */
[----:B------:R-:W-:Y:S04]  /*10a70*/  STS.U8 [R0+UR4+0xc600], R10 ;  /* 0x00c6000a00007988 */ /* 0x000fe80008000004 */
[----:B0-----:R-:W3:Y:S04]  /*10a80*/  LDL.LU R24, [R1+0x3104] ;  /* 0x0031040001187983 */ /* 0x001ee80000300800 */
[----:B-1----:R-:W3:Y:S04]  /*10a90*/  LDL.LU R26, [R1+0x3100] ;  /* 0x00310000011a7983 */ /* 0x002ee80000300800 */
[----:B------:R0:W-:Y:S04]  /*10aa0*/  STS.U8 [R0+UR4+0xe600], R6 ;  /* 0x00e6000600007988 */ /* 0x0001e80008000004 */
[----:B0-----:R-:W3:Y:S01]  /*10ab0*/  LDL.LU R0, [R1+0x31c] ;  /* 0x00031c0001007983 */ /* 0x001ee20000300800 */
[----:B------:R-:W-:-:S03]  /*10ac0*/  LOP3.LUT R29, R15, 0x20, RZ, 0x3c, !PT ;  /* 0x000000200f1d7812 */ /* 0x000fc600078e3cff */
[----:B------:R-:W4:Y:S04]  /*10ad0*/  LDL.LU R10, [R1+0x504] ;  /* 0x00050400010a7983 */ /* 0x000f280000300800 */
[----:B------:R-:W4:Y:S04]  /*10ae0*/  LDL.LU R6, [R1+0x314] ;  /* 0x0003140001067983 */ /* 0x000f280000300800 */
[----:B--2---:R0:W-:Y:S04]  /*10af0*/  STS.U8 [R29+UR4+0x800], R25 ;  /* 0x000800191d007988 */ /* 0x0041e80008000004 */
[----:B0-----:R-:W2:Y:S04]  /*10b00*/  LDL.LU R25, [R1+0x1e4] ;  /* 0x0001e40001197983 */ /* 0x001ea80000300800 */
[----:B---3--:R-:W-:Y:S04]  /*10b10*/  STS.U8 [R29+UR4+0x2800], R0 ;  /* 0x002800001d007988 */ /* 0x008fe80008000004 */
[----:B------:R0:W-:Y:S04]  /*10b20*/  STS.U8 [R29+UR4+0x4800], R3 ;  /* 0x004800031d007988 */ /* 0x0001e80008000004 */
[----:B----4-:R1:W-:Y:S04]  /*10b30*/  STS.U8 [R29+UR4+0x6800], R4 ;  /* 0x006800041d007988 */ /* 0x0103e80008000004 */
[----:B-----5:R3:W-:Y:S04]  /*10b40*/  STS.U8 [R29+UR4+0x8800], R27 ;  /* 0x0088001b1d007988 */ /* 0x0207e80008000004 */
[----:B0-----:R-:W4:Y:S04]  /*10b50*/  LDL.LU R3, [R1+0x16c] ;  /* 0x00016c0001037983 */ /* 0x001f280000300800 */
[----:B-1----:R-:W5:Y:S04]  /*10b60*/  LDL.LU R4, [R1+0x12c] ;  /* 0x00012c0001047983 */ /* 0x002f680000300800 */
[----:B---3--:R-:W3:Y:S04]  /*10b70*/  LDL.LU R27, [R1+0x30fc] ;  /* 0x0030fc00011b7983 */ /* 0x008ee80000300800 */
[----:B------:R0:W-:Y:S04]  /*10b80*/  STS.U8 [R29+UR4+0xa800], R16 ;  /* 0x00a800101d007988 */ /* 0x0001e80008000004 */
[----:B------:R1:W-:Y:S04]  /*10b90*/  STS.U8 [R29+UR4+0xc800], R28 ;  /* 0x00c8001c1d007988 */ /* 0x0003e80008000004 */
[----:B------:R1:W-:Y:S04]  /*10ba0*/  STS.U8 [R29+UR4+0xe800], R14 ;  /* 0x00e8000e1d007988 */ /* 0x0003e80008000004 */
[----:B0-----:R-:W2:Y:S04]  /*10bb0*/  LDL.LU R16, [R1+0xe0] ;  /* 0x0000e00001107983 */ /* 0x001ea80000300800 */
[----:B-1----:R-:W2:Y:S04]  /*10bc0*/  LDL.LU R28, [R1+0x30f8] ;  /* 0x0030f800011c7983 */ /* 0x002ea80000300800 */
[----:B------:R-:W3:Y:S01]  /*10bd0*/  LDL.LU R29, [R1+0x30f4] ;  /* 0x0030f400011d7983 */ /* 0x000ee20000300800 */
[----:B------:R-:W-:-:S03]  /*10be0*/  LOP3.LUT R0, R15, 0x28, RZ, 0x3c, !PT ;  /* 0x000000280f007812 */ /* 0x000fc600078e3cff */
[----:B------:R-:W4:Y:S04]  /*10bf0*/  LDL.LU R14, [R1+0x500] ;  /* 0x00050000010e7983 */ /* 0x000f280000300800 */
[----:B------:R0:W-:Y:S04]  /*10c00*/  STS.U8 [R0+UR4+0xa00], R13 ;  /* 0x000a000d00007988 */ /* 0x0001e80008000004 */
[----:B------:R1:W-:Y:S04]  /*10c10*/  STS.U8 [R0+UR4+0x2a00], R2 ;  /* 0x002a000200007988 */ /* 0x0003e80008000004 */
[----:B------:R1:W-:Y:S04]  /*10c20*/  STS.U8 [R0+UR4+0x6a00], R5 ;  /* 0x006a000500007988 */ /* 0x0003e80008000004 */
[----:B0-----:R-:W4:Y:S04]  /*10c30*/  LDL.LU R13, [R1+0x310] ;  /* 0x00031000010d7983 */ /* 0x001f280000300800 */
[----:B-1----:R-:W4:Y:S04]  /*10c40*/  LDL.LU R2, [R1+0x1e0] ;  /* 0x0001e00001027983 */ /* 0x002f280000300800 */
[----:B------:R-:W4:Y:S04]  /*10c50*/  LDL.LU R5, [R1+0x168] ;  /* 0x0001680001057983 */ /* 0x000f280000300800 */
[----:B------:R0:W-:Y:S04]  /*10c60*/  STS.U8 [R0+UR4+0x8a00], R7 ;  /* 0x008a000700007988 */ /* 0x0001e80008000004 */
[----:B------:R1:W-:Y:S04]  /*10c70*/  STS.U8 [R0+UR4+0xaa00], R8 ;  /* 0x00aa000800007988 */ /* 0x0003e80008000004 */
[----:B0-----:R-:W5:Y:S04]  /*10c80*/  LDL.LU R7, [R1+0x128] ;  /* 0x0001280001077983 */ /* 0x001f680000300800 */
[----:B-1----:R-:W5:Y:S04]  /*10c90*/  LDL.LU R8, [R1+0xdc] ;  /* 0x0000dc0001087983 */ /* 0x002f680000300800 */
[----:B------:R0:W-:Y:S02]  /*10ca0*/  STS.U8 [R0+UR4+0x4a00], R11 ;  /* 0x004a000b00007988 */ /* 0x0001e40008000004 */
[----:B0-----:R-:W-:-:S02]  /*10cb0*/  LOP3.LUT R11, R15, 0x30, RZ, 0x3c, !PT ;  /* 0x000000300f0b7812 */ /* 0x001fc400078e3cff */
[----:B--2---:R-:W-:Y:S04]  /*10cc0*/  STS.U8 [R0+UR4+0xea00], R28 ;  /* 0x00ea001c00007988 */ /* 0x004fe80008000004 */
[----:B---3--:R0:W-:Y:S04]  /*10cd0*/  STS.U8 [R0+UR4+0xca00], R29 ;  /* 0x00ca001d00007988 */ /* 0x0081e80008000004 */
[----:B------:R-:W-:Y:S04]  /*10ce0*/  STL [R1+0x30ec], R29 ;  /* 0x0030ec1d01007387 */ /* 0x000fe80000100800 */
[----:B------:R1:W-:Y:S04]  /*10cf0*/  STL [R1+0x30f0], R28 ;  /* 0x0030f01c01007387 */ /* 0x0003e80000100800 */
[----:B------:R-:W-:Y:S01]  /*10d00*/  STS.U8 [R11+UR4+0xc00], R10 ;  /* 0x000c000a0b007988 */ /* 0x000fe20008000004 */
[----:B0-----:R-:W-:-:S03]  /*10d10*/  LOP3.LUT R0, R15, 0x38, RZ, 0x3c, !PT ;  /* 0x000000380f007812 */ /* 0x001fc600078e3cff */
[----:B------:R0:W-:Y:S04]  /*10d20*/  STS.U8 [R11+UR4+0x2c00], R6 ;  /* 0x002c00060b007988 */ /* 0x0001e80008000004 */
[----:B-1----:R-:W2:Y:S04]  /*10d30*/  LDL.LU R28, [R1+0x30c] ;  /* 0x00030c00011c7983 */ /* 0x002ea80000300800 */
[----:B------:R1:W-:Y:S04]  /*10d40*/  STS.U8 [R11+UR4+0x4c00], R25 ;  /* 0x004c00190b007988 */ /* 0x0003e80008000004 */
[----:B0-----:R-:W3:Y:S04]  /*10d50*/  LDL.LU R6, [R1+0x1dc] ;  /* 0x0001dc0001067983 */ /* 0x001ee80000300800 */
[----:B----4-:R0:W-:Y:S04]  /*10d60*/  STS.U8 [R11+UR4+0x6c00], R3 ;  /* 0x006c00030b007988 */ /* 0x0101e80008000004 */
[----:B-1----:R-:W4:Y:S04]  /*10d70*/  LDL.LU R25, [R1+0x164] ;  /* 0x0001640001197983 */ /* 0x002f280000300800 */
[----:B------:R-:W4:Y:S04]  /*10d80*/  LDL.LU R10, [R1+0x124] ;  /* 0x00012400010a7983 */ /* 0x000f280000300800 */
[----:B-----5:R1:W-:Y:S04]  /*10d90*/  STS.U8 [R11+UR4+0x8c00], R4 ;  /* 0x008c00040b007988 */ /* 0x0203e80008000004 */
[----:B0-----:R-:W5:Y:S04]  /*10da0*/  LDL.LU R3, [R1+0xd8] ;  /* 0x0000d80001037983 */ /* 0x001f680000300800 */
[----:B------:R0:W-:Y:S04]  /*10db0*/  STS.U8 [R11+UR4+0xac00], R16 ;  /* 0x00ac00100b007988 */ /* 0x0001e80008000004 */
[----:B-1----:R-:W5:Y:S04]  /*10dc0*/  LDL.LU R4, [R1+0x4f8] ;  /* 0x0004f80001047983 */ /* 0x002f680000300800 */
[----:B------:R-:W-:Y:S04]  /*10dd0*/  STS.U8 [R11+UR4+0xcc00], R27 ;  /* 0x00cc001b0b007988 */ /* 0x000fe80008000004 */
[----:B0-----:R-:W5:Y:S04]  /*10de0*/  LDL.LU R16, [R1+0x308] ;  /* 0x0003080001107983 */ /* 0x001f680000300800 */
[----:B------:R0:W-:Y:S04]  /*10df0*/  STS.U8 [R11+UR4+0xec00], R26 ;  /* 0x00ec001a0b007988 */ /* 0x0001e80008000004 */
[----:B------:R-:W5:Y:S04]  /*10e00*/  LDL.LU R29, [R1+0x1d8] ;  /* 0x0001d800011d7983 */ /* 0x000f680000300800 */
[----:B------:R1:W-:Y:S04]  /*10e10*/  STS.U8 [R0+UR4+0xe00], R14 ;  /* 0x000e000e00007988 */ /* 0x0003e80008000004 */
[----:B0-----:R-:W5:Y:S04]  /*10e20*/  LDL.LU R11, [R1+0x160] ;  /* 0x00016000010b7983 */ /* 0x001f680000300800 */
[----:B------:R0:W-:Y:S04]  /*10e30*/  STS.U8 [R0+UR4+0x2e00], R13 ;  /* 0x002e000d00007988 */ /* 0x0001e80008000004 */
[----:B-1----:R-:W5:Y:S04]  /*10e40*/  LDL.LU R14, [R1+0x120] ;  /* 0x00012000010e7983 */ /* 0x002f680000300800 */
        /* <DEDUP_REMOVED lines=8> */
[----:B------:R-:W-:Y:S04]  /*10ed0*/  STS.U8 [R0+UR4+0xce00], R24 ;  /* 0x00ce001800007988 */ /* 0x000fe80008000004 */
[----:B0-----:R-:W5:Y:S04]  /*10ee0*/  LDL.LU R8, [R1+0x15c] ;  /* 0x00015c0001087983 */ /* 0x001f680000300800 */
[----:B------:R0:W-:Y:S04]  /*10ef0*/  STS.U8 [R0+UR4+0xee00], R23 ;  /* 0x00ee001700007988 */ /* 0x0001e80008000004 */
[----:B0-----:R-:W5:Y:S01]  /*10f00*/  LDL.LU R0, [R1+0x4fc] ;  /* 0x0004fc0001007983 */ /* 0x001f620000300800 */
[----:B------:R-:W-:-:S05]  /*10f10*/  LOP3.LUT R26, R15, 0x40, RZ, 0x3c, !PT ;  /* 0x000000400f1a7812 */ /* 0x000fca00078e3cff */
[----:B------:R-:W-:Y:S04]  /*10f20*/  STS.U8 [R26+UR4+0xd000], R22 ;  /* 0x00d000161a007988 */ /* 0x000fe80008000004 */
[----:B------:R0:W-:Y:S02]  /*10f30*/  STS.U8 [R26+UR4+0xf000], R21 ;  /* 0x00f000151a007988 */ /* 0x0001e40008000004 */
[C---:B0-----:R-:W-:Y:S02]  /*10f40*/  LOP3.LUT R21, R15.reuse, 0x50, RZ, 0x3c, !PT ;  /* 0x000000500f157812 */ /* 0x041fe400078e3cff */
[----:B--2---:R-:W-:Y:S04]  /*10f50*/  STS.U8 [R26+UR4+0x3000], R28 ;  /* 0x0030001c1a007988 */ /* 0x004fe80008000004 */
[----:B---3--:R0:W-:Y:S04]  /*10f60*/  STS.U8 [R26+UR4+0x5000], R6 ;  /* 0x005000061a007988 */ /* 0x0081e80008000004 */
[----:B----4-:R1:W-:Y:S04]  /*10f70*/  STS.U8 [R26+UR4+0x7000], R25 ;  /* 0x007000191a007988 */ /* 0x0103e80008000004 */
[----:B0-----:R-:W2:Y:S04]  /*10f80*/  LDL.LU R6, [R1+0x11c] ;  /* 0x00011c0001067983 */ /* 0x001ea80000300800 */
[----:B------:R0:W-:Y:S04]  /*10f90*/  STS.U8 [R26+UR4+0x9000], R10 ;  /* 0x0090000a1a007988 */ /* 0x0001e80008000004 */
[----:B-1----:R-:W3:Y:S04]  /*10fa0*/  LDL.LU R25, [R1+0xd0] ;  /* 0x0000d00001197983 */ /* 0x002ee80000300800 */
[----:B-----5:R1:W-:Y:S04]  /*10fb0*/  STS.U8 [R26+UR4+0xb000], R3 ;  /* 0x00b000031a007988 */ /* 0x0203e80008000004 */
[----:B0-----:R-:W4:Y:S04]  /*10fc0*/  LDL.LU R10, [R1+0x4f0] ;  /* 0x0004f000010a7983 */ /* 0x001f280000300800 */
[----:B-1----:R-:W5:Y:S04]  /*10fd0*/  LDL.LU R3, [R1+0x300] ;  /* 0x0003000001037983 */ /* 0x002f680000300800 */
[----:B------:R0:W-:Y:S02]  /*10fe0*/  STS.U8 [R26+UR4+0x1000], R0 ;  /* 0x001000001a007988 */ /* 0x0001e40008000004 */
[----:B0-----:R-:W-:-:S05]  /*10ff0*/  LOP3.LUT R0, R15, 0x48, RZ, 0x3c, !PT ;  /* 0x000000480f007812 */ /* 0x001fca00078e3cff */
[----:B------:R0:W-:Y:S04]  /*11000*/  STS.U8 [R0+UR4+0x1200], R4 ;  /* 0x0012000400007988 */ /* 0x0001e80008000004 */
[----:B------:R1:W-:Y:S04]  /*11010*/  STS.U8 [R0+UR4+0x3200], R16 ;  /* 0x0032001000007988 */ /* 0x0003e80008000004 */
[----:B------:R1:W-:Y:S04]  /*11020*/  STS.U8 [R0+UR4+0x9200], R14 ;  /* 0x0092000e00007988 */ /* 0x0003e80008000004 */
[----:B0-----:R-:W5:Y:S04]  /*11030*/  LDL.LU R4, [R1+0x1c8] ;  /* 0x0001c80001047983 */ /* 0x001f680000300800 */
[----:B-1----:R-:W5:Y:S04]  /*11040*/  LDL.LU R16, [R1+0x158] ;  /* 0x0001580001107983 */ /* 0x002f680000300800 */
[----:B------:R0:W-:Y:S04]  /*11050*/  STS.U8 [R0+UR4+0xb200], R13 ;  /* 0x00b2000d00007988 */ /* 0x0001e80008000004 */
[----:B------:R-:W5:Y:S04]  /*11060*/  LDL.LU R14, [R1+0x118] ;  /* 0x00011800010e7983 */ /* 0x000f680000300800 */
[----:B0-----:R-:W5:Y:S04]  /*11070*/  LDL.LU R13, [R1+0xcc] ;  /* 0x0000cc00010d7983 */ /* 0x001f680000300800 */
[----:B------:R-:W-:Y:S04]  /*11080*/  STS.U8 [R0+UR4+0x5200], R29 ;  /* 0x0052001d00007988 */ /* 0x000fe80008000004 */
[----:B------:R-:W-:Y:S04]  /*11090*/  STS.U8 [R0+UR4+0x7200], R11 ;  /* 0x0072000b00007988 */ /* 0x000fe80008000004 */
[----:B------:R-:W-:Y:S04]  /*110a0*/  STS.U8 [R0+UR4+0xd200], R20 ;  /* 0x00d2001400007988 */ /* 0x000fe80008000004 */
[----:B------:R-:W-:Y:S04]  /*110b0*/  STS.U8 [R0+UR4+0xf200], R19 ;  /* 0x00f2001300007988 */ /* 0x000fe80008000004 */
[----:B------:R0:W-:Y:S04]  /*110c0*/  STS.U8 [R21+UR4+0x1400], R2 ;  /* 0x0014000215007988 */ /* 0x0001e80008000004 */
[----:B------:R1:W-:Y:S04]  /*110d0*/  STS.U8 [R21+UR4+0x5400], R7 ;  /* 0x0054000715007988 */ /* 0x0003e80008000004 */
[----:B0-----:R-:W5:Y:S04]  /*110e0*/  LDL.LU R2, [R1+0x47c] ;  /* 0x00047c0001027983 */ /* 0x001f680000300800 */
[----:B------:R-:W5:Y:S04]  /*110f0*/  LDL.LU R28, [R1+0x29c] ;  /* 0x00029c00011c7983 */ /* 0x000f680000300800 */
[----:B------:R-:W5:Y:S04]  /*11100*/  LDL.LU R29, [R1+0x1c4] ;  /* 0x0001c400011d7983 */ /* 0x000f680000300800 */
[----:B------:R0:W-:Y:S04]  /*11110*/  STS.U8 [R21+UR4+0x7400], R8 ;  /* 0x0074000815007988 */ /* 0x0001e80008000004 */
[----:B-1----:R-:W5:Y:S04]  /*11120*/  LDL.LU R7, [R1+0x154] ;  /* 0x0001540001077983 */ /* 0x002f680000300800 */
[----:B0-----:R-:W5:Y:S01]  /*11130*/  LDL.LU R8, [R1+0x114] ;  /* 0x0001140001087983 */ /* 0x001f620000300800 */
[----:B------:R-:W-:-:S03]  /*11140*/  LOP3.LUT R0, R15, 0x58, RZ, 0x3c, !PT ;  /* 0x000000580f007812 */ /* 0x000fc600078e3cff */
[----:B------:R0:W-:Y:S04]  /*11150*/  STS.U8 [R21+UR4+0x3400], R5 ;  /* 0x0034000515007988 */ /* 0x0001e80008000004 */
[----:B------:R-:W5:Y:S04]  /*11160*/  LDL.LU R11, [R1+0x478] ;  /* 0x00047800010b7983 */ /* 0x000f680000300800 */
[----:B------:R-:W-:Y:S04]  /*11170*/  STS.U8 [R21+UR4+0xd400], R18 ;  /* 0x00d4001215007988 */ /* 0x000fe80008000004 */
[----:B0-----:R-:W5:Y:S04]  /*11180*/  LDL.LU R5, [R1+0x298] ;  /* 0x0002980001057983 */ /* 0x001f680000300800 */
[----:B------:R0:W-:Y:S02]  /*11190*/  STS.U8 [R21+UR4+0xf400], R17 ;  /* 0x00f4001115007988 */ /* 0x0001e40008000004 */
[----:B0-----:R-:W-:-:S02]  /*111a0*/  LOP3.LUT R17, R15, 0x60, RZ, 0x3c, !PT ;  /* 0x000000600f117812 */ /* 0x001fc400078e3cff */
[----:B--2---:R0:W-:Y:S04]  /*111b0*/  STS.U8 [R21+UR4+0x9400], R6 ;  /* 0x0094000615007988 */ /* 0x0041e80008000004 */
[----:B---3--:R1:W-:Y:S04]  /*111c0*/  STS.U8 [R21+UR4+0xb400], R25 ;  /* 0x00b4001915007988 */ /* 0x0083e80008000004 */
[----:B0-----:R-:W2:Y:S04]  /*111d0*/  LDL.LU R6, [R1+0x1c0] ;  /* 0x0001c00001067983 */ /* 0x001ea80000300800 */
[----:B----4-:R0:W-:Y:S04]  /*111e0*/  STS.U8 [R0+UR4+0x1600], R10 ;  /* 0x0016000a00007988 */ /* 0x0101e80008000004 */
[----:B-1----:R-:W3:Y:S04]  /*111f0*/  LDL.LU R25, [R1+0x150] ;  /* 0x0001500001197983 */ /* 0x002ee80000300800 */
[----:B-----5:R1:W-:Y:S04]  /*11200*/  STS.U8 [R0+UR4+0x3600], R3 ;  /* 0x0036000300007988 */ /* 0x0203e80008000004 */
[----:B0-----:R-:W4:Y:S04]  /*11210*/  LDL.LU R10, [R1+0x474] ;  /* 0x00047400010a7983 */ /* 0x001f280000300800 */
[----:B------:R-:W-:Y:S04]  /*11220*/  STS.U8 [R0+UR4+0xd600], R12 ;  /* 0x00d6000c00007988 */ /* 0x000fe80008000004 */
[----:B-1----:R-:W5:Y:S04]  /*11230*/  LDL.LU R3, [R1+0x294] ;  /* 0x0002940001037983 */ /* 0x002f680000300800 */
[----:B------:R-:W-:Y:S04]  /*11240*/  STS.U8 [R0+UR4+0xf600], R9 ;  /* 0x00f6000900007988 */ /* 0x000fe80008000004 */
[----:B------:R0:W-:Y:S04]  /*11250*/  STS.U8 [R0+UR4+0x5600], R4 ;  /* 0x0056000400007988 */ /* 0x0001e80008000004 */
[----:B------:R1:W-:Y:S04]  /*11260*/  STS.U8 [R0+UR4+0x7600], R16 ;  /* 0x0076001000007988 */ /* 0x0003e80008000004 */
[----:B0-----:R-:W2:Y:S04]  /*11270*/  LDL.LU R4, [R1+0x18c] ;  /* 0x00018c0001047983 */ /* 0x001ea80000300800 */
[----:B-1----:R-:W2:Y:S04]  /*11280*/  LDL.LU R16, [R1+0x14c] ;  /* 0x00014c0001107983 */ /* 0x002ea80000300800 */
[----:B------:R-:W-:Y:S04]  /*11290*/  STS.U8 [R0+UR4+0x9600], R14 ;  /* 0x0096000e00007988 */ /* 0x000fe80008000004 */
[----:B------:R0:W-:Y:S04]  /*112a0*/  STS.U8 [R0+UR4+0xb600], R13 ;  /* 0x00b6000d00007988 */ /* 0x0001e80008000004 */
[----:B0-----:R-:W2:Y:S04]  /*112b0*/  LDL.LU R0, [R1+0x10] ;  /* 0x0000100001007983 */ /* 0x001ea80000300800 */
[----:B------:R-:W3:Y:S04]  /*112c0*/  LDL.LU R15, [R1+0x470] ;  /* 0x00047000010f7983 */ /* 0x000ee80000300800 */
[----:B------:R-:W3:Y:S04]  /*112d0*/  LDL.LU R14, [R1+0x290] ;  /* 0x00029000010e7983 */ /* 0x000ee80000300800 */
[----:B------:R-:W3:Y:S04]  /*112e0*/  LDL.LU R13, [R1+0x188] ;  /* 0x00018800010d7983 */ /* 0x000ee80000300800 */
[----:B------:R0:W-:Y:S04]  /*112f0*/  STS.U8 [R17+UR4+0x1800], R2 ;  /* 0x0018000211007988 */ /* 0x0001e80008000004 */
[----:B------:R1:W-:Y:S04]  /*11300*/  STS.U8 [R17+UR4+0x3800], R28 ;  /* 0x0038001c11007988 */ /* 0x0003e80008000004 */
[----:B------:R1:W-:Y:S04]  /*11310*/  STS.U8 [R17+UR4+0x5800], R29 ;  /* 0x0058001d11007988 */ /* 0x0003e80008000004 */
[----:B0-----:R-:W3:Y:S04]  /*11320*/  LDL.LU R2, [R1+0x148] ;  /* 0x0001480001027983 */ /* 0x001ee80000300800 */
[----:B-1----:R-:W3:Y:S04]  /*11330*/  LDL.LU R28, [R1+0x30f0] ;  /* 0x0030f000011c7983 */ /* 0x002ee80000300800 */
[----:B------:R-:W3:Y:S04]  /*11340*/  LDL.LU R29, [R1+0x30ec] ;  /* 0x0030ec00011d7983 */ /* 0x000ee80000300800 */
[----:B------:R0:W-:Y:S04]  /*11350*/  STS.U8 [R17+UR4+0x7800], R7 ;  /* 0x0078000711007988 */ /* 0x0001e80008000004 */
[----:B------:R1:W-:Y:S04]  /*11360*/  STS.U8 [R17+UR4+0x9800], R8 ;  /* 0x0098000811007988 */ /* 0x0003e80008000004 */
[----:B0-----:R-:W3:Y:S04]  /*11370*/  LDL.LU R7, [R1+0x30e8] ;  /* 0x0030e80001077983 */ /* 0x001ee80000300800 */
[----:B-1----:R-:W4:Y:S04]  /*11380*/  LDL.LU R8, [R1+0x30e4] ;  /* 0x0030e40001087983 */ /* 0x002f280000300800 */
[----:B--2---:R0:W-:Y:S02]  /*11390*/  STS.U8 [R17+UR4+0xb800], R0 ;  /* 0x00b8000011007988 */ /* 0x0041e40008000004 */
[----:B0-----:R-:W0:Y:S02]  /*113a0*/  S2R R0, SR_TID.X ;  /* 0x0000000000007919 */ /* 0x001e240000002100 */
[----:B0-----:R-:W-:-:S04]  /*113b0*/  LOP3.LUT R0, R0, 0x1ff, RZ, 0xc0, !PT ;  /* 0x000001ff00007812 */ /* 0x001fc800078ec0ff */
[----:B------:R-:W-:Y:S01]  /*113c0*/  LOP3.LUT R0, R0, 0x68, RZ, 0x3c, !PT ;  /* 0x0000006800007812 */ /* 0x000fe200078e3cff */
[----:B---3--:R0:W-:Y:S04]  /*113d0*/  STS.U8 [R17+UR4+0xf800], R7 ;  /* 0x00f8000711007988 */ /* 0x0081e80008000004 */
[----:B----4-:R-:W-:Y:S04]  /*113e0*/  STS.U8 [R17+UR4+0xd800], R8 ;  /* 0x00d8000811007988 */ /* 0x010fe80008000004 */
[----:B------:R1:W-:Y:S04]  /*113f0*/  STS.U8 [R0+UR4+0x1a00], R11 ;  /* 0x001a000b00007988 */ /* 0x0003e80008000004 */
[----:B0-----:R-:W2:Y:S04]  /*11400*/  LDL.LU R7, [R1+0x110] ;  /* 0x0001100001077983 */ /* 0x001ea80000300800 */
[----:B------:R0:W-:Y:S04]  /*11410*/  STS.U8 [R0+UR4+0x3a00], R5 ;  /* 0x003a000500007988 */ /* 0x0001e80008000004 */
[----:B-1----:R-:W3:Y:S04]  /*11420*/  LDL.LU R11, [R1+0x30e0] ;  /* 0x0030e000010b7983 */ /* 0x002ee80000300800 */
[----:B------:R1:W-:Y:S04]  /*11430*/  STS.U8 [R0+UR4+0x5a00], R6 ;  /* 0x005a000600007988 */ /* 0x0003e80008000004 */
[----:B0-----:R-:W4:Y:S04]  /*11440*/  LDL.LU R5, [R1+0x30dc] ;  /* 0x0030dc0001057983 */ /* 0x001f280000300800 */
[----:B------:R0:W-:Y:S04]  /*11450*/  STS.U8 [R0+UR4+0x7a00], R25 ;  /* 0x007a001900007988 */ /* 0x0001e80008000004 */
[----:B-1----:R-:W3:Y:S04]  /*11460*/  LDL.LU R6, [R1+0x30d8] ;  /* 0x0030d80001067983 */ /* 0x002ee80000300800 */
[----:B0-----:R-:W5:Y:S04]  /*11470*/  LDL.LU R25, [R1+0x30d4] ;  /* 0x0030d40001197983 */ /* 0x001f680000300800 */
[----:B--2---:R0:W-:Y:S02]  /*11480*/  STS.U8 [R0+UR4+0x9a00], R7 ;  /* 0x009a000700007988 */ /* 0x0041e40008000004 */
[----:B0-----:R-:W0:Y:S02]  /*11490*/  S2R R7, SR_TID.X ;  /* 0x0000000000077919 */ /* 0x001e240000002100 */
[----:B----4-:R-:W-:Y:S04]  /*114a0*/  STS.U8 [R0+UR4+0xfa00], R5 ;  /* 0x00fa000500007988 */ /* 0x010fe80008000004 */
[----:B---3--:R-:W-:Y:S04]  /*114b0*/  STS.U8 [R0+UR4+0xda00], R6 ;  /* 0x00da000600007988 */ /* 0x008fe80008000004 */
[----:B-----5:R1:W-:Y:S04]  /*114c0*/  STS.U8 [R0+UR4+0xba00], R25 ;  /* 0x00ba001900007988 */ /* 0x0203e80008000004 */
[----:B-1----:R-:W2:Y:S01]  /*114d0*/  LDL.LU R0, [R1+0xfc] ;  /* 0x0000fc0001007983 */ /* 0x002ea20000300800 */
[----:B0-----:R-:W-:-:S04]  /*114e0*/  LOP3.LUT R7, R7, 0x1ff, RZ, 0xc0, !PT ;  /* 0x000001ff07077812 */ /* 0x001fc800078ec0ff */
[----:B------:R-:W-:-:S05]  /*114f0*/  LOP3.LUT R7, R7, 0x70, RZ, 0x3c, !PT ;  /* 0x0000007007077812 */ /* 0x000fca00078e3cff */
[----:B------:R0:W-:Y:S04]  /*11500*/  STS.U8 [R7+UR4+0x1c00], R10 ;  /* 0x001c000a07007988 */ /* 0x0001e80008000004 */
[----:B------:R1:W-:Y:S04]  /*11510*/  STS.U8 [R7+UR4+0x3c00], R3 ;  /* 0x003c000307007988 */ /* 0x0003e80008000004 */
[----:B------:R3:W-:Y:S04]  /*11520*/  STS.U8 [R7+UR4+0x5c00], R4 ;  /* 0x005c000407007988 */ /* 0x0007e80008000004 */
[----:B0-----:R-:W4:Y:S04]  /*11530*/  LDL.LU R10, [R1+0x30d0] ;  /* 0x0030d000010a7983 */ /* 0x001f280000300800 */
[----:B-1----:R-:W5:Y:S04]  /*11540*/  LDL.LU R3, [R1+0x30cc] ;  /* 0x0030cc0001037983 */ /* 0x002f680000300800 */
[----:B---3--:R-:W3:Y:S04]  /*11550*/  LDL.LU R4, [R1+0x30c8] ;  /* 0x0030c80001047983 */ /* 0x008ee80000300800 */
[----:B------:R0:W-:Y:S04]  /*11560*/  STS.U8 [R7+UR4+0x7c00], R16 ;  /* 0x007c001007007988 */ /* 0x0001e80008000004 */
[----:B0-----:R-:W4:Y:S04]  /*11570*/  LDL.LU R16, [R1+0x30c4] ;  /* 0x0030c40001107983 */ /* 0x001f280000300800 */
[----:B--2---:R0:W-:Y:S02]  /*11580*/  STS.U8 [R7+UR4+0x9c00], R0 ;  /* 0x009c000007007988 */ /* 0x0041e40008000004 */
[----:B0-----:R-:W0:Y:S02]  /*11590*/  S2R R0, SR_TID.X ;  /* 0x0000000000007919 */ /* 0x001e240000002100 */
[----:B-----5:R1:W-:Y:S04]  /*115a0*/  STS.U8 [R7+UR4+0xfc00], R3 ;  /* 0x00fc000307007988 */ /* 0x0203e80008000004 */
[----:B---3--:R-:W-:Y:S04]  /*115b0*/  STS.U8 [R7+UR4+0xdc00], R4 ;  /* 0x00dc000407007988 */ /* 0x008fe80008000004 */
[----:B-1----:R-:W2:Y:S01]  /*115c0*/  LDL R3, [R1+0xf74] ;  /* 0x000f740001037983 */ /* 0x002ea20000100800 */
[----:B0-----:R-:W-:-:S04]  /*115d0*/  LOP3.LUT R0, R0, 0x1ff, RZ, 0xc0, !PT ;  /* 0x000001ff00007812 */ /* 0x001fc800078ec0ff */
[----:B------:R-:W-:Y:S01]  /*115e0*/  LOP3.LUT R0, R0, 0x78, RZ, 0x3c, !PT ;  /* 0x0000007800007812 */ /* 0x000fe200078e3cff */
[----:B----4-:R-:W-:Y:S04]  /*115f0*/  STS.U8 [R7+UR4+0xbc00], R16 ;  /* 0x00bc001007007988 */ /* 0x010fe80008000004 */
[----:B------:R0:W-:Y:S04]  /*11600*/  STS.U8 [R0+UR4+0x1e00], R15 ;  /* 0x001e000f00007988 */ /* 0x0001e80008000004 */
[----:B------:R1:W-:Y:S04]  /*11610*/  STS.U8 [R0+UR4+0x3e00], R14 ;  /* 0x003e000e00007988 */ /* 0x0003e80008000004 */
[----:B------:R3:W-:Y:S04]  /*11620*/  STS.U8 [R0+UR4+0x5e00], R13 ;  /* 0x005e000d00007988 */ /* 0x0007e80008000004 */
[----:B0-----:R-:W4:Y:S04]  /*11630*/  LDL.LU R15, [R1+0x30c0] ;  /* 0x0030c000010f7983 */ /* 0x001f280000300800 */
[----:B-1----:R-:W5:Y:S04]  /*11640*/  LDL.LU R14, [R1+0x30bc] ;  /* 0x0030bc00010e7983 */ /* 0x002f680000300800 */
[----:B---3--:R-:W3:Y:S04]  /*11650*/  LDL.LU R13, [R1+0x30b8] ;  /* 0x0030b800010d7983 */ /* 0x008ee80000300800 */
[----:B------:R0:W-:Y:S04]  /*11660*/  STS.U8 [R0+UR4+0x7e00], R2 ;  /* 0x007e000200007988 */ /* 0x0001e80008000004 */
[----:B0-----:R-:W2:Y:S04]  /*11670*/  LDL.LU R2, [R1+0x30b4] ;  /* 0x0030b40001027983 */ /* 0x001ea80000300800 */
[----:B--2---:R0:W-:Y:S04]  /*11680*/  STS.U8 [R0+UR4+0x9e00], R2 ;  /* 0x009e000200007988 */ /* 0x0041e80008000004 */
[----:B0-----:R-:W2:Y:S04]  /*11690*/  LDL R2, [R1+0xf6c] ;  /* 0x000f6c0001027983 */ /* 0x001ea80000100800 */
[----:B---3--:R-:W-:Y:S04]  /*116a0*/  STS.U8 [R0+UR4+0xbe00], R13 ;  /* 0x00be000d00007988 */ /* 0x008fe80008000004 */
[----:B-----5:R-:W-:Y:S04]  /*116b0*/  STS.U8 [R0+UR4+0xde00], R14 ;  /* 0x00de000e00007988 */ /* 0x020fe80008000004 */
[----:B----4-:R-:W-:Y:S01]  /*116c0*/  STS.U8 [R0+UR4+0xfe00], R15 ;  /* 0x00fe000f00007988 */ /* 0x010fe20008000004 */
[----:B------:R-:W-:Y:S01]  /*116d0*/  PRMT R10, RZ, 0x7610, R10 ;  /* 0x00007610ff0a7816 */ /* 0x000fe2000000000a */
[----:B------:R-:W-:Y:S01]  /*116e0*/  BAR.SYNC.DEFER_BLOCKING 0x0 ;  /* 0x0000000000007b1d */ /* 0x000fe20000010000 */
[----:B--2---:R-:W-:-:S04]  /*116f0*/  @!P0 LOP3.LUT R3, R3, R2, RZ, 0x3c, !PT ;  /* 0x0000000203038212 */ /* 0x004fc800078e3cff */
[----:B------:R-:W-:-:S04]  /*11700*/  @!P0 LOP3.LUT R2, R3, R2, RZ, 0x3c, !PT ;  /* 0x0000000203028212 */ /* 0x000fc800078e3cff */
[----:B------:R-:W-:-:S05]  /*11710*/  @!P0 LOP3.LUT R3, R3, R2, RZ, 0x3c, !PT ;  /* 0x0000000203038212 */ /* 0x000fca00078e3cff */
[----:B------:R-:W2:Y:S04]  /*11720*/  @!P0 LDG.E.U8 R10, desc[UR6][R2.64] ;  /* 0x00000006020a8981 */ /* 0x000ea8000c1e1100 */
[----:B--2---:R0:W-:Y:S04]  /*11730*/  STL [R1+0x55c], R10 ;  /* 0x00055c0a01007387 */ /* 0x0041e80000100800 */
[----:B0-----:R-:W2:Y:S04]  /*11740*/  LDL.LU R10, [R1+0x30b0] ;  /* 0x0030b000010a7983 */ /* 0x001ea80000300800 */
[----:B------:R-:W3:Y:S04]  /*11750*/  LDL R2, [R1+0xd8c] ;  /* 0x000d8c0001027983 */ /* 0x000ee80000100800 */
[----:B------:R-:W3:Y:S01]  /*11760*/  LDL R3, [R1+0xda4] ;  /* 0x000da40001037983 */ /* 0x000ee20000100800 */
[----:B------:R-:W-:-:S02]  /*11770*/  PRMT R11, RZ, 0x7610, R11 ;  /* 0x00007610ff0b7816 */ /* 0x000fc4000000000b */
[----:B---3--:R-:W-:-:S04]  /*11780*/  @!P0 LOP3.LUT R3, R3, R2, RZ, 0x3c, !PT ;  /* 0x0000000203038212 */ /* 0x008fc800078e3cff */
[----:B------:R-:W-:-:S04]  /*11790*/  @!P0 LOP3.LUT R2, R3, R2, RZ, 0x3c, !PT ;  /* 0x0000000203028212 */ /* 0x000fc800078e3cff */
[----:B------:R-:W-:-:S05]  /*117a0*/  @!P0 LOP3.LUT R3, R3, R2, RZ, 0x3c, !PT ;  /* 0x0000000203038212 */ /* 0x000fca00078e3cff */
[----:B------:R-:W3:Y:S04]  /*117b0*/  @!P0 LDG.E.U8 R11, desc[UR6][R2.64] ;  /* 0x00000006020b8981 */ /* 0x000ee8000c1e1100 */
[----:B---3--:R0:W-:Y:S04]  /*117c0*/  STL [R1+0x558], R11 ;  /* 0x0005580b01007387 */ /* 0x0081e80000100800 */
[----:B0-----:R-:W3:Y:S04]  /*117d0*/  LDL.LU R11, [R1+0x30ac] ;  /* 0x0030ac00010b7983 */ /* 0x001ee80000300800 */
[----:B------:R-:W4:Y:S04]  /*117e0*/  LDL R2, [R1+0xda0] ;  /* 0x000da00001027983 */ /* 0x000f280000100800 */
[----:B------:R-:W4:Y:S01]  /*117f0*/  LDL R3, [R1+0xe10] ;  /* 0x000e100001037983 */ /* 0x000f220000100800 */
[----:B--2---:R-:W-:-:S02]  /*11800*/  PRMT R10, RZ, 0x7610, R10 ;  /* 0x00007610ff0a7816 */ /* 0x004fc4000000000a */
[----:B----4-:R-:W-:-:S04]  /*11810*/  @!P0 LOP3.LUT R3, R3, R2, RZ, 0x3c, !PT ;  /* 0x0000000203038212 */ /* 0x010fc800078e3cff */
[----:B------:R-:W-:-:S04]  /*11820*/  @!P0 LOP3.LUT R2, R3, R2, RZ, 0x3c, !PT ;  /* 0x0000000203028212 */ /* 0x000fc800078e3cff */
[----:B------:R-:W-:-:S05]  /*11830*/  @!P0 LOP3.LUT R3, R3, R2, RZ, 0x3c, !PT ;  /* 0x0000000203038212 */ /* 0x000fca00078e3cff */
[----:B------:R-:W2:Y:S04]  /*11840*/  @!P0 LDG.E.U8 R10, desc[UR6][R2.64] ;  /* 0x00000006020a8981 */ /* 0x000ea8000c1e1100 */
[----:B--2---:R0:W-:Y:S04]  /*11850*/  STL [R1+0x554], R10 ;  /* 0x0005540a01007387 */ /* 0x0041e80000100800 */
[----:B0-----:R-:W2:Y:S04]  /*11860*/  LDL.LU R10, [R1+0x30a8] ;  /* 0x0030a800010a7983 */ /* 0x001ea80000300800 */
[----:B------:R-:W4:Y:S04]  /*11870*/  LDL R2, [R1+0xd9c] ;  /* 0x000d9c0001027983 */ /* 0x000f280000100800 */
[----:B------:R-:W4:Y:S01]  /*11880*/  LDL R3, [R1+0xe0c] ;  /* 0x000e0c0001037983 */ /* 0x000f220000100800 */
[----:B---3--:R-:W-:-:S02]  /*11890*/  PRMT R11, RZ, 0x7610, R11 ;  /* 0x00007610ff0b7816 */ /* 0x008fc4000000000b */
[----:B----4-:R-:W-:-:S04]  /*118a0*/  @!P0 LOP3.LUT R3, R3, R2, RZ, 0x3c, !PT ;  /* 0x0000000203038212 */ /* 0x010fc800078e3cff */
        /* <DEDUP_REMOVED lines=124> */
[----:B------:R-:W-:-:S02]  /*12070*/  PRMT R16, RZ, 0x7610, R16 ;  /* 0x00007610ff107816 */ /* 0x000fc40000000010 */
[----:B----4-:R-:W-:-:S04]  /*12080*/  @!P0 LOP3.LUT R3, R3, R2, RZ, 0x3c, !PT ;  /* 0x0000000203038212 */ /* 0x010fc800078e3cff */
[----:B------:R-:W-:-:S04]  /*12090*/  @!P0 LOP3.LUT R2, R3, R2, RZ, 0x3c, !PT ;  /* 0x0000000203028212 */ /* 0x000fc800078e3cff */
[----:B------:R-:W-:-:S05]  /*120a0*/  @!P0 LOP3.LUT R3, R3, R2, RZ, 0x3c, !PT ;  /* 0x0000000203038212 */ /* 0x000fca00078e3cff */
[----:B------:R0:W4:Y:S04]  /*120b0*/  @!P0 LDG.E.U8 R16, desc[UR6][R2.64] ;  /* 0x0000000602108981 */ /* 0x000128000c1e1100 */
[----:B------:R-:W0:Y:S04]  /*120c0*/  LDL R2, [R1+0xdb0] ;  /* 0x000db00001027983 */ /* 0x000e280000100800 */
[----:B------:R-:W0:Y:S01]  /*120d0*/  LDL R3, [R1+0xe30] ;  /* 0x000e300001037983 */ /* 0x000e220000100800 */
[----:B--2---:R-:W-:Y:S02]  /*120e0*/  PRMT R10, RZ, 0x7610, R10 ;  /* 0x00007610ff0a7816 */ /* 0x004fe4000000000a */
[----:B0-----:R-:W-:-:S04]  /*120f0*/  @!P0 LOP3.LUT R3, R3, R2, RZ, 0x3c, !PT ;  /* 0x0000000203038212 */ /* 0x001fc800078e3cff */
[----:B------:R-:W-:-:S04]  /*12100*/  @!P0 LOP3.LUT R2, R3, R2, RZ, 0x3c, !PT ;  /* 0x0000000203028212 */ /* 0x000fc800078e3cff */
[----:B------:R-:W-:-:S05]  /*12110*/  @!P0 LOP3.LUT R3, R3, R2, RZ, 0x3c, !PT ;  /* 0x0000000203038212 */ /* 0x000fca00078e3cff */
[----:B------:R-:W2:Y:S04]  /*12120*/  @!P0 LDG.E.U8 R10, desc[UR6][R2.64] ;  /* 0x00000006020a8981 */ /* 0x000ea8000c1e1100 */
[----:B----4-:R0:W-:Y:S04]  /*12130*/  STL [R1+0x518], R16 ;  /* 0x0005181001007387 */ /* 0x0101e80000100800 */
[----:B0-----:R-:W4:Y:S04]  /*12140*/  LDL R16, [R1+0xe58] ;  /* 0x000e580001107983 */ /* 0x001f280000100800 */
[----:B--2---:R0:W-:Y:S04]  /*12150*/  STL [R1+0x514], R10 ;  /* 0x0005140a01007387 */ /* 0x0041e80000100800 */
[----:B0-----:R-:W2:Y:S04]  /*12160*/  LDL.LU R10, [R1+0x306c] ;  /* 0x00306c00010a7983 */ /* 0x001ea80000300800 */
[----:B------:R-:W5:Y:S04]  /*12170*/  LDL R2, [R1+0xdac] ;  /* 0x000dac0001027983 */ /* 0x000f680000100800 */
[----:B------:R-:W5:Y:S01]  /*12180*/  LDL R3, [R1+0xe38] ;  /* 0x000e380001037983 */ /* 0x000f620000100800 */
[----:B---3--:R-:W-:-:S02]  /*12190*/  PRMT R11, RZ, 0x7610, R11 ;  /* 0x00007610ff0b7816 */ /* 0x008fc4000000000b */
[----:B-----5:R-:W-:-:S04]  /*121a0*/  @!P0 LOP3.LUT R3, R3, R2, RZ, 0x3c, !PT ;  /* 0x0000000203038212 */ /* 0x020fc800078e3cff */
[----:B------:R-:W-:-:S04]  /*121b0*/  @!P0 LOP3.LUT R2, R3, R2, RZ, 0x3c, !PT ;  /* 0x0000000203028212 */ /* 0x000fc800078e3cff */
[----:B------:R-:W-:-:S05]  /*121c0*/  @!P0 LOP3.LUT R3, R3, R2, RZ, 0x3c, !PT ;  /* 0x0000000203038212 */ /* 0x000fca00078e3cff */
[----:B------:R-:W3:Y:S04]  /*121d0*/  @!P0 LDG.E.U8 R11, desc[UR6][R2.64] ;  /* 0x00000006020b8981 */ /* 0x000ee8000c1e1100 */
[----:B---3--:R0:W-:Y:S04]  /*121e0*/  STL [R1+0x510], R11 ;  /* 0x0005100b01007387 */ /* 0x0081e80000100800 */
[----:B0-----:R-:W3:Y:S04]  /*121f0*/  LDL.LU R11, [R1+0x3068] ;  /* 0x00306800010b7983 */ /* 0x001ee80000300800 */
[----:B------:R-:W5:Y:S04]  /*12200*/  LDL R2, [R1+0xda8] ;  /* 0x000da80001027983 */ /* 0x000f680000100800 */
[----:B------:R-:W5:Y:S01]  /*12210*/  LDL R3, [R1+0xe40] ;  /* 0x000e400001037983 */ /* 0x000f620000100800 */
[----:B--2---:R-:W-:-:S02]  /*12220*/  PRMT R10, RZ, 0x7610, R10 ;  /* 0x00007610ff0a7816 */ /* 0x004fc4000000000a */
[----:B-----5:R-:W-:-:S04]  /*12230*/  @!P0 LOP3.LUT R3, R3, R2, RZ, 0x3c, !PT ;  /* 0x0000000203038212 */ /* 0x020fc800078e3cff */
[----:B------:R-:W-:-:S04]  /*12240*/  @!P0 LOP3.LUT R2, R3, R2, RZ, 0x3c, !PT ;  /* 0x0000000203028212 */ /* 0x000fc800078e3cff */
[----:B------:R-:W-:-:S05]  /*12250*/  @!P0 LOP3.LUT R3, R3, R2, RZ, 0x3c, !PT ;  /* 0x0000000203038212 */ /* 0x000fca00078e3cff */
[----:B------:R-:W2:Y:S04]  /*12260*/  @!P0 LDG.E.U8 R10, desc[UR6][R2.64] ;  /* 0x00000006020a8981 */ /* 0x000ea8000c1e1100 */
        /* <DEDUP_REMOVED lines=17> */
[----:B------:R-:W2:Y:S01]  /*12380*/  @!P0 LDG.E.U8 R10, desc[UR6][R2.64] ;  /* 0x00000006020a8981 */ /* 0x000ea2000c1e1100 */
[----:B------:R-:W-:-:S03]  /*12390*/  PRMT R9, RZ, 0x7610, R9 ;  /* 0x00007610ff097816 */ /* 0x000fc60000000009 */
[----:B--2---:R0:W-:Y:S04]  /*123a0*/  STL [R1+0x504], R10 ;  /* 0x0005040a01007387 */ /* 0x0041e80000100800 */
[----:B0-----:R-:W2:Y:S04]  /*123b0*/  LDL.LU R10, [R1+0x305c] ;  /* 0x00305c00010a7983 */ /* 0x001ea80000300800 */
[----:B------:R-:W5:Y:S01]  /*123c0*/  LDL R3, [R1+0xe24] ;  /* 0x000e240001037983 */ /* 0x000f620000100800 */
[----:B----4-:R-:W-:-:S03]  /*123d0*/  @!P0 IMAD.MOV.U32 R2, RZ, RZ, R16 ;  /* 0x000000ffff028224 */ /* 0x010fc600078e0010 */
[----:B------:R-:W4:Y:S04]  /*123e0*/  LDL R16, [R1+0xe54] ;  /* 0x000e540001107983 */ /* 0x000f280000100800 */
[----:B-----5:R0:W5:Y:S04]  /*123f0*/  @!P0 LDG.E.U8 R9, desc[UR6][R2.64] ;  /* 0x0000000602098981 */ /* 0x020168000c1e1100 */
[----:B------:R-:W0:Y:S04]  /*12400*/  LDL R2, [R1+0xe2c] ;  /* 0x000e2c0001027983 */ /* 0x000e280000100800 */
[----:B------:R-:W0:Y:S01]  /*12410*/  LDL R3, [R1+0xe60] ;  /* 0x000e600001037983 */ /* 0x000e220000100800 */
[----:B--2---:R-:W-:-:S02]  /*12420*/  PRMT R10, RZ, 0x7610, R10 ;  /* 0x00007610ff0a7816 */ /* 0x004fc4000000000a */
[----:B0-----:R-:W-:-:S04]  /*12430*/  @!P0 LOP3.LUT R3, R3, R2, RZ, 0x3c, !PT ;  /* 0x0000000203038212 */ /* 0x001fc800078e3cff */
[----:B------:R-:W-:-:S04]  /*12440*/  @!P0 LOP3.LUT R2, R3, R2, RZ, 0x3c, !PT ;  /* 0x0000000203028212 */ /* 0x000fc800078e3cff */
[----:B------:R-:W-:-:S05]  /*12450*/  @!P0 LOP3.LUT R3, R3, R2, RZ, 0x3c, !PT ;  /* 0x0000000203038212 */ /* 0x000fca00078e3cff */
[----:B------:R-:W2:Y:S04]  /*12460*/  @!P0 LDG.E.U8 R10, desc[UR6][R2.64] ;  /* 0x00000006020a8981 */ /* 0x000ea8000c1e1100 */
[----:B-----5:R0:W-:Y:S04]  /*12470*/  STL [R1+0x500], R9 ;  /* 0x0005000901007387 */ /* 0x0201e80000100800 */
[----:B0-----:R-:W5:Y:S04]  /*12480*/  LDL R9, [R1+0xe88] ;  /* 0x000e880001097983 */ /* 0x001f680000100800 */
[----:B--2---:R0:W-:Y:S04]  /*12490*/  STL [R1+0x4fc], R10 ;  /* 0x0004fc0a01007387 */ /* 0x0041e80000100800 */
[----:B0-----:R-:W2:Y:S04]  /*124a0*/  LDL.LU R10, [R1+0x3058] ;  /* 0x00305800010a7983 */ /* 0x001ea80000300800 */
[----:B------:R-:W2:Y:S04]  /*124b0*/  LDL R2, [R1+0xe34] ;  /* 0x000e340001027983 */ /* 0x000ea80000100800 */
[----:B------:R-:W2:Y:S01]  /*124c0*/  LDL R3, [R1+0xe68] ;  /* 0x000e680001037983 */ /* 0x000ea20000100800 */
[----:B---3--:R-:W-:-:S02]  /*124d0*/  PRMT R11, RZ, 0x7610, R11 ;  /* 0x00007610ff0b7816 */ /* 0x008fc4000000000b */
        /* <DEDUP_REMOVED lines=15> */
[----:B------:R-:W3:Y:S04]  /*125d0*/  LDL R2, [R1+0xe44] ;  /* 0x000e440001027983 */ /* 0x000ee80000100800 */
[----:B------:R-:W3:Y:S01]  /*125e0*/  LDL R3, [R1+0xe78] ;  /* 0x000e780001037983 */ /* 0x000ee20000100800 */
[----:B--2---:R-:W-:-:S02]  /*125f0*/  PRMT R11, RZ, 0x7610, R11 ;  /* 0x00007610ff0b7816 */ /* 0x004fc4000000000b */
[----:B---3--:R-:W-:-:S04]  /*12600*/  @!P0 LOP3.LUT R3, R3, R2, RZ, 0x3c, !PT ;  /* 0x0000000203038212 */ /* 0x008fc800078e3cff */
        /* <DEDUP_REMOVED lines=11> */
[----:B------:R5:W3:Y:S01]  /*126c0*/  @!P0 LDG.E.U8 R10, desc[UR6][R2.64] ;  /* 0x00000006020a8981 */ /* 0x000ae2000c1e1100 */
[----:B------:R-:W-:Y:S01]  /*126d0*/  PRMT R8, RZ, 0x7610, R8 ;  /* 0x00007610ff087816 */ /* 0x000fe20000000008 */
[----:B-----5:R-:W-:Y:S02]  /*126e0*/  @!P0 IMAD.MOV.U32 R2, RZ, RZ, R9 ;  /* 0x000000ffff028224 */ /* 0x020fe400078e0009 */
[----:B----4-:R-:W-:-:S05]  /*126f0*/  @!P0 IMAD.MOV.U32 R3, RZ, RZ, R16 ;  /* 0x000000ffff038224 */ /* 0x010fca00078e0010 */
[----:B------:R0:W4:Y:S04]  /*12700*/  @!P0 LDG.E.U8 R8, desc[UR6][R2.64] ;  /* 0x0000000602088981 */ /* 0x000128000c1e1100 */
[----:B---3--:R1:W-:Y:S04]  /*12710*/  STL [R1+0x47c], R10 ;  /* 0x00047c0a01007387 */ /* 0x0083e80000100800 */
[----:B-1----:R-:W3:Y:S04]  /*12720*/  LDL.LU R10, [R1+0x3048] ;  /* 0x00304800010a7983 */ /* 0x002ee80000300800 */
[----:B------:R-:W0:Y:S04]  /*12730*/  LDL R2, [R1+0xe5c] ;  /* 0x000e5c0001027983 */ /* 0x000e280000100800 */
[----:B------:R-:W0:Y:S04]  /*12740*/  LDL R3, [R1+0xe90] ;  /* 0x000e900001037983 */ /* 0x000e280000100800 */
[----:B------:R-:W5:Y:S04]  /*12750*/  LDL R16, [R1+0xeb0] ;  /* 0x000eb00001107983 */ /* 0x000f680000100800 */
[----:B------:R-:W2:Y:S01]  /*12760*/  LDL R9, [R1+0xe84] ;  /* 0x000e840001097983 */ /* 0x000ea20000100800 */
[----:B---3--:R-:W-:-:S02]  /*12770*/  PRMT R10, RZ, 0x7610, R10 ;  /* 0x00007610ff0a7816 */ /* 0x008fc4000000000a */
[----:B0-----:R-:W-:-:S04]  /*12780*/  @!P0 LOP3.LUT R3, R3, R2, RZ, 0x3c, !PT ;  /* 0x0000000203038212 */ /* 0x001fc800078e3cff */
[----:B------:R-:W-:-:S04]  /*12790*/  @!P0 LOP3.LUT R2, R3, R2, RZ, 0x3c, !PT ;  /* 0x0000000203028212 */ /* 0x000fc800078e3cff */
[----:B------:R-:W-:-:S05]  /*127a0*/  @!P0 LOP3.LUT R3, R3, R2, RZ, 0x3c, !PT ;  /* 0x0000000203038212 */ /* 0x000fca00078e3cff */
[----:B------:R-:W3:Y:S04]  /*127b0*/  @!P0 LDG.E.U8 R10, desc[UR6][R2.64] ;  /* 0x00000006020a8981 */ /* 0x000ee8000c1e1100 */
[----:B----4-:R0:W-:Y:S04]  /*127c0*/  STL [R1+0x478], R8 ;  /* 0x0004780801007387 */ /* 0x0101e80000100800 */
[----:B0-----:R-:W4:Y:S04]  /*127d0*/  LDL R8, [R1+0xeb8] ;  /* 0x000eb80001087983 */ /* 0x001f280000100800 */
        /* <DEDUP_REMOVED lines=26> */
[----:B------:R-:W2:Y:S01]  /*12980*/  @!P0 LDG.E.U8 R11, desc[UR6][R2.64] ;  /* 0x00000006020b8981 */ /* 0x000ea2000c1e1100 */
[----:B------:R-:W-:-:S03]  /*12990*/  PRMT R10, RZ, 0x7610, R10 ;  /* 0x00007610ff0a7816 */ /* 0x000fc6000000000a */
[----:B--2---:R0:W-:Y:S04]  /*129a0*/  STL [R1+0x18], R11 ;  /* 0x0000180b01007387 */ /* 0x0041e80000100800 */
[----:B0-----:R-:W2:Y:S04]  /*129b0*/  LDL.LU R11, [R1+0x3038] ;  /* 0x00303800010b7983 */ /* 0x001ea80000300800 */
[----:B------:R-:W3:Y:S01]  /*129c0*/  LDL R3, [R1+0xe7c] ;  /* 0x000e7c0001037983 */ /* 0x000ee20000100800 */
[----:B-----5:R-:W-:-:S03]  /*129d0*/  @!P0 IMAD.MOV.U32 R2, RZ, RZ, R16 ;  /* 0x000000ffff028224 */ /* 0x020fc600078e0010 */
[----:B------:R-:W5:Y:S01]  /*129e0*/  LDL R16, [R1+0xed8] ;  /* 0x000ed80001107983 */ /* 0x000f620000100800 */
[----:B--2---:R-:W-:-:S03]  /*129f0*/  PRMT R11, RZ, 0x7610, R11 ;  /* 0x00007610ff0b7816 */ /* 0x004fc6000000000b */
[----:B---3--:R4:W2:Y:S02]  /*12a00*/  @!P0 LDG.E.U8 R10, desc[UR6][R2.64] ;  /* 0x00000006020a8981 */ /* 0x0088a4000c1e1100 */
[----:B----4-:R-:W-:Y:S02]  /*12a10*/  @!P0 IMAD.MOV.U32 R2, RZ, RZ, R8 ;  /* 0x000000ffff028224 */ /* 0x010fe400078e0008 */
[----:B------:R-:W-:-:S05]  /*12a20*/  @!P0 IMAD.MOV.U32 R3, RZ, RZ, R9 ;  /* 0x000000ffff038224 */ /* 0x000fca00078e0009 */
[----:B------:R-:W3:Y:S04]  /*12a30*/  @!P0 LDG.E.U8 R11, desc[UR6][R2.64] ;  /* 0x00000006020b8981 */ /* 0x000ee8000c1e1100 */
[----:B--2---:R0:W-:Y:S04]  /*12a40*/  STL [R1+0x14], R10 ;  /* 0x0000140a01007387 */ /* 0x0041e80000100800 */
[----:B0-----:R-:W2:Y:S04]  /*12a50*/  LDL.LU R10, [R1+0x3034] ;  /* 0x00303400010a7983 */ /* 0x001ea80000300800 */
[----:B------:R-:W4:Y:S04]  /*12a60*/  LDL R9, [R1+0xeac] ;  /* 0x000eac0001097983 */ /* 0x000f280000100800 */
[----:B------:R-:W4:Y:S04]  /*12a70*/  LDL R8, [R1+0xee0] ;  /* 0x000ee00001087983 */ /* 0x000f280000100800 */
        /* <DEDUP_REMOVED lines=31> */
[----:B-----5:R-:W-:Y:S01]  /*12c70*/  @!P0 IMAD.MOV.U32 R2, RZ, RZ, R16 ;  /* 0x000000ffff028224 */ /* 0x020fe200078e0010 */
[----:B------:R-:W-:-:S02]  /*12c80*/  PRMT R29, RZ, 0x7610, R29 ;  /* 0x00007610ff1d7816 */ /* 0x000fc4000000001d */
[----:B------:R-:W5:Y:S04]  /*12c90*/  LDL R16, [R1+0xec4] ;  /* 0x000ec40001107983 */ /* 0x000f680000100800 */
[----:B---3--:R4:W3:Y:S02]  /*12ca0*/  @!P0 LDG.E.U8 R11, desc[UR6][R2.64] ;  /* 0x00000006020b8981 */ /* 0x0088e4000c1e1100 */
[----:B----4-:R-:W-:Y:S02]  /*12cb0*/  @!P0 IMAD.MOV.U32 R2, RZ, RZ, R8 ;  /* 0x000000ffff028224 */ /* 0x010fe400078e0008 */
[----:B------:R-:W-:-:S05]  /*12cc0*/  @!P0 IMAD.MOV.U32 R3, RZ, RZ, R9 ;  /* 0x000000ffff038224 */ /* 0x000fca00078e0009 */
[----:B------:R-:W4:Y:S04]  /*12cd0*/  @!P0 LDG.E.U8 R29, desc[UR6][R2.64] ;  /* 0x00000006021d8981 */ /* 0x000f28000c1e1100 */
[----:B---3--:R0:W-:Y:S04]  /*12ce0*/  STL [R1], R11 ;  /* 0x0000000b01007387 */ /* 0x0081e80000100800 */
[----:B------:R-:W3:Y:S04]  /*12cf0*/  LDL R2, [R1+0xeb4] ;  /* 0x000eb40001027983 */ /* 0x000ee80000100800 */
[----:B------:R-:W3:Y:S01]  /*12d00*/  LDL R3, [R1+0xee8] ;  /* 0x000ee80001037983 */ /* 0x000ee20000100800 */
[----:B------:R-:W-:-:S03]  /*12d10*/  PRMT R28, RZ, 0x7610, R28 ;  /* 0x00007610ff1c7816 */ /* 0x000fc6000000001c */
[----:B0-----:R-:W2:Y:S04]  /*12d20*/  LDL R11, [R1+0xef8] ;  /* 0x000ef800010b7983 */ /* 0x001ea80000100800 */
[----:B------:R-:W2:Y:S04]  /*12d30*/  LDL R9, [R1+0xecc] ;  /* 0x000ecc0001097983 */ /* 0x000ea80000100800 */
[----:B------:R-:W2:Y:S04]  /*12d40*/  LDL R8, [R1+0xf00] ;  /* 0x000f000001087983 */ /* 0x000ea80000100800 */
[----:B----4-:R0:W-:Y:S01]  /*12d50*/  STL [R1+0x2de0], R29 ;  /* 0x002de01d01007387 */ /* 0x0101e20000100800 */
[----:B------:R-:W-:-:S03]  /*12d60*/  PRMT R27, RZ, 0x7610, R27 ;  /* 0x00007610ff1b7816 */ /* 0x000fc6000000001b */
[----:B0-----:R-:W4:Y:S01]  /*12d70*/  LDL R29, [R1+0xf08] ;  /* 0x000f0800011d7983 */ /* 0x001f220000100800 */
[----:B---3--:R-:W-:-:S04]  /*12d80*/  @!P0 LOP3.LUT R3, R3, R2, RZ, 0x3c, !PT ;  /* 0x0000000203038212 */ /* 0x008fc800078e3cff */
[----:B------:R-:W-:-:S04]  /*12d90*/  @!P0 LOP3.LUT R2, R3, R2, RZ, 0x3c, !PT ;  /* 0x0000000203028212 */ /* 0x000fc800078e3cff */
[----:B------:R-:W-:-:S05]  /*12da0*/  @!P0 LOP3.LUT R3, R3, R2, RZ, 0x3c, !PT ;  /* 0x0000000203038212 */ /* 0x000fca00078e3cff */
[----:B------:R-:W3:Y:S04]  /*12db0*/  @!P0 LDG.E.U8 R28, desc[UR6][R2.64] ;  /* 0x00000006021c8981 */ /* 0x000ee8000c1e1100 */
[----:B------:R-:W2:Y:S04]  /*12dc0*/  LDL R2, [R1+0xebc] ;  /* 0x000ebc0001027983 */ /* 0x000ea80000100800 */
[----:B------:R-:W2:Y:S01]  /*12dd0*/  LDL R3, [R1+0xef0] ;  /* 0x000ef00001037983 */ /* 0x000ea20000100800 */
[----:B------:R-:W-:-:S03]  /*12de0*/  PRMT R26, RZ, 0x7610, R26 ;  /* 0x00007610ff1a7816 */ /* 0x000fc6000000001a */
[----:B---3--:R0:W-:Y:S04]  /*12df0*/  STL [R1+0x2dec], R28 ;  /* 0x002dec1c01007387 */ /* 0x0081e80000100800 */
[----:B0-----:R-:W3:Y:S01]  /*12e00*/  LDL R28, [R1+0xed4] ;  /* 0x000ed400011c7983 */ /* 0x001ee20000100800 */
[----:B--2---:R-:W-:-:S04]  /*12e10*/  @!P0 LOP3.LUT R3, R3, R2, RZ, 0x3c, !PT ;  /* 0x0000000203038212 */ /* 0x004fc800078e3cff */
[----:B------:R-:W-:-:S04]  /*12e20*/  @!P0 LOP3.LUT R2, R3, R2, RZ, 0x3c, !PT ;  /* 0x0000000203028212 */ /* 0x000fc800078e3cff */
[----:B------:R-:W-:-:S05]  /*12e30*/  @!P0 LOP3.LUT R3, R3, R2, RZ, 0x3c, !PT ;  /* 0x0000000203038212 */ /* 0x000fca00078e3cff */
[----:B------:R0:W2:Y:S01]  /*12e40*/  @!P0 LDG.E.U8 R27, desc[UR6][R2.64] ;  /* 0x00000006021b8981 */ /* 0x0000a2000c1e1100 */
[----:B------:R-:W-:Y:S01]  /*12e50*/  PRMT R25, RZ, 0x7610, R25 ;  /* 0x00007610ff197816 */ /* 0x000fe20000000019 */
[----:B0-----:R-:W-:Y:S02]  /*12e60*/  @!P0 IMAD.MOV.U32 R2, RZ, RZ, R11 ;  /* 0x000000ffff028224 */ /* 0x001fe400078e000b */
[----:B-----5:R-:W-:-:S05]  /*12e70*/  @!P0 IMAD.MOV.U32 R3, RZ, RZ, R16 ;  /* 0x000000ffff038224 */ /* 0x020fca00078e0010 */
[----:B------:R0:W5:Y:S02]  /*12e80*/  @!P0 LDG.E.U8 R26, desc[UR6][R2.64] ;  /* 0x00000006021a8981 */ /* 0x000164000c1e1100 */
[----:B0-----:R-:W-:Y:S02]  /*12e90*/  @!P0 IMAD.MOV.U32 R2, RZ, RZ, R8 ;  /* 0x000000ffff028224 */ /* 0x001fe400078e0008 */
[----:B------:R-:W-:-:S05]  /*12ea0*/  @!P0 IMAD.MOV.U32 R3, RZ, RZ, R9 ;  /* 0x000000ffff038224 */ /* 0x000fca00078e0009 */
[----:B------:R4:W5:Y:S01]  /*12eb0*/  @!P0 LDG.E.U8 R25, desc[UR6][R2.64] ;  /* 0x0000000602198981 */ /* 0x000962000c1e1100 */
[----:B------:R-:W-:Y:S01]  /*12ec0*/  PRMT R24, RZ, 0x7610, R24 ;  /* 0x00007610ff187816 */ /* 0x000fe20000000018 */
[----:B----4-:R-:W-:Y:S01]  /*12ed0*/  @!P0 IMAD.MOV.U32 R2, RZ, RZ, R29 ;  /* 0x000000ffff028224 */ /* 0x010fe200078e001d */
[----:B------:R-:W-:Y:S01]  /*12ee0*/  PRMT R23, RZ, 0x7610, R23 ;  /* 0x00007610ff177816 */ /* 0x000fe20000000017 */
[----:B------:R-:W-:Y:S01]  /*12ef0*/  LDS.U8 R29, [R10+UR4+0x2288] ;  /* 0x002288040a1d7984 */ /* 0x000fe20008000000 */
[----:B---3--:R-:W-:-:S05]  /*12f00*/  @!P0 IMAD.MOV.U32 R3, RZ, RZ, R28 ;  /* 0x000000ffff038224 */ /* 0x008fca00078e001c */
[----:B------:R-:W3:Y:S04]  /*12f10*/  @!P0 LDG.E.U8 R24, desc[UR6][R2.64] ;  /* 0x0000000602188981 */ /* 0x000ee8000c1e1100 */
[----:B--2---:R0:W-:Y:S04]  /*12f20*/  STL [R1+0x2de4], R27 ;  /* 0x002de41b01007387 */ /* 0x0041e80000100800 */
[----:B------:R-:W2:Y:S04]  /*12f30*/  LDL R16, [R1+0xedc] ;  /* 0x000edc0001107983 */ /* 0x000ea80000100800 */
[----:B------:R-:W4:Y:S04]  /*12f40*/  LDL R11, [R1+0xf10] ;  /* 0x000f1000010b7983 */ /* 0x000f280000100800 */
[----:B-----5:R1:W-:Y:S04]  /*12f50*/  STL [R1+0x2df0], R26 ;  /* 0x002df01a01007387 */ /* 0x0203e80000100800 */
[----:B------:R-:W5:Y:S04]  /*12f60*/  LDL R9, [R1+0xee4] ;  /* 0x000ee40001097983 */ /* 0x000f680000100800 */
[----:B------:R-:W5:Y:S04]  /*12f70*/  LDL R8, [R1+0xf18] ;  /* 0x000f180001087983 */ /* 0x000f680000100800 */
[----:B------:R1:W-:Y:S04]  /*12f80*/  STL [R1+0x2de8], R25 ;  /* 0x002de81901007387 */ /* 0x0003e80000100800 */
[----:B------:R-:W5:Y:S04]  /*12f90*/  LDL R28, [R1+0xeec] ;  /* 0x000eec00011c7983 */ /* 0x000f680000100800 */
[----:B0-----:R-:W5:Y:S04]  /*12fa0*/  LDL R27, [R1+0xf20] ;  /* 0x000f2000011b7983 */ /* 0x001f680000100800 */
[----:B-1----:R-:W5:Y:S04]  /*12fb0*/  LDL R26, [R1+0xef4] ;  /* 0x000ef400011a7983 */ /* 0x002f680000100800 */
[----:B------:R-:W5:Y:S04]  /*12fc0*/  LDL R25, [R1+0xf28] ;  /* 0x000f280001197983 */ /* 0x000f680000100800 */
[----:B---3--:R0:W-:Y:S01]  /*12fd0*/  STL [R1+0x2df4], R24 ;  /* 0x002df41801007387 */ /* 0x0081e20000100800 */
[----:B--2---:R-:W-:-:S03]  /*12fe0*/  @!P0 IMAD.MOV.U32 R3, RZ, RZ, R16 ;  /* 0x000000ffff038224 */ /* 0x004fc600078e0010 */
[----:B------:R-:W2:Y:S01]  /*12ff0*/  LDL R16, [R1+0xefc] ;  /* 0x000efc0001107983 */ /* 0x000ea20000100800 */
[----:B----4-:R-:W-:-:S03]  /*13000*/  @!P0 IMAD.MOV.U32 R2, RZ, RZ, R11 ;  /* 0x000000ffff028224 */ /* 0x010fc600078e000b */
[----:B------:R-:W3:Y:S04]  /*13010*/  LDL R11, [R1+0xf30] ;  /* 0x000f3000010b7983 */ /* 0x000ee80000100800 */
[----:B------:R5:W4:Y:S01]  /*13020*/  @!P0 LDG.E.U8 R23, desc[UR6][R2.64] ;  /* 0x0000000602178981 */ /* 0x000b22000c1e1100 */
[----:B------:R-:W-:Y:S02]  /*13030*/  PRMT R22, RZ, 0x7610, R22 ;  /* 0x00007610ff167816 */ /* 0x000fe40000000016 */
[----:B------:R-:W-:Y:S01]  /*13040*/  PRMT R21, RZ, 0x7610, R21 ;  /* 0x00007610ff157816 */ /* 0x000fe20000000015 */
[----:B-----5:R-:W-:Y:S02]  /*13050*/  @!P0 IMAD.MOV.U32 R3, RZ, RZ, R9 ;  /* 0x000000ffff038224 */ /* 0x020fe400078e0009 */
[----:B------:R-:W-:-:S05]  /*13060*/  @!P0 IMAD.MOV.U32 R2, RZ, RZ, R8 ;  /* 0x000000ffff028224 */ /* 0x000fca00078e0008 */
[----:B------:R1:W5:Y:S01]  /*13070*/  @!P0 LDG.E.U8 R22, desc[UR6][R2.64] ;  /* 0x0000000602168981 */ /* 0x000362000c1e1100 */
[----:B------:R-:W-:Y:S01]  /*13080*/  PRMT R20, RZ, 0x7610, R20 ;  /* 0x00007610ff147816 */ /* 0x000fe20000000014 */
[----:B-1----:R-:W-:Y:S02]  /*13090*/  @!P0 IMAD.MOV.U32 R3, RZ, RZ, R28 ;  /* 0x000000ffff038224 */ /* 0x002fe400078e001c */
[----:B------:R-:W-:Y:S01]  /*130a0*/  @!P0 IMAD.MOV.U32 R2, RZ, RZ, R27 ;  /* 0x000000ffff028224 */ /* 0x000fe200078e001b */
[----:B------:R-:W-:Y:S01]  /*130b0*/  PRMT R19, RZ, 0x7610, R19 ;  /* 0x00007610ff137816 */ /* 0x000fe20000000013 */
[----:B------:R-:W-:Y:S04]  /*130c0*/  LDS.U8 R28, [R10+UR4+0x2088] ;  /* 0x002088040a1c7984 */ /* 0x000fe80008000000 */
[----:B------:R1:W5:Y:S01]  /*130d0*/  @!P0 LDG.E.U8 R21, desc[UR6][R2.64] ;  /* 0x0000000602158981 */ /* 0x000362000c1e1100 */
[----:B------:R-:W-:-:S02]  /*130e0*/  PRMT R17, RZ, 0x7610, R17 ;  /* 0x00007610ff117816 */ /* 0x000fc40000000011 */
[----:B------:R-:W-:Y:S01]  /*130f0*/  PRMT R18, RZ, 0x7610, R18 ;  /* 0x00007610ff127816 */ /* 0x000fe20000000012 */
[----:B------:R-:W-:Y:S01]  /*13100*/  LDS.U8 R27, [R10+UR4+0x2280] ;  /* 0x002280040a1b7984 */ /* 0x000fe20008000000 */
        /* <DEDUP_REMOVED lines=8> */
[----:B--2---:R-:W-:Y:S02]  /*13190*/  @!P0 IMAD.MOV.U32 R3, RZ, RZ, R16 ;  /* 0x000000ffff038224 */ /* 0x004fe400078e0010 */
[----:B---3--:R-:W-:Y:S01]  /*131a0*/  @!P0 IMAD.MOV.U32 R2, RZ, RZ, R11 ;  /* 0x000000ffff028224 */ /* 0x008fe200078e000b */
[----:B----4-:R1:W-:Y:S04]  /*131b0*/  STL [R1+0x2df8], R23 ;  /* 0x002df81701007387 */ /* 0x0103e80000100800 */
[----:B------:R-:W2:Y:S04]  /*131c0*/  LDL R9, [R1+0xf04] ;  /* 0x000f040001097983 */ /* 0x000ea80000100800 */
[----:B------:R-:W3:Y:S04]  /*131d0*/  LDL R8, [R1+0xf38] ;  /* 0x000f380001087983 */ /* 0x000ee80000100800 */
[----:B------:R2:W4:Y:S04]  /*131e0*/  @!P0 LDG.E.U8 R19, desc[UR6][R2.64] ;  /* 0x0000000602138981 */ /* 0x000528000c1e1100 */
[----:B-----5:R5:W-:Y:S04]  /*131f0*/  STL [R1+0x2dfc], R22 ;  /* 0x002dfc1601007387 */ /* 0x020be80000100800 */
[----:B------:R5:W-:Y:S04]  /*13200*/  STL [R1+0x2e00], R21 ;  /* 0x002e001501007387 */ /* 0x000be80000100800 */
[----:B0-----:R-:W4:Y:S04]  /*13210*/  LDL R24, [R1+0xf0c] ;  /* 0x000f0c0001187983 */ /* 0x001f280000100800 */
[----:B-1----:R-:W4:Y:S04]  /*13220*/  LDL R23, [R1+0xf40] ;  /* 0x000f400001177983 */ /* 0x002f280000100800 */
[----:B------:R0:W-:Y:S04]  /*13230*/  STL [R1+0x2e04], R20 ;  /* 0x002e041401007387 */ /* 0x0001e80000100800 */
[----:B-----5:R-:W5:Y:S04]  /*13240*/  LDL R22, [R1+0xf14] ;  /* 0x000f140001167983 */ /* 0x020f680000100800 */
[----:B------:R-:W5:Y:S01]  /*13250*/  LDL R21, [R1+0xf48] ;  /* 0x000f480001157983 */ /* 0x000f620000100800 */
[----:B--2---:R-:W-:-:S02]  /*13260*/  @!P0 IMAD.MOV.U32 R3, RZ, RZ, R9 ;  /* 0x000000ffff038224 */ /* 0x004fc400078e0009 */
[----:B---3--:R-:W-:Y:S01]  /*13270*/  @!P0 IMAD.MOV.U32 R2, RZ, RZ, R8 ;  /* 0x000000ffff028224 */ /* 0x008fe200078e0008 */
[----:B----4-:R1:W-:Y:S04]  /*13280*/  STL [R1+0x2e08], R19 ;  /* 0x002e081301007387 */ /* 0x0103e80000100800 */
[----:B------:R-:W2:Y:S04]  /*13290*/  LDL R9, [R1+0xf1c] ;  /* 0x000f1c0001097983 */ /* 0x000ea80000100800 */
[----:B------:R-:W2:Y:S04]  /*132a0*/  LDL R8, [R1+0xf50] ;  /* 0x000f500001087983 */ /* 0x000ea80000100800 */
[----:B0-----:R-:W3:Y:S04]  /*132b0*/  LDL R20, [R1+0xf24] ;  /* 0x000f240001147983 */ /* 0x001ee80000100800 */
[----:B-1----:R-:W4:Y:S04]  /*132c0*/  LDL R19, [R1+0xf58] ;  /* 0x000f580001137983 */ /* 0x002f280000100800 */
[----:B------:R-:W3:Y:S04]  /*132d0*/  LDL R16, [R1+0xf2c] ;  /* 0x000f2c0001107983 */ /* 0x000ee80000100800 */
[----:B------:R-:W3:Y:S04]  /*132e0*/  LDL R11, [R1+0xf60] ;  /* 0x000f6000010b7983 */ /* 0x000ee80000100800 */
[----:B------:R0:W3:Y:S02]  /*132f0*/  @!P0 LDG.E.U8 R17, desc[UR6][R2.64] ;  /* 0x0000000602118981 */ /* 0x0000e4000c1e1100 */
[----:B0-----:R-:W-:-:S02]  /*13300*/  @!P0 IMAD.MOV.U32 R2, RZ, RZ, R23 ;  /* 0x000000ffff028224 */ /* 0x001fc400078e0017 */
[----:B------:R-:W-:Y:S01]  /*13310*/  @!P0 IMAD.MOV.U32 R3, RZ, RZ, R24 ;  /* 0x000000ffff038224 */ /* 0x000fe200078e0018 */
[----:B------:R-:W-:Y:S01]  /*13320*/  PRMT R5, RZ, 0x7610, R5 ;  /* 0x00007610ff057816 */ /* 0x000fe20000000005 */
[----:B------:R-:W-:Y:S04]  /*13330*/  LDS.U8 R24, [R10+UR4+0x4088] ;  /* 0x004088040a187984 */ /* 0x000fe80008000000 */
[----:B------:R5:W3:Y:S04]  /*13340*/  @!P0 LDG.E.U8 R18, desc[UR6][R2.64] ;  /* 0x0000000602128981 */ /* 0x000ae8000c1e1100 */
[----:B------:R-:W-:Y:S01]  /*13350*/  LDS.U8 R23, [R10+UR4+0x4280] ;  /* 0x004280040a177984 */ /* 0x000fe20008000000 */
[----:B-----5:R-:W-:-:S02]  /*13360*/  @!P0 IMAD.MOV.U32 R2, RZ, RZ, R21 ;  /* 0x000000ffff028224 */ /* 0x020fc400078e0015 */
[----:B------:R-:W-:Y:S01]  /*13370*/  @!P0 IMAD.MOV.U32 R3, RZ, RZ, R22 ;  /* 0x000000ffff038224 */ /* 0x000fe200078e0016 */
[----:B------:R-:W-:Y:S04]  /*13380*/  LDS.U8 R21, [R10+UR4+0x6288] ;  /* 0x006288040a157984 */ /* 0x000fe80008000000 */
[----:B------:R0:W5:Y:S04]  /*13390*/  @!P0 LDG.E.U8 R12, desc[UR6][R2.64] ;  /* 0x00000006020c8981 */ /* 0x000168000c1e1100 */
[----:B------:R-:W-:Y:S01]  /*133a0*/  LDS.U8 R22, [R10+UR4+0x6080] ;  /* 0x006080040a167984 */ /* 0x000fe20008000000 */
[----:B0-----:R-:W-:-:S03]  /*133b0*/  PRMT R2, RZ, 0x7610, R2 ;  /* 0x00007610ff027816 */ /* 0x001fc60000000002 */
[----:B--2---:R4:W2:Y:S02]  /*133c0*/  @!P0 LDG.E.U8 R7, desc[UR6][R8.64] ;  /* 0x0000000608078981 */ /* 0x0048a4000c1e1100 */
[----:B----4-:R-:W-:Y:S02]  /*133d0*/  @!P0 IMAD.MOV.U32 R8, RZ, RZ, R19 ;  /* 0x000000ffff088224 */ /* 0x010fe400078e0013 */
[----:B---3--:R-:W-:Y:S01]  /*133e0*/  @!P0 IMAD.MOV.U32 R9, RZ, RZ, R20 ;  /* 0x000000ffff098224 */ /* 0x008fe200078e0014 */
[----:B------:R-:W-:Y:S04]  /*133f0*/  LDS.U8 R19, [R10+UR4+0x6280] ;  /* 0x006280040a137984 */ /* 0x000fe80008000000 */
[----:B------:R0:W3:Y:S04]  /*13400*/  @!P0 LDG.E.U8 R4, desc[UR6][R8.64] ;  /* 0x0000000608048981 */ /* 0x0000e8000c1e1100 */
[----:B------:R-:W-:Y:S04]  /*13410*/  STL [R1+0x2e0c], R17 ;  /* 0x002e0c1101007387 */ /* 0x000fe80000100800 */
[----:B------:R-:W-:Y:S01]  /*13420*/  LDS.U8 R20, [R10+UR4+0x6088] ;  /* 0x006088040a147984 */ /* 0x000fe20008000000 */
[----:B0-----:R-:W-:-:S02]  /*13430*/  @!P0 IMAD.MOV.U32 R8, RZ, RZ, R11 ;  /* 0x000000ffff088224 */ /* 0x001fc400078e000b */
[----:B------:R-:W-:Y:S01]  /*13440*/  @!P0 IMAD.MOV.U32 R9, RZ, RZ, R16 ;  /* 0x000000ffff098224 */ /* 0x000fe200078e0010 */
[----:B------:R-:W-:Y:S01]  /*13450*/  PRMT R6, RZ, 0x7610, R6 ;  /* 0x00007610ff067816 */ /* 0x000fe20000000006 */
[----:B------:R-:W-:Y:S04]  /*13460*/  LDS.U8 R17, [R10+UR4+0x308] ;  /* 0x000308040a117984 */ /* 0x000fe80008000000 */
[----:B------:R-:W4:Y:S04]  /*13470*/  @!P0 LDG.E.U8 R2, desc[UR6][R8.64] ;  /* 0x0000000608028981 */ /* 0x000f28000c1e1100 */
[----:B------:R-:W-:Y:S04]  /*13480*/  STL [R1+0x2e10], R18 ;  /* 0x002e101201007387 */ /* 0x000fe80000100800 */
[----:B------:R-:W-:Y:S01]  /*13490*/  LDS.U8 R18, [R10+UR4+0x100] ;  /* 0x000100040a127984 */ /* 0x000fe20008000000 */
[----:B------:R-:W-:-:S02]  /*134a0*/  PRMT R3, RZ, 0x7610, R3 ;  /* 0x00007610ff037816 */ /* 0x000fc40000000003 */
[----:B------:R-:W-:Y:S01]  /*134b0*/  PRMT R0, RZ, 0x7610, R0 ;  /* 0x00007610ff007816 */ /* 0x000fe20000000000 */
[----:B------:R-:W-:Y:S01]  /*134c0*/  LDS.U8 R11, [R10+UR4+0x300] ;  /* 0x000300040a0b7984 */ /* 0x000fe20008000000 */
[----:B------:R-:W-:Y:S02]  /*134d0*/  PRMT R13, RZ, 0x7610, R13 ;  /* 0x00007610ff0d7816 */ /* 0x000fe4000000000d */
[----:B------:R-:W-:Y:S01]  /*134e0*/  PRMT R14, RZ, 0x7610, R14 ;  /* 0x00007610ff0e7816 */ /* 0x000fe2000000000e */
[----:B------:R-:W-:Y:S04]  /*134f0*/  LDS.U8 R16, [R10+UR4+0x2300] ;  /* 0x002300040a107984 */ /* 0x000fe80008000000 */
[----:B-----5:R-:W-:Y:S01]  /*13500*/  STL [R1+0x2e14], R12 ;  /* 0x002e140c01007387 */ /* 0x020fe20000100800 */
[----:B------:R-:W-:-:S03]  /*13510*/  PRMT R15, RZ, 0x7610, R15 ;  /* 0x00007610ff0f7816 */ /* 0x000fc6000000000f */
[----:B------:R-:W-:Y:S04]  /*13520*/  LDS.U8 R12, [R10+UR4+0x108] ;  /* 0x000108040a0c7984 */ /* 0x000fe80008000000 */
[----:B--2---:R-:W-:Y:S04]  /*13530*/  STL [R1+0x2e18], R7 ;  /* 0x002e180701007387 */ /* 0x004fe80000100800 */
[----:B------:R-:W0:Y:S04]  /*13540*/  LDS.U8 R7, [R10+UR4] ;  /* 0x000000040a077984 */ /* 0x000e280008000000 */
[----:B---3--:R-:W-:Y:S04]  /*13550*/  STL [R1+0x2e1c], R4 ;  /* 0x002e1c0401007387 */ /* 0x008fe80000100800 */
[----:B------:R-:W1:Y:S04]  /*13560*/  LDS.U8 R4, [R10+UR4+0x208] ;  /* 0x000208040a047984 */ /* 0x000e680008000000 */
[----:B----4-:R-:W-:Y:S04]  /*13570*/  STL [R1+0x2e24], R2 ;  /* 0x002e240201007387 */ /* 0x010fe80000100800 */
[----:B------:R-:W2:Y:S04]  /*13580*/  LDS.U8 R2, [R10+UR4+0x8] ;  /* 0x000008040a027984 */ /* 0x000ea80008000000 */
[----:B0-----:R-:W-:Y:S04]  /*13590*/  STL [R1+0x164], R7 ;  /* 0x0001640701007387 */ /* 0x001fe80000100800 */
[----:B------:R-:W0:Y:S04]  /*135a0*/  LDS.U8 R7, [R10+UR4+0x200] ;  /* 0x000200040a077984 */ /* 0x000e280008000000 */
[----:B-1----:R-:W-:Y:S04]  /*135b0*/  STL [R1+0x160], R4 ;  /* 0x0001600401007387 */ /* 0x002fe80000100800 */
[----:B------:R-:W1:Y:S04]  /*135c0*/  LDS.U8 R4, [R10+UR4+0x2000] ;  /* 0x002000040a047984 */ /* 0x000e680008000000 */
[----:B--2---:R-:W-:Y:S04]  /*135d0*/  STL [R1+0x15c], R2 ;  /* 0x00015c0201007387 */ /* 0x004fe80000100800 */
        /* <DEDUP_REMOVED lines=32> */
[----:B------:R-:W3:Y:S04]  /*137e0*/  LDL R9, [R1+0xf34] ;  /* 0x000f340001097983 */ /* 0x000ee80000100800 */
[----:B------:R-:W-:Y:S04]  /*137f0*/  LDS.U8 R7, [R10+UR4+0x2100] ;  /* 0x002100040a077984 */ /* 0x000fe80008000000 */
[----:B-1----:R-:W-:Y:S04]  /*13800*/  STL [R1+0x118], R4 ;  /* 0x0001180401007387 */ /* 0x002fe80000100800 */
[----:B------:R-:W3:Y:S04]  /*13810*/  LDL R8, [R1+0xf68] ;  /* 0x000f680001087983 */ /* 0x000ee80000100800 */
[----:B------:R-:W-:Y:S04]  /*13820*/  LDS.U8 R4, [R10+UR4+0x2108] ;  /* 0x002108040a047984 */ /* 0x000fe80008000000 */
[----:B--2---:R-:W-:Y:S04]  /*13830*/  STL [R1+0x114], R2 ;  /* 0x0001140201007387 */ /* 0x004fe80000100800 */
[----:B------:R0:W-:Y:S04]  /*13840*/  STL [R1+0x2ff4], R29 ;  /* 0x002ff41d01007387 */ /* 0x0001e80000100800 */
[----:B------:R-:W1:Y:S04]  /*13850*/  LDS.U8 R2, [R10+UR4+0x2308] ;  /* 0x002308040a027984 */ /* 0x000e680008000000 */
[----:B0-----:R-:W2:Y:S04]  /*13860*/  LDL R29, [R1+0xf70] ;  /* 0x000f7000011d7983 */ /* 0x001ea80000100800 */
[----:B------:R0:W-:Y:S04]  /*13870*/  STL [R1+0x2ff8], R28 ;  /* 0x002ff81c01007387 */ /* 0x0001e80000100800 */
[----:B0-----:R-:W4:Y:S04]  /*13880*/  LDL R28, [R1+0xf3c] ;  /* 0x000f3c00011c7983 */ /* 0x001f280000100800 */
[----:B---3--:R2:W3:Y:S04]  /*13890*/  @!P0 LDG.E.U8 R5, desc[UR6][R8.64] ;  /* 0x0000000608058981 */ /* 0x0084e8000c1e1100 */
        /* <DEDUP_REMOVED lines=9> */
[----:B------:R0:W-:Y:S01]  /*13930*/  STL [R1+0x3020], R18 ;  /* 0x0030201201007387 */ /* 0x0001e20000100800 */
[----:B--2---:R-:W-:-:S02]  /*13940*/  @!P0 IMAD.MOV.U32 R8, RZ, RZ, R29 ;  /* 0x000000ffff088224 */ /* 0x004fc400078e001d */
[----:B----4-:R-:W-:-:S05]  /*13950*/  @!P0 IMAD.MOV.U32 R9, RZ, RZ, R28 ;  /* 0x000000ffff098224 */ /* 0x010fca00078e001c */
[----:B------:R-:W2:Y:S04]  /*13960*/  @!P0 LDG.E.U8 R6, desc[UR6][R8.64] ;  /* 0x0000000608068981 */ /* 0x000ea8000c1e1100 */
[----:B---3--:R3:W-:Y:S04]  /*13970*/  STL [R1+0x2e28], R5 ;  /* 0x002e280501007387 */ /* 0x0087e80000100800 */
[----:B0-----:R-:W4:Y:S04]  /*13980*/  LDL.LU R18, [R1+0x164] ;  /* 0x0001640001127983 */ /* 0x001f280000300800 */
[----:B------:R-:W4:Y:S04]  /*13990*/  LDL.LU R19, [R1+0x160] ;  /* 0x0001600001137983 */ /* 0x000f280000300800 */
[----:B------:R-:W5:Y:S04]  /*139a0*/  LDL.LU R20, [R1+0x15c] ;  /* 0x00015c0001147983 */ /* 0x000f680000300800 */
[----:B------:R-:W5:Y:S04]  /*139b0*/  LDL.LU R21, [R1+0x158] ;  /* 0x0001580001157983 */ /* 0x000f680000300800 */
[----:B------:R-:W4:Y:S04]  /*139c0*/  LDL.LU R22, [R1+0x154] ;  /* 0x0001540001167983 */ /* 0x000f280000300800 */
[----:B------:R-:W4:Y:S04]  /*139d0*/  LDL.LU R23, [R1+0x150] ;  /* 0x0001500001177983 */ /* 0x000f280000300800 */
[----:B------:R-:W4:Y:S04]  /*139e0*/  LDL.LU R24, [R1+0x14c] ;  /* 0x00014c0001187983 */ /* 0x000f280000300800 */
[----:B------:R-:W4:Y:S04]  /*139f0*/  LDL.LU R25, [R1+0x148] ;  /* 0x0001480001197983 */ /* 0x000f280000300800 */
[----:B------:R-:W4:Y:S04]  /*13a00*/  LDL.LU R26, [R1+0x144] ;  /* 0x00014400011a7983 */ /* 0x000f280000300800 */
[----:B------:R-:W4:Y:S04]  /*13a10*/  LDL.LU R27, [R1+0x140] ;  /* 0x00014000011b7983 */ /* 0x000f280000300800 */
[----:B------:R-:W4:Y:S04]  /*13a20*/  LDL.LU R28, [R1+0x13c] ;  /* 0x00013c00011c7983 */ /* 0x000f280000300800 */
[----:B------:R-:W4:Y:S04]  /*13a30*/  LDL.LU R29, [R1+0x138] ;  /* 0x00013800011d7983 */ /* 0x000f280000300800 */
[----:B---3--:R-:W3:Y:S04]  /*13a40*/  LDL.LU R5, [R1+0x114] ;  /* 0x0001140001057983 */ /* 0x008ee80000300800 */
[----:B------:R-:W3:Y:S04]  /*13a50*/  LDL R8, [R1+0xf44] ;  /* 0x000f440001087983 */ /* 0x000ee80000100800 */
[----:B------:R-:W3:Y:S04]  /*13a60*/  LDL R9, [R1+0xf88] ;  /* 0x000f880001097983 */ /* 0x000ee80000100800 */
[----:B--2---:R0:W-:Y:S04]  /*13a70*/  STL [R1+0x2e2c], R6 ;  /* 0x002e2c0601007387 */ /* 0x0041e80000100800 */
[----:B0-----:R-:W2:Y:S01]  /*13a80*/  LDL.LU R6, [R1+0x118] ;  /* 0x0001180001067983 */ /* 0x001ea20000300800 */
[----:B---3--:R-:W-:-:S04]  /*13a90*/  @!P0 LOP3.LUT R9, R9, R8, RZ, 0x3c, !PT ;  /* 0x0000000809098212 */ /* 0x008fc800078e3cff */
[----:B------:R-:W-:-:S04]  /*13aa0*/  @!P0 LOP3.LUT R8, R9, R8, RZ, 0x3c, !PT ;  /* 0x0000000809088212 */ /* 0x000fc800078e3cff */
[----:B------:R-:W-:-:S05]  /*13ab0*/  @!P0 LOP3.LUT R9, R9, R8, RZ, 0x3c, !PT ;  /* 0x0000000809098212 */ /* 0x000fca00078e3cff */
[----:B------:R-:W3:Y:S04]  /*13ac0*/  @!P0 LDG.E.U8 R3, desc[UR6][R8.64] ;  /* 0x0000000608038981 */ /* 0x000ee8000c1e1100 */
[----:B------:R-:W2:Y:S04]  /*13ad0*/  LDL R8, [R1+0xf4c] ;  /* 0x000f4c0001087983 */ /* 0x000ea80000100800 */
[----:B------:R-:W2:Y:S04]  /*13ae0*/  LDL R9, [R1+0xf84] ;  /* 0x000f840001097983 */ /* 0x000ea80000100800 */
[----:B---3--:R0:W-:Y:S04]  /*13af0*/  STL [R1+0x2e30], R3 ;  /* 0x002e300301007387 */ /* 0x0081e80000100800 */
[----:B0-----:R-:W3:Y:S01]  /*13b00*/  LDL.LU R3, [R1+0x11c] ;  /* 0x00011c0001037983 */ /* 0x001ee20000300800 */
[----:B--2---:R-:W-:-:S04]  /*13b10*/  @!P0 LOP3.LUT R9, R9, R8, RZ, 0x3c, !PT ;  /* 0x0000000809098212 */ /* 0x004fc800078e3cff */
[----:B------:R-:W-:-:S04]  /*13b20*/  @!P0 LOP3.LUT R8, R9, R8, RZ, 0x3c, !PT ;  /* 0x0000000809088212 */ /* 0x000fc800078e3cff */
[----:B------:R-:W-:-:S05]  /*13b30*/  @!P0 LOP3.LUT R9, R9, R8, RZ, 0x3c, !PT ;  /* 0x0000000809098212 */ /* 0x000fca00078e3cff */
[----:B------:R-:W2:Y:S04]  /*13b40*/  @!P0 LDG.E.U8 R0, desc[UR6][R8.64] ;  /* 0x0000000608008981 */ /* 0x000ea8000c1e1100 */
[----:B------:R-:W3:Y:S04]  /*13b50*/  LDL R8, [R1+0xf54] ;  /* 0x000f540001087983 */ /* 0x000ee80000100800 */
[----:B------:R-:W3:Y:S04]  /*13b60*/  LDL R9, [R1+0xf80] ;  /* 0x000f800001097983 */ /* 0x000ee80000100800 */
[----:B--2---:R0:W-:Y:S04]  /*13b70*/  STL [R1+0x2e34], R0 ;  /* 0x002e340001007387 */ /* 0x0041e80000100800 */
[----:B0-----:R-:W2:Y:S01]  /*13b80*/  LDL.LU R0, [R1+0x120] ;  /* 0x0001200001007983 */ /* 0x001ea20000300800 */
[----:B---3--:R-:W-:-:S04]  /*13b90*/  @!P0 LOP3.LUT R9, R9, R8, RZ, 0x3c, !PT ;  /* 0x0000000809098212 */ /* 0x008fc800078e3cff */
[----:B------:R-:W-:-:S04]  /*13ba0*/  @!P0 LOP3.LUT R8, R9, R8, RZ, 0x3c, !PT ;  /* 0x0000000809088212 */ /* 0x000fc800078e3cff */
[----:B------:R-:W-:-:S05]  /*13bb0*/  @!P0 LOP3.LUT R9, R9, R8, RZ, 0x3c, !PT ;  /* 0x0000000809098212 */ /* 0x000fca00078e3cff */
[----:B------:R0:W3:Y:S04]  /*13bc0*/  @!P0 LDG.E.U8 R13, desc[UR6][R8.64] ;  /* 0x00000006080d8981 */ /* 0x0000e8000c1e1100 */
[----:B------:R-:W0:Y:S04]  /*13bd0*/  LDL R8, [R1+0xf5c] ;  /* 0x000f5c0001087983 */ /* 0x000e280000100800 */
[----:B------:R-:W0:Y:S02]  /*13be0*/  LDL R9, [R1+0xf7c] ;  /* 0x000f7c0001097983 */ /* 0x000e240000100800 */
[----:B0-----:R-:W-:-:S04]  /*13bf0*/  @!P0 LOP3.LUT R9, R9, R8, RZ, 0x3c, !PT ;  /* 0x0000000809098212 */ /* 0x001fc800078e3cff */
[----:B------:R-:W-:-:S04]  /*13c00*/  @!P0 LOP3.LUT R8, R9, R8, RZ, 0x3c, !PT ;  /* 0x0000000809088212 */ /* 0x000fc800078e3cff */
[----:B------:R-:W-:Y:S01]  /*13c10*/  @!P0 LOP3.LUT R9, R9, R8, RZ, 0x3c, !PT ;  /* 0x0000000809098212 */ /* 0x000fe200078e3cff */
[----:B---3--:R0:W-:Y:S04]  /*13c20*/  STL [R1+0x2e38], R13 ;  /* 0x002e380d01007387 */ /* 0x0081e80000100800 */
[----:B------:R3:W2:Y:S04]  /*13c30*/  @!P0 LDG.E.U8 R14, desc[UR6][R8.64] ;  /* 0x00000006080e8981 */ /* 0x0006a8000c1e1100 */
[----:B0-----:R-:W2:Y:S04]  /*13c40*/  LDL.LU R13, [R1+0x124] ;  /* 0x00012400010d7983 */ /* 0x001ea80000300800 */
[----:B------:R-:W3:Y:S04]  /*13c50*/  LDL R8, [R1+0xf64] ;  /* 0x000f640001087983 */ /* 0x000ee80000100800 */
[----:B------:R-:W3:Y:S02]  /*13c60*/  LDL R9, [R1+0xf78] ;  /* 0x000f780001097983 */ /* 0x000ee40000100800 */
[----:B---3--:R-:W-:-:S04]  /*13c70*/  @!P0 LOP3.LUT R9, R9, R8, RZ, 0x3c, !PT ;  /* 0x0000000809098212 */ /* 0x008fc800078e3cff */
[----:B------:R-:W-:-:S04]  /*13c80*/  @!P0 LOP3.LUT R8, R9, R8, RZ, 0x3c, !PT ;  /* 0x0000000809088212 */ /* 0x000fc800078e3cff */
[----:B------:R-:W-:-:S05]  /*13c90*/  @!P0 LOP3.LUT R9, R9, R8, RZ, 0x3c, !PT ;  /* 0x0000000809098212 */ /* 0x000fca00078e3cff */
[----:B------:R-:W3:Y:S04]  /*13ca0*/  @!P0 LDG.E.U8 R15, desc[UR6][R8.64] ;  /* 0x00000006080f8981 */ /* 0x000ee8000c1e1100 */
[----:B--2---:R0:W-:Y:S01]  /*13cb0*/  STL [R1+0x2e3c], R14 ;  /* 0x002e3c0e01007387 */ /* 0x0041e20000100800 */
[----:B----4-:R-:W-:Y:S02]  /*13cc0*/  IMAD R19, R19, 0x100, R18 ;  /* 0x0000010013137824 */ /* 0x010fe400078e0212 */
[----:B-----5:R-:W-:Y:S02]  /*13cd0*/  IMAD R21, R21, 0x100, R20 ;  /* 0x0000010015157824 */ /* 0x020fe400078e0214 */
[----:B------:R-:W-:Y:S01]  /*13ce0*/  IMAD R23, R23, 0x100, R22 ;  /* 0x0000010017177824 */ /* 0x000fe200078e0216 */
[----:B0-----:R-:W2:Y:S04]  /*13cf0*/  LDL.LU R14, [R1+0x128] ;  /* 0x00012800010e7983 */ /* 0x001ea80000300800 */
[----:B------:R-:W4:Y:S04]  /*13d00*/  LDL.LU R8, [R1+0x130] ;  /* 0x0001300001087983 */ /* 0x000f280000300800 */
[----:B------:R-:W2:Y:S01]  /*13d10*/  LDL.LU R9, [R1+0x12c] ;  /* 0x00012c0001097983 */ /* 0x000ea20000300800 */
[----:B------:R-:W-:-:S02]  /*13d20*/  IMAD R25, R25, 0x100, R24 ;  /* 0x0000010019197824 */ /* 0x000fc400078e0218 */
[----:B------:R-:W-:Y:S02]  /*13d30*/  IMAD R27, R27, 0x100, R26 ;  /* 0x000001001b1b7824 */ /* 0x000fe400078e021a */
[----:B------:R-:W-:Y:S01]  /*13d40*/  IMAD R29, R29, 0x100, R28 ;  /* 0x000001001d1d7824 */ /* 0x000fe200078e021c */
[----:B---3--:R0:W-:Y:S04]  /*13d50*/  STL [R1+0x2e40], R15 ;  /* 0x002e400f01007387 */ /* 0x0081e80000100800 */
[----:B0-----:R-:W4:Y:S04]  /*13d60*/  LDL.LU R15, [R1+0x134] ;  /* 0x00013400010f7983 */ /* 0x001f280000300800 */
[----:B------:R-:W3:Y:S04]  /*13d70*/  LDL.LU R18, [R1+0x3020] ;  /* 0x0030200001127983 */ /* 0x000ee80000300800 */
[----:B------:R0:W-:Y:S04]  /*13d80*/  STL [R1+0x630], R19 ;  /* 0x0006301301007387 */ /* 0x0001e80000100800 */
[----:B0-----:R-:W5:Y:S04]  /*13d90*/  LDL.LU R19, [R1+0x301c] ;  /* 0x00301c0001137983 */ /* 0x001f680000300800 */
[----:B------:R-:W5:Y:S04]  /*13da0*/  LDL.LU R20, [R1+0x3018] ;  /* 0x0030180001147983 */ /* 0x000f680000300800 */
[----:B------:R0:W-:Y:S04]  /*13db0*/  STL [R1+0x62c], R21 ;  /* 0x00062c1501007387 */ /* 0x0001e80000100800 */
[----:B0-----:R-:W3:Y:S04]  /*13dc0*/  LDL.LU R21, [R1+0x3014] ;  /* 0x0030140001157983 */ /* 0x001ee80000300800 */
[----:B------:R-:W3:Y:S04]  /*13dd0*/  LDL.LU R22, [R1+0x3010] ;  /* 0x0030100001167983 */ /* 0x000ee80000300800 */
        /* <DEDUP_REMOVED lines=10> */
[----:B0-----:R-:W5:Y:S01]  /*13e80*/  LDL.LU R29, [R1+0x2ff4] ;  /* 0x002ff400011d7983 */ /* 0x001f620000300800 */
[----:B--2---:R-:W-:-:S02]  /*13e90*/  IMAD R9, R14, 0x100, R9 ;  /* 0x000001000e097824 */ /* 0x004fc400078e0209 */
[----:B------:R-:W-:Y:S02]  /*13ea0*/  IMAD R6, R6, 0x100, R3 ;  /* 0x0000010006067824 */ /* 0x000fe400078e0203 */
[----:B-1----:R-:W-:Y:S02]  /*13eb0*/  IMAD R2, R2, 0x100, R7 ;  /* 0x0000010002027824 */ /* 0x002fe400078e0207 */
[----:B----4-:R-:W-:Y:S02]  /*13ec0*/  IMAD R15, R8, 0x100, R15 ;  /* 0x00000100080f7824 */ /* 0x010fe400078e020f */
[----:B------:R-:W-:-:S03]  /*13ed0*/  IMAD R8, R0, 0x100, R13 ;  /* 0x0000010000087824 */ /* 0x000fc600078e020d */
[----:B------:R-:W-:Y:S04]  /*13ee0*/  STL [R1+0x6c8], R15 ;  /* 0x0006c80f01007387 */ /* 0x000fe80000100800 */
[----:B------:R-:W-:Y:S04]  /*13ef0*/  STL [R1+0x6c4], R9 ;  /* 0x0006c40901007387 */ /* 0x000fe80000100800 */
[----:B------:R-:W-:Y:S04]  /*13f00*/  STL [R1+0x620], R8 ;  /* 0x0006200801007387 */ /* 0x000fe80000100800 */
[----:B------:R-:W-:Y:S01]  /*13f10*/  STL [R1+0x61c], R6 ;  /* 0x00061c0601007387 */ /* 0x000fe20000100800 */
[----:B---3--:R-:W-:-:S02]  /*13f20*/  IMAD R3, R27, 0x100, R28 ;  /* 0x000001001b037824 */ /* 0x008fc400078e021c */
[----:B-----5:R-:W-:Y:S02]  /*13f30*/  IMAD R0, R29, 0x100, R5 ;  /* 0x000001001d007824 */ /* 0x020fe400078e0205 */
[----:B------:R-:W-:-:S03]  /*13f40*/  IMAD R5, R25, 0x100, R26 ;  /* 0x0000010019057824 */ /* 0x000fc600078e021a */
[----:B------:R0:W-:Y:S04]  /*13f50*/  STL [R1+0x618], R0 ;  /* 0x0006180001007387 */ /* 0x0001e80000100800 */
[----:B------:R1:W-:Y:S04]  /*13f60*/  STL [R1+0x614], R3 ;  /* 0x0006140301007387 */ /* 0x0003e80000100800 */
[----:B------:R2:W-:Y:S01]  /*13f70*/  STL [R1+0x700], R5 ;  /* 0x0007000501007387 */ /* 0x0005e20000100800 */
[----:B0-----:R-:W-:Y:S02]  /*13f80*/  IMAD R0, R23, 0x100, R24 ;  /* 0x0000010017007824 */ /* 0x001fe400078e0218 */
[----:B-1----:R-:W-:-:S02]  /*13f90*/  IMAD R3, R21, 0x100, R22 ;  /* 0x0000010015037824 */ /* 0x002fc400078e0216 */
[----:B--2---:R-:W-:Y:S01]  /*13fa0*/  IMAD R5, R19, 0x100, R20 ;  /* 0x0000010013057824 */ /* 0x004fe200078e0214 */
[----:B------:R0:W-:Y:S04]  /*13fb0*/  STL [R1+0x6fc], R0 ;  /* 0x0006fc0001007387 */ /* 0x0001e80000100800 */
[----:B------:R1:W-:Y:S04]  /*13fc0*/  STL [R1+0x6f8], R3 ;  /* 0x0006f80301007387 */ /* 0x0003e80000100800 */
[----:B------:R-:W-:Y:S04]  /*13fd0*/  STL [R1+0x6f4], R5 ;  /* 0x0006f40501007387 */ /* 0x000fe80000100800 */
[----:B------:R-:W-:Y:S01]  /*13fe0*/  LDS.U8 R5, [R10+UR4+0x4300] ;  /* 0x004300040a057984 */ /* 0x000fe20008000000 */
[----:B0-----:R-:W-:-:S02]  /*13ff0*/  IMAD R0, R17, 0x100, R18 ;  /* 0x0000010011007824 */ /* 0x001fc400078e0212 */
[----:B-1----:R-:W-:-:S03]  /*14000*/  IMAD R3, R11, 0x100, R12 ;  /* 0x000001000b037824 */ /* 0x002fc600078e020c */
[----:B------:R0:W-:Y:S04]  /*14010*/  STL [R1+0x58c], R0 ;  /* 0x00058c0001007387 */ /* 0x0001e80000100800 */
[----:B------:R-:W-:Y:S04]  /*14020*/  STL [R1+0x588], R3 ;  /* 0x0005880301007387 */ /* 0x000fe80000100800 */
[----:B------:R-:W-:Y:S01]  /*14030*/  LDS.U8 R3, [R10+UR4+0x6100] ;  /* 0x006100040a037984 */ /* 0x000fe20008000000 */
[----:B0-----:R-:W-:-:S03]  /*14040*/  IMAD R0, R16, 0x100, R4 ;  /* 0x0000010010007824 */ /* 0x001fc600078e0204 */
[----:B------:R-:W0:Y:S04]  /*14050*/  LDS.U8 R4, [R10+UR4+0x4108] ;  /* 0x004108040a047984 */ /* 0x000e280008000000 */
[----:B------:R-:W-:Y:S04]  /*14060*/  STL [R1+0x584], R2 ;  /* 0x0005840201007387 */ /* 0x000fe80000100800 */
[----:B------:R-:W-:Y:S01]  /*14070*/  STL [R1+0x580], R0 ;  /* 0x0005800001007387 */ /* 0x000fe20000100800 */
[C---:B------:R-:W-:Y:S02]  /*14080*/  LOP3.LUT R8, R10.reuse, 0x410, RZ, 0x3c, !PT ;  /* 0x000004100a087812 */ /* 0x040fe400078e3cff */
[----:B------:R-:W-:Y:S01]  /*14090*/  LOP3.LUT R9, R10, 0x40, RZ, 0x3c, !PT ;  /* 0x000000400a097812 */ /* 0x000fe200078e3cff */
[----:B------:R-:W-:Y:S04]  /*140a0*/  LDS.U8 R0, [R10+UR4+0x4100] ;  /* 0x004100040a007984 */ /* 0x000fe80008000000 */
        /* <DEDUP_REMOVED lines=12> */
[----:B------:R-:W-:Y:S04]  /*14170*/  LDS.U8 R18, [R9+UR4] ;  /* 0x0000000409127984 */ /* 0x000fe80008000000 */
        /* <DEDUP_REMOVED lines=9> */
[----:B0-----:R-:W-:Y:S04]  /*14210*/  STL [R1+0x31c], R4 ;  /* 0x00031c0401007387 */ /* 0x001fe80000100800 */
[----:B------:R-:W0:Y:S04]  /*14220*/  LDS.U8 R4, [R10+UR4+0x6308] ;  /* 0x006308040a047984 */ /* 0x000e280008000000 */
[----:B------:R-:W-:Y:S04]  /*14230*/  STL [R1+0x318], R5 ;  /* 0x0003180501007387 */ /* 0x000fe80000100800 */
[----:B------:R-:W1:Y:S04]  /*14240*/  LDS.U8 R5, [R10+UR4+0x6108] ;  /* 0x006108040a057984 */ /* 0x000e680008000000 */
[----:B------:R-:W-:Y:S04]  /*14250*/  STL [R1+0x314], R3 ;  /* 0x0003140301007387 */ /* 0x000fe80000100800 */
        /* <DEDUP_REMOVED lines=32> */
[----:B-1----:R-:W-:Y:S04]  /*14460*/  STL [R1+0x1e0], R5 ;  /* 0x0001e00501007387 */ /* 0x002fe80000100800 */
[----:B------:R-:W0:Y:S04]  /*14470*/  LDS.U8 R4, [R10+UR4+0x6380] ;  /* 0x006380040a047984 */ /* 0x000e280008000000 */
[----:B------:R-:W-:Y:S04]  /*14480*/  STL [R1+0x2f20], R10 ;  /* 0x002f200a01007387 */ /* 0x000fe80000100800 */
[----:B--2---:R-:W-:Y:S04]  /*14490*/  STL [R1+0x1dc], R3 ;  /* 0x0001dc0301007387 */ /* 0x004fe80000100800 */
[----:B------:R-:W1:Y:S04]  /*144a0*/  LDS.U8 R3, [R8+UR4] ;  /* 0x0000000408037984 */ /* 0x000e680008000000 */
[----:B------:R-:W2:Y:S04]  /*144b0*/  LDS.U8 R5, [R8+UR4+0x208] ;  /* 0x0002080408057984 */ /* 0x000ea80008000000 */
[----:B------:R-:W-:Y:S04]  /*144c0*/  LDS.U8 R10, [R8+UR4+0x2100] ;  /* 0x00210004080a7984 */ /* 0x000fe80008000000 */
        /* <DEDUP_REMOVED lines=53> */
[----:B------:R-:W-:Y:S04]  /*14820*/  LDS.U8 R5, [R9+UR4+0x4008] ;  /* 0x0040080409057984 */ /* 0x000fe80008000000 */
[----:B0-----:R-:W-:Y:S04]  /*14830*/  STL [R1+0x13c], R4 ;  /* 0x00013c0401007387 */ /* 0x001fe80000100800 */
[----:B------:R0:W-:Y:S04]  /*14840*/  STL [R1+0x2f24], R10 ;  /* 0x002f240a01007387 */ /* 0x0001e80000100800 */
[----:B-1----:R-:W-:Y:S04]  /*14850*/  STL [R1+0x138], R3 ;  /* 0x0001380301007387 */ /* 0x002fe80000100800 */
[----:B------:R-:W-:Y:S04]  /*14860*/  LDS.U8 R4, [R9+UR4+0x4200] ;  /* 0x0042000409047984 */ /* 0x000fe80008000000 */
[----:B------:R-:W-:Y:S04]  /*14870*/  LDS.U8 R3, [R9+UR4+0x6000] ;  /* 0x0060000409037984 */ /* 0x000fe80008000000 */
[----:B0-----:R-:W2:Y:S04]  /*14880*/  LDL.LU R10, [R1+0x138] ;  /* 0x00013800010a7983 */ /* 0x001ea80000300800 */
[----:B--2---:R0:W-:Y:S04]  /*14890*/  STL [R1+0x2f2c], R10 ;  /* 0x002f2c0a01007387 */ /* 0x0041e80000100800 */
        /* <DEDUP_REMOVED lines=47> */
[----:B--2---:R-:W-:Y:S04]  /*14b90*/  STL [R1+0x2fec], R10 ;  /* 0x002fec0a01007387 */ /* 0x004fe80000100800 */
[----:B------:R0:W-:Y:S04]  /*14ba0*/  STL [R1+0x2f28], R29 ;  /* 0x002f281d01007387 */ /* 0x0001e80000100800 */
        /* <DEDUP_REMOVED lines=48> */
[----:B0-----:R-:W2:Y:S01]  /*14eb0*/  LDL.LU R29, [R1+0x31c] ;  /* 0x00031c00011d7983 */ /* 0x001ea20000300800 */
[----:B------:R-:W-:-:S03]  /*14ec0*/  IMAD.MOV.U32 R10, RZ, RZ, R2 ;  /* 0x000000ffff0a7224 */ /* 0x000fc600078e0002 */
[----:B------:R-:W-:Y:S04]  /*14ed0*/  LDS.U8 R2, [R9+UR4+0x6208] ;  /* 0x0062080409027984 */ /* 0x000fe80008000000 */
[----:B--2---:R0:W-:Y:S04]  /*14ee0*/  STL [R1+0x2ff0], R29 ;  /* 0x002ff01d01007387 */ /* 0x0041e80000100800 */
[----:B------:R-:W-:Y:S04]  /*14ef0*/  STL [R1+0x2e44], R8 ;  /* 0x002e440801007387 */ /* 0x000fe80000100800 */
[----:B------:R-:W1:Y:S01]  /*14f00*/  LDS.U8 R8, [R9+UR4+0x2200] ;  /* 0x0022000409087984 */ /* 0x000e620008000000 */
[----:B0-----:R-:W-:-:S02]  /*14f10*/  IMAD.MOV.U32 R29, RZ, RZ, R0 ;  /* 0x000000ffff1d7224 */ /* 0x001fc400078e0000 */
[----:B------:R-:W-:Y:S02]  /*14f20*/  IMAD R27, R27, 0x100, R28 ;  /* 0x000001001b1b7824 */ /* 0x000fe400078e021c */
[----:B------:R-:W-:Y:S02]  /*14f30*/  IMAD R25, R25, 0x100, R26 ;  /* 0x0000010019197824 */ /* 0x000fe400078e021a */
[----:B------:R-:W-:Y:S02]  /*14f40*/  IMAD R23, R23, 0x100, R24 ;  /* 0x0000010017177824 */ /* 0x000fe400078e0218 */
[----:B------:R-:W-:Y:S02]  /*14f50*/  IMAD R10, R10, 0x100, R29 ;  /* 0x000001000a0a7824 */ /* 0x000fe400078e021d */
[----:B------:R-:W-:Y:S01]  /*14f60*/  IMAD R21, R21, 0x100, R22 ;  /* 0x0000010015157824 */ /* 0x000fe200078e0216 */
[----:B------:R-:W2:Y:S04]  /*14f70*/  LDL.LU R29, [R1+0x2ff0] ;  /* 0x002ff000011d7983 */ /* 0x000ea80000300800 */
[----:B------:R0:W-:Y:S01]  /*14f80*/  STL [R1+0x720], R10 ;  /* 0x0007200a01007387 */ /* 0x0001e20000100800 */
[----:B------:R-:W-:-:S02]  /*14f90*/  IMAD R19, R19, 0x100, R20 ;  /* 0x0000010013137824 */ /* 0x000fc400078e0214 */
[----:B------:R-:W-:Y:S02]  /*14fa0*/  IMAD R17, R17, 0x100, R18 ;  /* 0x0000010011117824 */ /* 0x000fe400078e0212 */
[----:B------:R-:W-:Y:S02]  /*14fb0*/  IMAD R14, R14, 0x100, R15 ;  /* 0x000001000e0e7824 */ /* 0x000fe400078e020f */
[----:B------:R-:W-:Y:S02]  /*14fc0*/  IMAD R12, R12, 0x100, R13 ;  /* 0x000001000c0c7824 */ /* 0x000fe400078e020d */
[----:B------:R-:W-:Y:S01]  /*14fd0*/  IMAD R6, R6, 0x100, R7 ;  /* 0x0000010006067824 */ /* 0x000fe200078e0207 */
[----:B------:R-:W3:Y:S04]  /*14fe0*/  LDS.U8 R0, [R9+UR4+0x6008] ;  /* 0x0060080409007984 */ /* 0x000ee80008000000 */
[----:B0-----:R-:W2:Y:S02]  /*14ff0*/  LDL.LU R10, [R1+0x2fec] ;  /* 0x002fec00010a7983 */ /* 0x001ea40000300800 */
[----:B--2---:R-:W-:-:S02]  /*15000*/  IMAD R10, R10, 0x100, R29 ;  /* 0x000001000a0a7824 */ /* 0x004fc400078e021d */
[----:B------:R-:W2:Y:S04]  /*15010*/  LDL.LU R29, [R1+0x2fe8] ;  /* 0x002fe800011d7983 */ /* 0x000ea80000300800 */
[----:B------:R0:W-:Y:S04]  /*15020*/  STL [R1+0x71c], R10 ;  /* 0x00071c0a01007387 */ /* 0x0001e80000100800 */
        /* <DEDUP_REMOVED lines=96> */
[----:B0-----:R-:W2:Y:S01]  /*15630*/  LDL.LU R10, [R1+0x2f24] ;  /* 0x002f2400010a7983 */ /* 0x001ea20000300800 */
[----:B-1----:R-:W-:Y:S02]  /*15640*/  IMAD R8, R8, 0x100, R11 ;  /* 0x0000010008087824 */ /* 0x002fe400078e020b */
[----:B------:R-:W-:-:S02]  /*15650*/  IMAD R4, R4, 0x100, R5 ;  /* 0x0000010004047824 */ /* 0x000fc400078e0205 */
[----:B------:R-:W-:Y:S01]  /*15660*/  IMAD R2, R2, 0x100, R3 ;  /* 0x0000010002027824 */ /* 0x000fe200078e0203 */
[----:B------:R-:W-:Y:S04]  /*15670*/  LDS.U8 R5, [R9+UR4+0x280] ;  /* 0x0002800409057984 */ /* 0x000fe80008000000 */
[----:B------:R-:W-:Y:S01]  /*15680*/  LDS.U8 R3, [R9+UR4+0x2080] ;  /* 0x0020800409037984 */ /* 0x000fe20008000000 */
[----:B--2---:R-:W-:-:S03]  /*15690*/  IMAD R29, R29, 0x100, R10 ;  /* 0x000001001d1d7824 */ /* 0x004fc600078e020a */
[----:B------:R-:W2:Y:S04]  /*156a0*/  LDL.LU R10, [R1+0x2f20] ;  /* 0x002f2000010a7983 */ /* 0x000ea80000300800 */
        /* <DEDUP_REMOVED lines=12> */
[----:B------:R-:W0:Y:S01]  /*15770*/  LDS.U8 R4, [R9+UR4+0x88] ;  /* 0x0000880409047984 */ /* 0x000e220008000000 */
[----:B---3--:R-:W-:-:S03]  /*15780*/  IMAD R0, R16, 0x100, R0 ;  /* 0x0000010010007824 */ /* 0x008fc600078e0200 */
[----:B------:R-:W-:Y:S04]  /*15790*/  STL [R1+0x6b8], R2 ;  /* 0x0006b80201007387 */ /* 0x000fe80000100800 */
[----:B------:R-:W-:Y:S04]  /*157a0*/  LDS.U8 R2, [R9+UR4+0x288] ;  /* 0x0002880409027984 */ /* 0x000fe80008000000 */
[----:B--2---:R-:W-:Y:S04]  /*157b0*/  STL [R1+0x2e48], R10 ;  /* 0x002e480a01007387 */ /* 0x004fe80000100800 */
[----:B------:R-:W-:Y:S04]  /*157c0*/  STL [R1+0x6b4], R0 ;  /* 0x0006b40001007387 */ /* 0x000fe80000100800 */
[----:B0-----:R-:W-:Y:S04]  /*157d0*/  STL [R1+0x148], R4 ;  /* 0x0001480401007387 */ /* 0x001fe80000100800 */
[----:B------:R-:W0:Y:S04]  /*157e0*/  LDS.U8 R4, [R9+UR4+0x2288] ;  /* 0x0022880409047984 */ /* 0x000e280008000000 */
[----:B------:R-:W-:Y:S04]  /*157f0*/  STL [R1+0x144], R5 ;  /* 0x0001440501007387 */ /* 0x000fe80000100800 */
[----:B------:R-:W1:Y:S04]  /*15800*/  LDS.U8 R5, [R9+UR4+0x2088] ;  /* 0x0020880409057984 */ /* 0x000e680008000000 */
[----:B------:R-:W-:Y:S04]  /*15810*/  STL [R1+0x140], R3 ;  /* 0x0001400301007387 */ /* 0x000fe80000100800 */
[----:B------:R-:W2:Y:S01]  /*15820*/  LDS.U8 R3, [R9+UR4+0x2280] ;  /* 0x0022800409037984 */ /* 0x000ea20008000000 */
[----:B------:R-:W-:-:S03]  /*15830*/  LOP3.LUT R16, R10, 0x450, RZ, 0x3c, !PT ;  /* 0x000004500a107812 */ /* 0x000fc600078e3cff */
        /* <DEDUP_REMOVED lines=118> */
[----:B------:R-:W1:Y:S04]  /*15fa0*/  LDS.U8 R4, [R16+UR4+0x2380] ;  /* 0x0023800410047984 */ /* 0x000e680008000000 */
        /* <DEDUP_REMOVED lines=103> */
[----:B--2---:R0:W-:Y:S02]  /*16620*/  STL [R1+0x2f1c], R10 ;  /* 0x002f1c0a01007387 */ /* 0x0041e40000100800 */
[----:B0-----:R-:W-:Y:S02]  /*16630*/  IMAD.MOV.U32 R10, RZ, RZ, R0 ;  /* 0x000000ffff0a7224 */ /* 0x001fe400078e0000 */
[----:B------:R-:W0:Y:S02]  /*16640*/  LDS.U8 R0, [R16+UR4+0x88] ;  /* 0x0000880410007984 */ /* 0x000e240008000000 */
[----:B------:R-:W-:-:S02]  /*16650*/  IMAD R9, R9, 0x100, R10 ;  /* 0x0000010009097824 */ /* 0x000fc400078e020a */
[----:B------:R-:W2:Y:S04]  /*16660*/  LDL.LU R10, [R1+0x2f1c] ;  /* 0x002f1c00010a7983 */ /* 0x000ea80000300800 */
[----:B------:R3:W-:Y:S04]  /*16670*/  STL [R1+0x14c], R9 ;  /* 0x00014c0901007387 */ /* 0x0007e80000100800 */
[----:B---3--:R-:W2:Y:S02]  /*16680*/  LDL.LU R9, [R1+0x2f18] ;  /* 0x002f180001097983 */ /* 0x008ea40000300800 */
[----:B--2---:R-:W-:-:S02]  /*16690*/  IMAD R9, R9, 0x100, R10 ;  /* 0x0000010009097824 */ /* 0x004fc400078e020a */
        /* <DEDUP_REMOVED lines=102> */
[----:B---3--:R-:W3:Y:S01]  /*16d00*/  LDL.LU R10, [R1+0x2e48] ;  /* 0x002e4800010a7983 */ /* 0x008ee20000300800 */
[----:B-1----:R-:W-:Y:S02]  /*16d10*/  IMAD R4, R4, 0x100, R7 ;  /* 0x0000010004047824 */ /* 0x002fe400078e0207 */
[----:B------:R-:W-:-:S02]  /*16d20*/  IMAD R15, R15, 0x100, R8 ;  /* 0x000001000f0f7824 */ /* 0x000fc400078e0208 */
[----:B------:R-:W-:Y:S01]  /*16d30*/  IMAD R13, R13, 0x100, R14 ;  /* 0x000001000d0d7824 */ /* 0x000fe200078e020e */
[----:B------:R-:W4:Y:S04]  /*16d40*/  LDL.LU R8, [R1+0x2e44] ;  /* 0x002e440001087983 */ /* 0x000f280000300800 */
[----:B------:R1:W-:Y:S01]  /*16d50*/  STL [R1+0x634], R15 ;  /* 0x0006340f01007387 */ /* 0x0003e20000100800 */
[----:B0-----:R-:W-:Y:S02]  /*16d60*/  IMAD R3, R3, 0x100, R0 ;  /* 0x0000010003037824 */ /* 0x001fe400078e0200 */
[----:B------:R-:W-:Y:S02]  /*16d70*/  IMAD R5, R5, 0x100, R6 ;  /* 0x0000010005057824 */ /* 0x000fe400078e0206 */
[----:B------:R-:W-:Y:S01]  /*16d80*/  IMAD R29, R29, 0x100, R2 ;  /* 0x000001001d1d7824 */ /* 0x000fe200078e0202 */
[----:B-1----:R-:W5:Y:S04]  /*16d90*/  LDL.LU R15, [R1+0x2e40] ;  /* 0x002e4000010f7983 */ /* 0x002f680000300800 */
[----:B------:R-:W2:Y:S04]  /*16da0*/  LDL.LU R14, [R1+0x2e3c] ;  /* 0x002e3c00010e7983 */ /* 0x000ea80000300800 */
[----:B------:R0:W-:Y:S01]  /*16db0*/  STL [R1+0x660], R13 ;  /* 0x0006600d01007387 */ /* 0x0001e20000100800 */
[----:B------:R-:W-:-:S02]  /*16dc0*/  IMAD R27, R27, 0x100, R28 ;  /* 0x000001001b1b7824 */ /* 0x000fc400078e021c */
[----:B------:R-:W-:Y:S02]  /*16dd0*/  IMAD R25, R25, 0x100, R26 ;  /* 0x0000010019197824 */ /* 0x000fe400078e021a */
[----:B------:R-:W-:Y:S01]  /*16de0*/  IMAD R23, R23, 0x100, R24 ;  /* 0x0000010017177824 */ /* 0x000fe200078e0218 */
[----:B0-----:R-:W2:Y:S04]  /*16df0*/  LDL.LU R13, [R1+0x2e38] ;  /* 0x002e3800010d7983 */ /* 0x001ea80000300800 */
        /* <DEDUP_REMOVED lines=8> */
[----:B------:R-:W-:-:S03]  /*16e80*/  IMAD R11, R11, 0x100, R12 ;  /* 0x000001000b0b7824 */ /* 0x000fc600078e020c */
[----:B0-----:R-:W2:Y:S04]  /*16e90*/  LDL.LU R5, [R1+0x2e28] ;  /* 0x002e280001057983 */ /* 0x001ea80000300800 */
        /* <DEDUP_REMOVED lines=10> */
[----:B---3--:R-:W0:Y:S04]  /*16f40*/  LDS.U8 R7, [R10+UR4+0x8000] ;  /* 0x008000040a077984 */ /* 0x008e280008000000 */
[----:B------:R-:W1:Y:S04]  /*16f50*/  LDS.U8 R11, [R10+UR4+0x8208] ;  /* 0x008208040a0b7984 */ /* 0x000e680008000000 */
[----:B------:R-:W3:Y:S04]  /*16f60*/  LDS.U8 R4, [R10+UR4+0x8008] ;  /* 0x008008040a047984 */ /* 0x000ee80008000000 */
[----:B0-----:R-:W-:Y:S04]  /*16f70*/  STL [R1+0x834], R7 ;  /* 0x0008340701007387 */ /* 0x001fe80000100800 */
[----:B------:R-:W0:Y:S04]  /*16f80*/  LDS.U8 R7, [R10+UR4+0x8200] ;  /* 0x008200040a077984 */ /* 0x000e280008000000 */
[----:B-1----:R-:W-:Y:S04]  /*16f90*/  STL [R1+0x830], R11 ;  /* 0x0008300b01007387 */ /* 0x002fe80000100800 */
[----:B------:R-:W1:Y:S04]  /*16fa0*/  LDS.U8 R11, [R10+UR4+0xa000] ;  /* 0x00a000040a0b7984 */ /* 0x000e680008000000 */
[----:B---3--:R-:W-:Y:S04]  /*16fb0*/  STL [R1+0x83c], R4 ;  /* 0x00083c0401007387 */ /* 0x008fe80000100800 */
        /* <DEDUP_REMOVED lines=118> */
[----:B----4-:R-:W1:Y:S04]  /*17720*/  LDS.U8 R10, [R8+UR4+0x8000] ;  /* 0x00800004080a7984 */ /* 0x010e680008000000 */
[----:B---3--:R-:W-:Y:S04]  /*17730*/  STL [R1+0x1108], R4 ;  /* 0x0011080401007387 */ /* 0x008fe80000100800 */
[----:B------:R-:W3:Y:S04]  /*17740*/  LDS.U8 R4, [R8+UR4+0x8208] ;  /* 0x0082080408047984 */ /* 0x000ee80008000000 */
[----:B------:R-:W-:Y:S04]  /*17750*/  LDS.U8 R11, [R16+UR4+0xa188] ;  /* 0x00a18804100b7984 */ /* 0x000fe80008000000 */
        /* <DEDUP_REMOVED lines=170> */
[----:B------:R-:W4:Y:S04]  /*18200*/  LDS.U8 R8, [R8+UR4+0xe188] ;  /* 0x00e1880408087984 */ /* 0x000f280008000000 */
[----:B-1----:R-:W-:Y:S04]  /*18210*/  STL [R1+0x1204], R10 ;  /* 0x0012040a01007387 */ /* 0x002fe80000100800 */
[----:B---3--:R-:W-:Y:S04]  /*18220*/  STL [R1+0x1200], R4 ;  /* 0x0012000401007387 */ /* 0x008fe80000100800 */
[----:B--2---:R-:W1:Y:S04]  /*18230*/  LDS.U8 R4, [R9+UR4+0x8000] ;  /* 0x0080000409047984 */ /* 0x004e680008000000 */
[----:B0-----:R-:W-:Y:S04]  /*18240*/  STL [R1+0x1208], R7 ;  /* 0x0012080701007387 */ /* 0x001fe80000100800 */
[----:B------:R-:W0:Y:S04]  /*18250*/  LDS.U8 R7, [R9+UR4+0x8208] ;  /* 0x0082080409077984 */ /* 0x000e280008000000 */
[----:B----4-:R-:W-:Y:S04]  /*18260*/  STL [R1+0x11fc], R8 ;  /* 0x0011fc0801007387 */ /* 0x010fe80000100800 */
[----:B------:R-:W2:Y:S04]  /*18270*/  LDS.U8 R8, [R9+UR4+0x8008] ;  /* 0x0080080409087984 */ /* 0x000ea80008000000 */
[----:B-1----:R-:W-:Y:S04]  /*18280*/  STL [R1+0x858], R4 ;  /* 0x0008580401007387 */ /* 0x002fe80000100800 */
[----:B------:R-:W1:Y:S04]  /*18290*/  LDS.U8 R4, [R9+UR4+0x8200] ;  /* 0x0082000409047984 */ /* 0x000e680008000000 */
[----:B0-----:R-:W-:Y:S04]  /*182a0*/  STL [R1+0x854], R7 ;  /* 0x0008540701007387 */ /* 0x001fe80000100800 */
[----:B------:R-:W0:Y:S04]  /*182b0*/  LDS.U8 R7, [R9+UR4+0xa000] ;  /* 0x00a0000409077984 */ /* 0x000e280008000000 */
[----:B--2---:R-:W-:Y:S04]  /*182c0*/  STL [R1+0x860], R8 ;  /* 0x0008600801007387 */ /* 0x004fe80000100800 */
        /* <DEDUP_REMOVED lines=289> */
[----:B-1----:R1:W-:Y:S04]  /*194e0*/  STL [R1+0x1014], R4 ;  /* 0x0010140401007387 */ /* 0x0023e80000100800 */
[----:B-1----:R-:W3:Y:S04]  /*194f0*/  LDL.LU R4, [R1+0x558] ;  /* 0x0005580001047983 */ /* 0x002ee80000300800 */
[----:B0-----:R0:W-:Y:S04]  /*19500*/  STL [R1+0x1020], R7 ;  /* 0x0010200701007387 */ /* 0x0011e80000100800 */
[----:B0-----:R-:W4:Y:S04]  /*19510*/  LDL.LU R7, [R1+0x550] ;  /* 0x0005500001077983 */ /* 0x001f280000300800 */
[----:B--2---:R0:W-:Y:S04]  /*19520*/  STL [R1+0x101c], R8 ;  /* 0x00101c0801007387 */ /* 0x0041e80000100800 */
        /* <DEDUP_REMOVED lines=12> */
[----:B0-----:R-:W2:Y:S04]  /*195f0*/  LDL.LU R8, [R1+0x41c] ;  /* 0x00041c0001087983 */ /* 0x001ea80000300800 */
[----:B------:R-:W2:Y:S04]  /*19600*/  LDL.LU R10, [R1+0x18] ;  /* 0x00001800010a7983 */ /* 0x000ea80000300800 */
[----:B------:R-:W2:Y:S04]  /*19610*/  LDL.LU R25, [R1+0x10] ;  /* 0x0000100001197983 */ /* 0x000ea80000300800 */
[----:B------:R-:W2:Y:S04]  /*19620*/  LDL.LU R27, [R1+0x8] ;  /* 0x00000800011b7983 */ /* 0x000ea80000300800 */
[----:B------:R-:W2:Y:S04]  /*19630*/  LDL.LU R29, [R1] ;  /* 0x00000000011d7983 */ /* 0x000ea80000300800 */
[----:B------:R-:W-:Y:S04]  /*19640*/  STL [R1+0x1028], R11 ;  /* 0x0010280b01007387 */ /* 0x000fe80000100800 */
[----:B------:R-:W0:Y:S04]  /*19650*/  LDS.U8 R11, [R16+UR4+0xa380] ;  /* 0x00a38004100b7984 */ /* 0x000e280008000000 */
[----:B0-----:R-:W-:Y:S04]  /*19660*/  STL [R1+0x1024], R11 ;  /* 0x0010240b01007387 */ /* 0x001fe80000100800 */
        /* <DEDUP_REMOVED lines=13> */
[----:B------:R-:W1:Y:S01]  /*19740*/  LDS.U8 R16, [R16+UR4+0xe188] ;  /* 0x00e1880410107984 */ /* 0x000e620008000000 */
[----:B------:R-:W-:Y:S06]  /*19750*/  BAR.SYNC.DEFER_BLOCKING 0x0 ;  /* 0x0000000000007b1d */ /* 0x000fec0000010000 */
[----:B0-----:R0:W-:Y:S04]  /*19760*/  STL [R1+0x1220], R11 ;  /* 0x0012200b01007387 */ /* 0x0011e80000100800 */
[----:B0-----:R-:W3:Y:S04]  /*19770*/  LDL.LU R11, [R1+0x2e20] ;  /* 0x002e2000010b7983 */ /* 0x001ee80000300800 */
[----:B-1----:R0:W-:Y:S04]  /*19780*/  STL [R1+0x121c], R16 ;  /* 0x00121c1001007387 */ /* 0x0021e80000100800 */
[----:B0-----:R-:W5:Y:S04]  /*19790*/  LDL.LU R16, [R1+0x4f0] ;  /* 0x0004f00001107983 */ /* 0x001f680000300800 */
[----:B---3--:R0:W-:Y:S04]  /*197a0*/  STS.U8 [R11+UR4], R4 ;  /* 0x000000040b007988 */ /* 0x0081e80008000004 */
[----:B----4-:R1:W-:Y:S04]  /*197b0*/  STS.U8 [R11+UR4+0x400], R7 ;  /* 0x000400070b007988 */ /* 0x0103e80008000004 */
[----:B--2---:R2:W-:Y:S04]  /*197c0*/  STS.U8 [R11+UR4+0x800], R12 ;  /* 0x0008000c0b007988 */ /* 0x0045e80008000004 */
[----:B------:R3:W-:Y:S04]  /*197d0*/  STS.U8 [R11+UR4+0xc00], R18 ;  /* 0x000c00120b007988 */ /* 0x0007e80008000004 */
[----:B------:R4:W-:Y:S04]  /*197e0*/  STS.U8 [R11+UR4+0x1000], R17 ;  /* 0x001000110b007988 */ /* 0x0009e80008000004 */
[----:B------:R2:W-:Y:S04]  /*197f0*/  STS.U8 [R11+UR4+0x1400], R19 ;  /* 0x001400130b007988 */ /* 0x0005e80008000004 */
[----:B0-----:R-:W5:Y:S04]  /*19800*/  LDL.LU R4, [R1+0x2e1c] ;  /* 0x002e1c0001047983 */ /* 0x001f680000300800 */
[----:B-1----:R-:W5:Y:S04]  /*19810*/  LDL.LU R7, [R1+0x2e18] ;  /* 0x002e180001077983 */ /* 0x002f680000300800 */
[----:B--2---:R-:W2:Y:S04]  /*19820*/  LDL.LU R12, [R1+0x2e14] ;  /* 0x002e1400010c7983 */ /* 0x004ea80000300800 */
[----:B---3--:R-:W3:Y:S04]  /*19830*/  LDL.LU R18, [R1+0x2e10] ;  /* 0x002e100001127983 */ /* 0x008ee80000300800 */
[----:B----4-:R-:W4:Y:S04]  /*19840*/  LDL.LU R17, [R1+0x2e0c] ;  /* 0x002e0c0001117983 */ /* 0x010f280000300800 */
[----:B------:R-:W3:Y:S04]  /*19850*/  LDL.LU R19, [R1+0x2e08] ;  /* 0x002e080001137983 */ /* 0x000ee80000300800 */
[----:B------:R0:W-:Y:S04]  /*19860*/  STS.U8 [R11+UR4+0x1800], R20 ;  /* 0x001800140b007988 */ /* 0x0001e80008000004 */
[----:B------:R1:W-:Y:S04]  /*19870*/  STS.U8 [R11+UR4+0x1c00], R21 ;  /* 0x001c00150b007988 */ /* 0x0003e80008000004 */
[----:B------:R0:W-:Y:S04]  /*19880*/  STS.U8 [R11+UR4+0x2000], R22 ;  /* 0x002000160b007988 */ /* 0x0001e80008000004 */
[----:B------:R0:W-:Y:S04]  /*19890*/  STS.U8 [R11+UR4+0x2400], R23 ;  /* 0x002400170b007988 */ /* 0x0001e80008000004 */
[----:B------:R1:W-:Y:S04]  /*198a0*/  STS.U8 [R11+UR4+0x2800], R24 ;  /* 0x002800180b007988 */ /* 0x0003e80008000004 */
[----:B------:R1:W-:Y:S04]  /*198b0*/  STS.U8 [R11+UR4+0x2c00], R26 ;  /* 0x002c001a0b007988 */ /* 0x0003e80008000004 */
[----:B0-----:R-:W3:Y:S04]  /*198c0*/  LDL.LU R20, [R1+0x2e04] ;  /* 0x002e040001147983 */ /* 0x001ee80000300800 */
[----:B-1----:R-:W4:Y:S04]  /*198d0*/  LDL.LU R21, [R1+0x2e00] ;  /* 0x002e000001157983 */ /* 0x002f280000300800 */
[----:B------:R-:W4:Y:S04]  /*198e0*/  LDL.LU R22, [R1+0x2dfc] ;  /* 0x002dfc0001167983 */ /* 0x000f280000300800 */
[----:B------:R-:W4:Y:S04]  /*198f0*/  LDL.LU R23, [R1+0x2df8] ;  /* 0x002df80001177983 */ /* 0x000f280000300800 */
[----:B------:R-:W4:Y:S04]  /*19900*/  LDL.LU R24, [R1+0x2df4] ;  /* 0x002df40001187983 */ /* 0x000f280000300800 */
[----:B------:R-:W4:Y:S04]  /*19910*/  LDL.LU R26, [R1+0x2df0] ;  /* 0x002df000011a7983 */ /* 0x000f280000300800 */
[----:B------:R0:W-:Y:S04]  /*19920*/  STS.U8 [R11+UR4+0x3000], R28 ;  /* 0x0030001c0b007988 */ /* 0x0001e80008000004 */
[----:B0-----:R-:W4:Y:S04]  /*19930*/  LDL.LU R28, [R1+0x2dec] ;  /* 0x002dec00011c7983 */ /* 0x001f280000300800 */
[----:B------:R0:W-:Y:S04]  /*19940*/  STS.U8 [R11+UR4+0x4400], R25 ;  /* 0x004400190b007988 */ /* 0x0001e80008000004 */
[----:B------:R1:W-:Y:S04]  /*19950*/  STS.U8 [R11+UR4+0x4800], R27 ;  /* 0x0048001b0b007988 */ /* 0x0003e80008000004 */
[----:B------:R0:W-:Y:S04]  /*19960*/  STS.U8 [R11+UR4+0x4c00], R29 ;  /* 0x004c001d0b007988 */ /* 0x0001e80008000004 */
[----:B-----5:R5:W-:Y:S04]  /*19970*/  STS.U8 [R11+UR4+0x3400], R16 ;  /* 0x003400100b007988 */ /* 0x020be80008000004 */
[----:B------:R1:W-:Y:S04]  /*19980*/  STS.U8 [R11+UR4+0x3800], R9 ;  /* 0x003800090b007988 */ /* 0x0003e80008000004 */
[----:B------:R5:W-:Y:S04]  /*19990*/  STS.U8 [R11+UR4+0x3c00], R8 ;  /* 0x003c00080b007988 */ /* 0x000be80008000004 */
[----:B0-----:R-:W4:Y:S04]  /*199a0*/  LDL.LU R25, [R1+0x554] ;  /* 0x0005540001197983 */ /* 0x001f280000300800 */
[----:B-1----:R-:W4:Y:S04]  /*199b0*/  LDL.LU R27, [R1+0x54c] ;  /* 0x00054c00011b7983 */ /* 0x002f280000300800 */
[----:B------:R-:W4:Y:S04]  /*199c0*/  LDL.LU R29, [R1+0x544] ;  /* 0x00054400011d7983 */ /* 0x000f280000300800 */
[----:B-----5:R-:W5:Y:S04]  /*199d0*/  LDL.LU R16, [R1+0x418] ;  /* 0x0004180001107983 */ /* 0x020f680000300800 */
[----:B------:R-:W5:Y:S04]  /*199e0*/  LDL.LU R9, [R1+0x14] ;  /* 0x0000140001097983 */ /* 0x000f680000300800 */
[----:B------:R0:W-:Y:S04]  /*199f0*/  STS.U8 [R11+UR4+0x4000], R10 ;  /* 0x0040000a0b007988 */ /* 0x0001e80008000004 */
[----:B------:R-:W5:Y:S04]  /*19a00*/  LDL.LU R8, [R1+0xc] ;  /* 0x00000c0001087983 */ /* 0x000f680000300800 */
[----:B------:R-:W-:Y:S04]  /*19a10*/  STS.U8 [R11+UR4+0x7000], R5 ;  /* 0x007000050b007988 */ /* 0x000fe80008000004 */
[----:B0-----:R-:W5:Y:S04]  /*19a20*/  LDL.LU R10, [R1+0x4] ;  /* 0x00000400010a7983 */ /* 0x001f680000300800 */
[----:B------:R-:W-:Y:S04]  /*19a30*/  STS.U8 [R11+UR4+0x7400], R3 ;  /* 0x007400030b007988 */ /* 0x000fe80008000004 */
[----:B------:R-:W-:Y:S04]  /*19a40*/  STS.U8 [R11+UR4+0x6c00], R4 ;  /* 0x006c00040b007988 */ /* 0x000fe80008000004 */
[----:B--2---:R-:W-:Y:S04]  /*19a50*/  STS.U8 [R11+UR4+0x6800], R12 ;  /* 0x0068000c0b007988 */ /* 0x004fe80008000004 */
[----:B---3--:R-:W-:Y:S04]  /*19a60*/  STS.U8 [R11+UR4+0x6000], R20 ;  /* 0x006000140b007988 */ /* 0x008fe80008000004 */
[----:B----4-:R-:W-:Y:S04]  /*19a70*/  STS.U8 [R11+UR4+0x5c00], R22 ;  /* 0x005c00160b007988 */ /* 0x010fe80008000004 */
[----:B------:R-:W-:Y:S04]  /*19a80*/  STS.U8 [R11+UR4+0x5800], R24 ;  /* 0x005800180b007988 */ /* 0x000fe80008000004 */
[----:B------:R-:W-:Y:S04]  /*19a90*/  STS.U8 [R11+UR4+0x5400], R26 ;  /* 0x0054001a0b007988 */ /* 0x000fe80008000004 */
[----:B------:R0:W-:Y:S04]  /*19aa0*/  STS.U8 [R11+UR4+0x5000], R28 ;  /* 0x0050001c0b007988 */ /* 0x0001e80008000004 */
[----:B0-----:R-:W2:Y:S04]  /*19ab0*/  LDL.LU R28, [R1+0x474] ;  /* 0x00047400011c7983 */ /* 0x001ea80000300800 */
[----:B------:R-:W3:Y:S04]  /*19ac0*/  LDL.LU R26, [R1+0x47c] ;  /* 0x00047c00011a7983 */ /* 0x000ee80000300800 */
[----:B------:R-:W4:Y:S04]  /*19ad0*/  LDL.LU R24, [R1+0x4f4] ;  /* 0x0004f40001187983 */ /* 0x000f280000300800 */
[----:B------:R-:W2:Y:S04]  /*19ae0*/  LDL.LU R22, [R1+0x4fc] ;  /* 0x0004fc0001167983 */ /* 0x000ea80000300800 */
[----:B------:R-:W3:Y:S04]  /*19af0*/  LDL.LU R20, [R1+0x504] ;  /* 0x0005040001147983 */ /* 0x000ee80000300800 */
[----:B------:R-:W3:Y:S04]  /*19b00*/  LDL.LU R12, [R1+0x50c] ;  /* 0x00050c00010c7983 */ /* 0x000ee80000300800 */
[----:B------:R-:W3:Y:S04]  /*19b10*/  LDL.LU R4, [R1+0x514] ;  /* 0x0005140001047983 */ /* 0x000ee80000300800 */
[----:B------:R-:W3:Y:S04]  /*19b20*/  LDL.LU R5, [R1+0x51c] ;  /* 0x00051c0001057983 */ /* 0x000ee80000300800 */
[----:B------:R-:W3:Y:S04]  /*19b30*/  LDL.LU R3, [R1+0x524] ;  /* 0x0005240001037983 */ /* 0x000ee80000300800 */
[----:B------:R0:W-:Y:S04]  /*19b40*/  STS.U8 [R11+UR4+0x6400], R17 ;  /* 0x006400110b007988 */ /* 0x0001e80008000004 */
[----:B------:R1:W-:Y:S04]  /*19b50*/  STS.U8 [R11+UR4+0x7800], R13 ;  /* 0x0078000d0b007988 */ /* 0x0003e80008000004 */
[----:B------:R5:W-:Y:S01]  /*19b60*/  STS.U8 [R11+UR4+0x7c00], R15 ;  /* 0x007c000f0b007988 */ /* 0x000be20008000004 */
[----:B0-----:R-:W-:-:S03]  /*19b70*/  LOP3.LUT R17, R11, 0x40, RZ, 0x3c, !PT ;  /* 0x000000400b117812 */ /* 0x001fc600078e3cff */
[----:B-1----:R-:W3:Y:S04]  /*19b80*/  LDL.LU R13, [R1+0x52c] ;  /* 0x00052c00010d7983 */ /* 0x002ee80000300800 */
[----:B-----5:R-:W5:Y:S04]  /*19b90*/  LDL.LU R15, [R1+0x534] ;  /* 0x00053400010f7983 */ /* 0x020f680000300800 */
[----:B------:R-:W5:Y:S04]  /*19ba0*/  LDL.LU R11, [R1+0x53c] ;  /* 0x00053c00010b7983 */ /* 0x000f680000300800 */
[----:B------:R0:W-:Y:S04]  /*19bb0*/  STS.U8 [R17+UR4+0x200], R25 ;  /* 0x0002001911007988 */ /* 0x0001e80008000004 */
[----:B------:R1:W-:Y:S04]  /*19bc0*/  STS.U8 [R17+UR4+0x600], R27 ;  /* 0x0006001b11007988 */ /* 0x0003e80008000004 */
[----:B------:R1:W-:Y:S04]  /*19bd0*/  STS.U8 [R17+UR4+0xa00], R29 ;  /* 0x000a001d11007988 */ /* 0x0003e80008000004 */
[----:B0-----:R-:W5:Y:S04]  /*19be0*/  LDL.LU R25, [R1+0x2de8] ;  /* 0x002de80001197983 */ /* 0x001f680000300800 */
[----:B-1----:R-:W5:Y:S04]  /*19bf0*/  LDL.LU R27, [R1+0x2de4] ;  /* 0x002de400011b7983 */ /* 0x002f680000300800 */
[----:B------:R-:W5:Y:S04]  /*19c00*/  LDL.LU R29, [R1+0x2de0] ;  /* 0x002de000011d7983 */ /* 0x000f680000300800 */
[----:B------:R-:W-:Y:S04]  /*19c10*/  STS.U8 [R17+UR4+0x4600], R8 ;  /* 0x0046000811007988 */ /* 0x000fe80008000004 */
[----:B------:R-:W-:Y:S04]  /*19c20*/  STS.U8 [R17+UR4+0x4200], R9 ;  /* 0x0042000911007988 */ /* 0x000fe80008000004 */
[----:B------:R-:W-:Y:S04]  /*19c30*/  STS.U8 [R17+UR4+0x4a00], R10 ;  /* 0x004a000a11007988 */ /* 0x000fe80008000004 */
[----:B------:R-:W-:Y:S04]  /*19c40*/  STS.U8 [R17+UR4+0x3e00], R16 ;  /* 0x003e001011007988 */ /* 0x000fe80008000004 */
[----:B--2---:R-:W-:Y:S04]  /*19c50*/  STS.U8 [R17+UR4+0x2e00], R22 ;  /* 0x002e001611007988 */ /* 0x004fe80008000004 */
[----:B----4-:R-:W-:Y:S04]  /*19c60*/  STS.U8 [R17+UR4+0x3200], R24 ;  /* 0x0032001811007988 */ /* 0x010fe80008000004 */
[----:B---3--:R0:W-:Y:S04]  /*19c70*/  STS.U8 [R17+UR4+0x1a00], R3 ;  /* 0x001a000311007988 */ /* 0x0081e80008000004 */
[----:B------:R1:W-:Y:S04]  /*19c80*/  STS.U8 [R17+UR4+0x3600], R26 ;  /* 0x0036001a11007988 */ /* 0x0003e80008000004 */
[----:B------:R2:W-:Y:S04]  /*19c90*/  STS.U8 [R17+UR4+0x3a00], R28 ;  /* 0x003a001c11007988 */ /* 0x0005e80008000004 */
[----:B0-----:R-:W3:Y:S04]  /*19ca0*/  LDL.LU R3, [R1+0x55c] ;  /* 0x00055c0001037983 */ /* 0x001ee80000300800 */
[----:B------:R-:W4:Y:S04]  /*19cb0*/  LDL.LU R22, [R1+0x630] ;  /* 0x0006300001167983 */ /* 0x000f280000300800 */
[----:B------:R-:W3:Y:S04]  /*19cc0*/  LDL.LU R24, [R1+0x62c] ;  /* 0x00062c0001187983 */ /* 0x000ee80000300800 */
[----:B-1----:R-:W3:Y:S04]  /*19cd0*/  LDL.LU R26, [R1+0x628] ;  /* 0x00062800011a7983 */ /* 0x002ee80000300800 */
[----:B--2---:R-:W2:Y:S04]  /*19ce0*/  LDL.LU R28, [R1+0x624] ;  /* 0x00062400011c7983 */ /* 0x004ea80000300800 */
[----:B------:R-:W2:Y:S04]  /*19cf0*/  LDL.LU R8, [R1+0x620] ;  /* 0x0006200001087983 */ /* 0x000ea80000300800 */
[----:B------:R-:W2:Y:S04]  /*19d00*/  LDL.LU R9, [R1+0x61c] ;  /* 0x00061c0001097983 */ /* 0x000ea80000300800 */
[----:B------:R-:W2:Y:S04]  /*19d10*/  LDL.LU R10, [R1+0x618] ;  /* 0x00061800010a7983 */ /* 0x000ea80000300800 */
[----:B------:R-:W2:Y:S04]  /*19d20*/  LDL.LU R16, [R1+0x614] ;  /* 0x0006140001107983 */ /* 0x000ea80000300800 */
[----:B------:R0:W-:Y:S04]  /*19d30*/  STS.U8 [R17+UR4+0x2600], R12 ;  /* 0x0026000c11007988 */ /* 0x0001e80008000004 */
[----:B------:R1:W-:Y:S04]  /*19d40*/  STS.U8 [R17+UR4+0x1600], R13 ;  /* 0x0016000d11007988 */ /* 0x0003e80008000004 */
[----:B-----5:R5:W-:Y:S04]  /*19d50*/  STS.U8 [R17+UR4+0x1200], R15 ;  /* 0x0012000f11007988 */ /* 0x020be80008000004 */
[----:B------:R0:W-:Y:S04]  /*19d60*/  STS.U8 [R17+UR4+0x2200], R4 ;  /* 0x0022000411007988 */ /* 0x0001e80008000004 */
[----:B------:R1:W-:Y:S04]  /*19d70*/  STS.U8 [R17+UR4+0x1e00], R5 ;  /* 0x001e000511007988 */ /* 0x0003e80008000004 */
[----:B------:R5:W-:Y:S04]  /*19d80*/  STS.U8 [R17+UR4+0x2a00], R20 ;  /* 0x002a001411007988 */ /* 0x000be80008000004 */
[----:B0-----:R-:W2:Y:S04]  /*19d90*/  LDL.LU R12, [R1+0x58c] ;  /* 0x00058c00010c7983 */ /* 0x001ea80000300800 */
[----:B-1----:R-:W2:Y:S04]  /*19da0*/  LDL.LU R13, [R1+0x588] ;  /* 0x00058800010d7983 */ /* 0x002ea80000300800 */
[----:B-----5:R-:W5:Y:S04]  /*19db0*/  LDL.LU R15, [R1+0x580] ;  /* 0x00058000010f7983 */ /* 0x020f680000300800 */
[----:B------:R-:W5:Y:S04]  /*19dc0*/  LDL.LU R4, [R1+0x57c] ;  /* 0x00057c0001047983 */ /* 0x000f680000300800 */
[----:B------:R-:W5:Y:S04]  /*19dd0*/  LDL.LU R5, [R1+0x578] ;  /* 0x0005780001057983 */ /* 0x000f680000300800 */
[----:B------:R-:W5:Y:S04]  /*19de0*/  LDL.LU R20, [R1+0x574] ;  /* 0x0005740001147983 */ /* 0x000f680000300800 */
[----:B------:R0:W-:Y:S04]  /*19df0*/  STS.U8 [R17+UR4+0x4e00], R29 ;  /* 0x004e001d11007988 */ /* 0x0001e80008000004 */
[----:B------:R4:W-:Y:S04]  /*19e00*/  STS.U8 [R17+UR4+0x7600], R0 ;  /* 0x0076000011007988 */ /* 0x0009e80008000004 */
[----:B------:R3:W-:Y:S04]  /*19e10*/  STS.U8 [R17+UR4+0x6e00], R2 ;  /* 0x006e000211007988 */ /* 0x0007e80008000004 */
[----:B0-----:R-:W5:Y:S04]  /*19e20*/  LDL.LU R29, [R1+0x584] ;  /* 0x00058400011d7983 */ /* 0x001f680000300800 */
[----:B------:R-:W-:Y:S01]  /*19e30*/  STS.U8 [R17+UR4+0xe00], R11 ;  /* 0x000e000b11007988 */ /* 0x000fe20008000004 */
[----:B----4-:R-:W-:-:S02]  /*19e40*/  F2FP.F16.E4M3.UNPACK_B R0, R22 ;  /* 0x00000016ff00723e */ /* 0x010fc400020006ff */
[----:B---3--:R-:W-:Y:S01]  /*19e50*/  F2FP.F16.E4M3.UNPACK_B R2, R24 ;  /* 0x00000018ff02723e */ /* 0x008fe200020006ff */
[----:B------:R0:W-:Y:S04]  /*19e60*/  STS.U8 [R17+UR4+0x7e00], R3 ;  /* 0x007e000311007988 */ /* 0x0001e80008000004 */
[----:B------:R-:W3:Y:S04]  /*19e70*/  LDL.LU R22, [R1+0x570] ;  /* 0x0005700001167983 */ /* 0x000ee80000300800 */
[----:B------:R1:W-:Y:S01]  /*19e80*/  STL [R1+0x10], R0 ;  /* 0x0000100001007387 */ /* 0x0003e20000100800 */
[----:B0-----:R-:W-:-:S03]  /*19e90*/  F2FP.F16.E4M3.UNPACK_B R3, R26 ;  /* 0x0000001aff03723e */ /* 0x001fc600020006ff */
[----:B-1----:R-:W4:Y:S04]  /*19ea0*/  LDL.LU R0, [R1+0x610] ;  /* 0x0006100001007983 */ /* 0x002f280000300800 */
[----:B------:R0:W-:Y:S04]  /*19eb0*/  STL [R1+0x14], R2 ;  /* 0x0000140201007387 */ /* 0x0001e80000100800 */
[----:B------:R1:W-:Y:S01]  /*19ec0*/  STL [R1+0x18], R3 ;  /* 0x0000180301007387 */ /* 0x0003e20000100800 */
[----:B--2---:R-:W-:Y:S02]  /*19ed0*/  F2FP.F16.E4M3.UNPACK_B R11, R16 ;  /* 0x00000010ff0b723e */ /* 0x004fe400020006ff */
[----:B0-----:R-:W-:Y:S01]  /*19ee0*/  F2FP.F16.E4M3.UNPACK_B R2, R28 ;  /* 0x0000001cff02723e */ /* 0x001fe200020006ff */
[----:B-1----:R-:W2:Y:S04]  /*19ef0*/  LDL.LU R3, [R1+0x56c] ;  /* 0x00056c0001037983 */ /* 0x002ea80000300800 */
[----:B------:R-:W4:Y:S04]  /*19f00*/  LDL.LU R24, [R1+0x568] ;  /* 0x0005680001187983 */ /* 0x000f280000300800 */
[----:B------:R-:W-:Y:S04]  /*19f10*/  STL [R1+0x1c], R2 ;  /* 0x00001c0201007387 */ /* 0x000fe80000100800 */
[----:B------:R-:W4:Y:S04]  /*19f20*/  LDL.LU R26, [R1+0x564] ;  /* 0x00056400011a7983 */ /* 0x000f280000300800 */
[----:B------:R-:W4:Y:S04]  /*19f30*/  LDL.LU R28, [R1+0x560] ;  /* 0x00056000011c7983 */ /* 0x000f280000300800 */
[----:B------:R-:W4:Y:S01]  /*19f40*/  LDL.LU R16, [R1+0x14c] ;  /* 0x00014c0001107983 */ /* 0x000f220000300800 */
[----:B------:R-:W-:-:S02]  /*19f50*/  F2FP.F16.E4M3.UNPACK_B R10, R10 ;  /* 0x0000000aff0a723e */ /* 0x000fc400020006ff */
[----:B------:R-:W-:Y:S02]  /*19f60*/  F2FP.F16.E4M3.UNPACK_B R8, R8 ;  /* 0x00000008ff08723e */ /* 0x000fe400020006ff */
[----:B------:R-:W-:Y:S01]  /*19f70*/  F2FP.F16.E4M3.UNPACK_B R9, R9 ;  /* 0x00000009ff09723e */ /* 0x000fe200020006ff */
[----:B------:R0:W-:Y:S01]  /*19f80*/  STS.U8 [R17+UR4+0x7a00], R14 ;  /* 0x007a000e11007988 */ /* 0x0001e20008000004 */
[----:B-----5:R-:W-:Y:S02]  /*19f90*/  F2FP.F16.E4M3.UNPACK_B R15, R15 ;  /* 0x0000000fff0f723e */ /* 0x020fe400020006ff */
[----:B------:R-:W-:Y:S02]  /*19fa0*/  F2FP.F16.E4M3.UNPACK_B R12, R12 ;  /* 0x0000000cff0c723e */ /* 0x000fe400020006ff */
[----:B------:R-:W-:Y:S01]  /*19fb0*/  F2FP.F16.E4M3.UNPACK_B R13, R13 ;  /* 0x0000000dff0d723e */ /* 0x000fe200020006ff */
[----:B------:R-:W-:Y:S01]  /*19fc0*/  STL.64 [R1+0x2db0], R10 ;  /* 0x002db00a01007387 */ /* 0x000fe20000100a00 */
[----:B------:R-:W-:-:S03]  /*19fd0*/  F2FP.F16.E4M3.UNPACK_B R4, R4 ;  /* 0x00000004ff04723e */ /* 0x000fc600020006ff */
[----:B------:R1:W-:Y:S04]  /*19fe0*/  STS.U8 [R17+UR4+0x5e00], R21 ;  /* 0x005e001511007988 */ /* 0x0003e80008000004 */
[----:B------:R-:W-:Y:S01]  /*19ff0*/  STL.64 [R1+0x2da8], R8 ;  /* 0x002da80801007387 */ /* 0x000fe20000100a00 */
[----:B0-----:R-:W-:Y:S02]  /*1a000*/  F2FP.F16.E4M3.UNPACK_B R14, R29 ;  /* 0x0000001dff0e723e */ /* 0x001fe400020006ff */
[----:B------:R-:W-:Y:S01]  /*1a010*/  F2FP.F16.E4M3.UNPACK_B R5, R5 ;  /* 0x00000005ff05723e */ /* 0x000fe200020006ff */
[----:B------:R0:W-:Y:S04]  /*1a020*/  STS.U8 [R17+UR4+0x7200], R6 ;  /* 0x0072000611007988 */ /* 0x0001e80008000004 */
[----:B-1----:R-:W5:Y:S04]  /*1a030*/  LDL.LU R21, [R1+0x144] ;  /* 0x0001440001157983 */ /* 0x002f680000300800 */
[----:B------:R-:W-:Y:S04]  /*1a040*/  STL.64 [R1+0x2d88], R14 ;  /* 0x002d880e01007387 */ /* 0x000fe80000100a00 */
[----:B------:R-:W-:Y:S04]  /*1a050*/  STL.64 [R1+0x2d80], R12 ;  /* 0x002d800c01007387 */ /* 0x000fe80000100a00 */
[----:B------:R-:W-:Y:S04]  /*1a060*/  STL [R1+0x2d90], R4 ;  /* 0x002d900401007387 */ /* 0x000fe80000100800 */
[----:B------:R1:W-:Y:S01]  /*1a070*/  STS.U8 [R17+UR4+0x5a00], R23 ;  /* 0x005a001711007988 */ /* 0x0003e20008000004 */
[----:B0-----:R-:W-:-:S03]  /*1a080*/  F2FP.F16.E4M3.UNPACK_B R6, R20 ;  /* 0x00000014ff06723e */ /* 0x001fc600020006ff */
[----:B------:R-:W-:Y:S04]  /*1a090*/  STL [R1+0x2d94], R5 ;  /* 0x002d940501007387 */ /* 0x000fe80000100800 */
[----:B------:R0:W-:Y:S04]  /*1a0a0*/  STS.U8 [R17+UR4+0x5600], R25 ;  /* 0x0056001911007988 */ /* 0x0001e80008000004 */
[----:B------:R-:W-:Y:S04]  /*1a0b0*/  STS.U8 [R17+UR4+0x6a00], R7 ;  /* 0x006a000711007988 */ /* 0x000fe80008000004 */
[----:B------:R0:W-:Y:S04]  /*1a0c0*/  STS.U8 [R17+UR4+0x5200], R27 ;  /* 0x0052001b11007988 */ /* 0x0001e80008000004 */
[----:B-1----:R-:W5:Y:S04]  /*1a0d0*/  LDL.LU R23, [R1+0x13c] ;  /* 0x00013c0001177983 */ /* 0x002f680000300800 */
[----:B0-----:R-:W5:Y:S04]  /*1a0e0*/  LDL.LU R25, [R1+0x134] ;  /* 0x0001340001197983 */ /* 0x001f680000300800 */
[----:B------:R-:W-:Y:S04]  /*1a0f0*/  STL [R1+0x2d98], R6 ;  /* 0x002d980601007387 */ /* 0x000fe80000100800 */
[----:B------:R-:W5:Y:S04]  /*1a100*/  LDL.LU R20, [R1+0xfc] ;  /* 0x0000fc0001147983 */ /* 0x000f680000300800 */
[----:B------:R-:W5:Y:S01]  /*1a110*/  LDL.LU R27, [R1+0xf4] ;  /* 0x0000f400011b7983 */ /* 0x000f620000300800 */
[----:B---3--:R-:W-:-:S03]  /*1a120*/  F2FP.F16.E4M3.UNPACK_B R7, R22 ;  /* 0x00000016ff07723e */ /* 0x008fc600020006ff */
[----:B------:R-:W3:Y:S04]  /*1a130*/  LDL.LU R22, [R1+0xec] ;  /* 0x0000ec0001167983 */ /* 0x000ee80000300800 */
[----:B------:R-:W-:Y:S04]  /*1a140*/  STL [R1+0x2d9c], R7 ;  /* 0x002d9c0701007387 */ /* 0x000fe80000100800 */
[----:B------:R-:W3:Y:S01]  /*1a150*/  LDL.LU R29, [R1+0xe4] ;  /* 0x0000e400011d7983 */ /* 0x000ee20000300800 */
[----:B--2---:R-:W-:Y:S02]  /*1a160*/  F2FP.F16.E4M3.UNPACK_B R8, R3 ;  /* 0x00000003ff08723e */ /* 0x004fe400020006ff */
[----:B----4-:R-:W-:-:S02]  /*1a170*/  F2FP.F16.E4M3.UNPACK_B R9, R24 ;  /* 0x00000018ff09723e */ /* 0x010fc400020006ff */
[----:B------:R-:W2:Y:S04]  /*1a180*/  LDL.LU R24, [R1+0xc0] ;  /* 0x0000c00001187983 */ /* 0x000ea80000300800 */
[----:B------:R-:W4:Y:S01]  /*1a190*/  LDL.LU R3, [R1+0xc4] ;  /* 0x0000c40001037983 */ /* 0x000f220000300800 */
[----:B------:R-:W-:Y:S02]  /*1a1a0*/  F2FP.F16.E4M3.UNPACK_B R10, R26 ;  /* 0x0000001aff0a723e */ /* 0x000fe400020006ff */
[----:B------:R-:W-:Y:S02]  /*1a1b0*/  F2FP.F16.E4M3.UNPACK_B R11, R28 ;  /* 0x0000001cff0b723e */ /* 0x000fe400020006ff */
[----:B------:R-:W-:Y:S01]  /*1a1c0*/  F2FP.F16.E4M3.UNPACK_B R16, R16 ;  /* 0x00000010ff10723e */ /* 0x000fe200020006ff */
[----:B------:R-:W2:Y:S04]  /*1a1d0*/  LDL.LU R26, [R1+0xc8] ;  /* 0x0000c800011a7983 */ /* 0x000ea80000300800 */
[----:B------:R-:W2:Y:S04]  /*1a1e0*/  LDL.LU R28, [R1+0xcc] ;  /* 0x0000cc00011c7983 */ /* 0x000ea80000300800 */
[----:B------:R-:W-:Y:S04]  /*1a1f0*/  STL [R1], R8 ;  /* 0x0000000801007387 */ /* 0x000fe80000100800 */
[----:B------:R-:W-:Y:S04]  /*1a200*/  STL [R1+0x4], R9 ;  /* 0x0000040901007387 */ /* 0x000fe80000100800 */
[----:B------:R-:W-:Y:S04]  /*1a210*/  STL [R1+0x2da0], R16 ;  /* 0x002da01001007387 */ /* 0x000fe80000100800 */
[----:B------:R-:W-:Y:S04]  /*1a220*/  STL [R1+0x8], R10 ;  /* 0x0000080a01007387 */ /* 0x000fe80000100800 */
[----:B------:R-:W-:Y:S04]  /*1a230*/  STL [R1+0xc], R11 ;  /* 0x00000c0b01007387 */ /* 0x000fe80000100800 */
[----:B------:R0:W-:Y:S04]  /*1a240*/  STL.64 [R1+0x2dc8], R10 ;  /* 0x002dc80a01007387 */ /* 0x0001e80000100a00 */
[----:B------:R1:W-:Y:S04]  /*1a250*/  STL.64 [R1+0x2dc0], R8 ;  /* 0x002dc00801007387 */ /* 0x0003e80000100a00 */
[----:B0-----:R-:W2:Y:S04]  /*1a260*/  LDL.64 R10, [R1+0x18] ;  /* 0x00001800010a7983 */ /* 0x001ea80000100a00 */
[----:B-1----:R-:W3:Y:S04]  /*1a270*/  LDL.64 R8, [R1+0x10] ;  /* 0x0000100001087983 */ /* 0x002ee80000100a00 */
[----:B------:R-:W-:Y:S04]  /*1a280*/  STS.U8 [R17+UR4+0x6200], R19 ;  /* 0x0062001311007988 */ /* 0x000fe80008000004 */
[----:B------:R5:W-:Y:S01]  /*1a290*/  STS.U8 [R17+UR4+0x6600], R18 ;  /* 0x0066001211007988 */ /* 0x000be20008000004 */
[----:B------:R-:W-:Y:S01]  /*1a2a0*/  BAR.SYNC.DEFER_BLOCKING 0x0 ;  /* 0x0000000000007b1d */ /* 0x000fe20000010000 */
[----:B-----5:R-:W-:-:S02]  /*1a2b0*/  F2FP.F16.E4M3.UNPACK_B R17, R21 ;  /* 0x00000015ff11723e */ /* 0x020fc400020006ff */
[----:B------:R-:W-:Y:S02]  /*1a2c0*/  F2FP.F16.E4M3.UNPACK_B R18, R23 ;  /* 0x00000017ff12723e */ /* 0x000fe400020006ff */
[----:B------:R-:W-:Y:S01]  /*1a2d0*/  F2FP.F16.E4M3.UNPACK_B R19, R25 ;  /* 0x00000019ff13723e */ /* 0x000fe200020006ff */
[----:B--2---:R-:W-:Y:S04]  /*1a2e0*/  STL.64 [R1+0x2dd8], R10 ;  /* 0x002dd80a01007387 */ /* 0x004fe80000100a00 */
[----:B---3--:R-:W-:Y:S04]  /*1a2f0*/  STL.64 [R1+0x2dd0], R8 ;  /* 0x002dd00801007387 */ /* 0x008fe80000100a00 */
[----:B------:R-:W0:Y:S04]  /*1a300*/  LDSM.16.M88.4 R8, [R0+UR4] ;  /* 0x000000040008783b */ /* 0x000e280008000200 */
[----:B------:R1:W-:Y:S04]  /*1a310*/  STL [R1+0x2da4], R17 ;  /* 0x002da41101007387 */ /* 0x0003e80000100800 */
[----:B------:R-:W2:Y:S04]  /*1a320*/  LDL.LU.64 R4, [R1+0x380] ;  /* 0x0003800001047983 */ /* 0x000ea80000300a00 */
[----:B------:R-:W2:Y:S04]  /*1a330*/  LDL.LU.64 R6, [R1+0x388] ;  /* 0x0003880001067983 */ /* 0x000ea80000300a00 */
[----:B------:R3:W-:Y:S01]  /*1a340*/  STL.64 [R1+0x2db8], R18 ;  /* 0x002db81201007387 */ /* 0x0007e20000100a00 */
[----:B----4-:R-:W-:-:S03]  /*1a350*/  F2FP.F16.E4M3.UNPACK_B R25, R3 ;  /* 0x00000003ff19723e */ /* 0x010fc600020006ff */
[----:B-1----:R-:W4:Y:S04]  /*1a360*/  LDL.LU.64 R16, [R1+0x360] ;  /* 0x0003600001107983 */ /* 0x002f280000300a00 */
[----:B---3--:R-:W4:Y:S04]  /*1a370*/  LDL.LU.64 R18, [R1+0x368] ;  /* 0x0003680001127983 */ /* 0x008f280000300a00 */
[----:B------:R-:W3:Y:S04]  /*1a380*/  LDL.LU.64 R12, [R1+0x280] ;  /* 0x00028000010c7983 */ /* 0x000ee80000300a00 */
[----:B------:R-:W3:Y:S04]  /*1a390*/  LDL.LU.64 R14, [R1+0x288] ;  /* 0x00028800010e7983 */ /* 0x000ee80000300a00 */
[----:B0-----:R-:W-:Y:S04]  /*1a3a0*/  STL.64 [R1+0x580], R8 ;  /* 0x0005800801007387 */ /* 0x001fe80000100a00 */
[----:B------:R0:W-:Y:S01]  /*1a3b0*/  STL.64 [R1+0x588], R10 ;  /* 0x0005880a01007387 */ /* 0x0001e20000100a00 */
[----:B------:R-:W-:-:S02]  /*1a3c0*/  IMAD.MOV.U32 R2, RZ, RZ, R8 ;  /* 0x000000ffff027224 */ /* 0x000fc400078e0008 */
[----:B------:R-:W-:Y:S01]  /*1a3d0*/  IMAD.MOV.U32 R3, RZ, RZ, R9 ;  /* 0x000000ffff037224 */ /* 0x000fe200078e0009 */
[----:B0-----:R-:W2:Y:S04]  /*1a3e0*/  LDL.LU.64 R10, [R1+0x2dd8] ;  /* 0x002dd800010a7983 */ /* 0x001ea80000300a00 */
[----:B------:R-:W2:Y:S01]  /*1a3f0*/  LDL.LU.64 R8, [R1+0x2dd0] ;  /* 0x002dd00001087983 */ /* 0x000ea20000300a00 */
[----:B------:R-:W-:Y:S02]  /*1a400*/  F2FP.F16.E4M3.UNPACK_B R2, R2 ;  /* 0x00000002ff02723e */ /* 0x000fe400020006ff */
[----:B------:R-:W-:Y:S02]  /*1a410*/  F2FP.F16.E4M3.UNPACK_B R3, R3 ;  /* 0x00000003ff03723e */ /* 0x000fe400020006ff */
[----:B------:R-:W-:-:S02]  /*1a420*/  F2FP.F16.E4M3.UNPACK_B R21, R27 ;  /* 0x0000001bff15723e */ /* 0x000fc400020006ff */
[----:B------:R-:W-:Y:S02]  /*1a430*/  F2FP.F16.E4M3.UNPACK_B R23, R29 ;  /* 0x0000001dff17723e */ /* 0x000fe400020006ff */
[----:B------:R-:W-:Y:S01]  /*1a440*/  F2FP.F16.E4M3.UNPACK_B R27, R28 ;  /* 0x0000001cff1b723e */ /* 0x000fe200020006ff */
[----:B--2---:R-:W-:Y:S01]  /*1a450*/  HMMA.16816.F32 R4, R8, R2, R4 ;  /* 0x000000020804723c */ /* 0x004fe20000001804 */
[----:B------:R-:W-:Y:S02]  /*1a460*/  IMAD.MOV.U32 R29, RZ, RZ, R10 ;  /* 0x000000ffff1d7224 */ /* 0x000fe400078e000a */
[----:B------:R-:W-:-:S15]  /*1a470*/  IMAD.MOV.U32 R28, RZ, RZ, R11 ;  /* 0x000000ffff1c7224 */ /* 0x000fde00078e000b */
[----:B------:R-:W-:Y:S01]  /*1a480*/  NOP ;  /* 0x0000000000007918 */ /* 0x000fe20000000000 */
[----:B------:R0:W-:Y:S04]  /*1a490*/  STL.64 [R1+0x160], R4 ;  /* 0x0001600401007387 */ /* 0x0001e80000100a00 */
[----:B------:R1:W-:Y:S04]  /*1a4a0*/  STL.64 [R1+0x168], R6 ;  /* 0x0001680601007387 */ /* 0x0003e80000100a00 */
[----:B------:R-:W4:Y:S01]  /*1a4b0*/  LDL.LU.64 R10, [R1+0x2dc8] ;  /* 0x002dc800010a7983 */ /* 0x000f220000300a00 */
[----:B0-----:R-:W-:Y:S02]  /*1a4c0*/  IMAD.MOV.U32 R5, RZ, RZ, R8 ;  /* 0x000000ffff057224 */ /* 0x001fe400078e0008 */
[----:B------:R-:W-:-:S02]  /*1a4d0*/  IMAD.MOV.U32 R4, RZ, RZ, R9 ;  /* 0x000000ffff047224 */ /* 0x000fc400078e0009 */
[----:B------:R-:W4:Y:S02]  /*1a4e0*/  LDL.LU.64 R8, [R1+0x2dc0] ;  /* 0x002dc00001087983 */ /* 0x000f240000300a00 */
[----:B----4-:R-:W-:Y:S01]  /*1a4f0*/  HMMA.16816.F32 R16, R8, R2, R16 ;  /* 0x000000020810723c */ /* 0x010fe20000001810 */
[----:B-1----:R-:W-:Y:S02]  /*1a500*/  IMAD.MOV.U32 R7, RZ, RZ, R10 ;  /* 0x000000ffff077224 */ /* 0x002fe400078e000a */
[----:B------:R-:W-:-:S15]  /*1a510*/  IMAD.MOV.U32 R6, RZ, RZ, R11 ;  /* 0x000000ffff067224 */ /* 0x000fde00078e000b */
[----:B------:R-:W-:Y:S01]  /*1a520*/  NOP ;  /* 0x0000000000007918 */ /* 0x000fe20000000000 */
[----:B------:R0:W-:Y:S04]  /*1a530*/  STL.64 [R1+0x170], R16 ;  /* 0x0001701001007387 */ /* 0x0001e80000100a00 */
[----:B------:R1:W-:Y:S01]  /*1a540*/  STL.64 [R1+0x178], R18 ;  /* 0x0001781201007387 */ /* 0x0003e20000100a00 */
[----:B0-----:R-:W-:-:S03]  /*1a550*/  IMAD.MOV.U32 R17, RZ, RZ, R8 ;  /* 0x000000ffff117224 */ /* 0x001fc600078e0008 */
[----:B-1----:R-:W2:Y:S01]  /*1a560*/  LDL.LU.64 R18, [R1+0x2db8] ;  /* 0x002db80001127983 */ /* 0x002ea20000300a00 */
[----:B------:R-:W-:-:S03]  /*1a570*/  IMAD.MOV.U32 R16, RZ, RZ, R9 ;  /* 0x000000ffff107224 */ /* 0x000fc600078e0009 */
[----:B------:R-:W3:Y:S04]  /*1a580*/  LDL.LU.64 R10, [R1+0x2db0] ;  /* 0x002db000010a7983 */ /* 0x000ee80000300a00 */
[----:B------:R-:W3:Y:S02]  /*1a590*/  LDL.LU.64 R8, [R1+0x2da8] ;  /* 0x002da80001087983 */ /* 0x000ee40000300a00 */
[----:B---3--:R-:W-:-:S15]  /*1a5a0*/  HMMA.16816.F32 R12, R8, R2, R12 ;  /* 0x00000002080c723c */ /* 0x008fde000000180c */
[----:B------:R-:W-:-:S04]  /*1a5b0*/  NOP ;  /* 0x0000000000007918 */ /* 0x000fc80000000000 */
[----:B------:R0:W-:Y:S04]  /*1a5c0*/  STL.64 [R1+0x180], R12 ;  /* 0x0001800c01007387 */ /* 0x0001e80000100a00 */
[----:B------:R1:W-:Y:S04]  /*1a5d0*/  STL.64 [R1+0x188], R14 ;  /* 0x0001880e01007387 */ /* 0x0003e80000100a00 */
[----:B0-----:R-:W2:Y:S04]  /*1a5e0*/  LDL.LU.64 R12, [R1+0x270] ;  /* 0x00027000010c7983 */ /* 0x001ea80000300a00 */
[----:B-1----:R-:W2:Y:S04]  /*1a5f0*/  LDL.LU.64 R14, [R1+0x278] ;  /* 0x00027800010e7983 */ /* 0x002ea80000300a00 */
[----:B------:R-:W-:Y:S04]  /*1a600*/  STL.64 [R1+0x2d38], R10 ;  /* 0x002d380a01007387 */ /* 0x000fe80000100a00 */
[----:B------:R0:W-:Y:S02]  /*1a610*/  STL.64 [R1+0x2d30], R8 ;  /* 0x002d300801007387 */ /* 0x0001e40000100a00 */
[----:B0-----:R-:W-:-:S02]  /*1a620*/  IMAD.MOV.U32 R8, RZ, RZ, R17 ;  /* 0x000000ffff087224 */ /* 0x001fc400078e0011 */
[----:B------:R-:W-:Y:S01]  /*1a630*/  IMAD.MOV.U32 R9, RZ, RZ, R16 ;  /* 0x000000ffff097224 */ /* 0x000fe200078e0010 */
[----:B------:R-:W2:Y:S04]  /*1a640*/  LDL.LU R17, [R1+0x2da4] ;  /* 0x002da40001117983 */ /* 0x000ea80000300800 */
[----:B------:R-:W2:Y:S01]  /*1a650*/  LDL.LU R16, [R1+0x2da0] ;  /* 0x002da00001107983 */ /* 0x000ea20000300800 */
[----:B------:R-:W-:Y:S02]  /*1a660*/  IMAD.MOV.U32 R10, RZ, RZ, R7 ;  /* 0x000000ffff0a7224 */ /* 0x000fe400078e0007 */
[----:B------:R-:W-:Y:S01]  /*1a670*/  IMAD.MOV.U32 R11, RZ, RZ, R6 ;  /* 0x000000ffff0b7224 */ /* 0x000fe200078e0006 */
[----:B------:R-:W3:Y:S04]  /*1a680*/  LDL.LU R7, [R1+0x2d9c] ;  /* 0x002d9c0001077983 */ /* 0x000ee80000300800 */
[----:B------:R-:W3:Y:S04]  /*1a690*/  LDL.LU R6, [R1+0x2d98] ;  /* 0x002d980001067983 */ /* 0x000ee80000300800 */
[----:B------:R0:W-:Y:S04]  /*1a6a0*/  STL.64 [R1+0x2d58], R10 ;  /* 0x002d580a01007387 */ /* 0x0001e80000100a00 */
[----:B------:R1:W-:Y:S01]  /*1a6b0*/  STL.64 [R1+0x2d50], R8 ;  /* 0x002d500801007387 */ /* 0x0003e20000100a00 */
[----:B0-----:R-:W-:-:S02]  /*1a6c0*/  IMAD.MOV.U32 R10, RZ, RZ, R29 ;  /* 0x000000ffff0a7224 */ /* 0x001fc400078e001d */
[----:B------:R-:W-:Y:S02]  /*1a6d0*/  IMAD.MOV.U32 R11, RZ, RZ, R28 ;  /* 0x000000ffff0b7224 */ /* 0x000fe400078e001c */
[----:B-1----:R-:W-:Y:S02]  /*1a6e0*/  IMAD.MOV.U32 R8, RZ, RZ, R5 ;  /* 0x000000ffff087224 */ /* 0x002fe400078e0005 */
[----:B------:R-:W-:Y:S01]  /*1a6f0*/  IMAD.MOV.U32 R9, RZ, RZ, R4 ;  /* 0x000000ffff097224 */ /* 0x000fe200078e0004 */
[----:B------:R-:W3:Y:S04]  /*1a700*/  LDL.LU R5, [R1+0x2d94] ;  /* 0x002d940001057983 */ /* 0x000ee80000300800 */
[----:B------:R-:W3:Y:S04]  /*1a710*/  LDL.LU R4, [R1+0x2d90] ;  /* 0x002d900001047983 */ /* 0x000ee80000300800 */
[----:B------:R-:W-:Y:S04]  /*1a720*/  STL.64 [R1+0x2d78], R10 ;  /* 0x002d780a01007387 */ /* 0x000fe80000100a00 */
[----:B------:R0:W-:Y:S04]  /*1a730*/  STL.64 [R1+0x2d70], R8 ;  /* 0x002d700801007387 */ /* 0x0001e80000100a00 */
[----:B0-----:R-:W4:Y:S04]  /*1a740*/  LDL.LU.64 R8, [R1+0xa0] ;  /* 0x0000a00001087983 */ /* 0x001f280000300a00 */
[----:B------:R-:W4:Y:S01]  /*1a750*/  LDL.LU.64 R10, [R1+0xa8] ;  /* 0x0000a800010a7983 */ /* 0x000f220000300a00 */
[----:B--2---:R-:W-:-:S15]  /*1a760*/  HMMA.16816.F32 R12, R16, R2, R12 ;  /* 0x00000002100c723c */ /* 0x004fde000000180c */
[----:B------:R-:W-:-:S04]  /*1a770*/  NOP ;  /* 0x0000000000007918 */ /* 0x000fc80000000000 */
[----:B------:R-:W-:Y:S04]  /*1a780*/  STL.64 [R1+0x200], R12 ;  /* 0x0002000c01007387 */ /* 0x000fe80000100a00 */
[----:B------:R0:W-:Y:S04]  /*1a790*/  STL.64 [R1+0x208], R14 ;  /* 0x0002080e01007387 */ /* 0x0001e80000100a00 */
[----:B0-----:R-:W2:Y:S04]  /*1a7a0*/  LDL.LU.64 R14, [R1+0x2d88] ;  /* 0x002d8800010e7983 */ /* 0x001ea80000300a00 */
[----:B------:R-:W2:Y:S04]  /*1a7b0*/  LDL.LU.64 R12, [R1+0x2d80] ;  /* 0x002d8000010c7983 */ /* 0x000ea80000300a00 */
[----:B------:R-:W-:Y:S04]  /*1a7c0*/  STL.64 [R1+0x2d28], R18 ;  /* 0x002d281201007387 */ /* 0x000fe80000100a00 */
[----:B------:R0:W-:Y:S04]  /*1a7d0*/  STL.64 [R1+0x2d20], R16 ;  /* 0x002d201001007387 */ /* 0x0001e80000100a00 */
[----:B0-----:R-:W2:Y:S04]  /*1a7e0*/  LDL.LU.64 R16, [R1+0xb0] ;  /* 0x0000b00001107983 */ /* 0x001ea80000300a00 */
[----:B------:R-:W2:Y:S01]  /*1a7f0*/  LDL.LU.64 R18, [R1+0xb8] ;  /* 0x0000b80001127983 */ /* 0x000ea20000300a00 */
[----:B------:R-:W-:-:S02]  /*1a800*/  F2FP.F16.E4M3.UNPACK_B R20, R20 ;  /* 0x00000014ff14723e */ /* 0x000fc400020006ff */
[----:B------:R-:W-:-:S07]  /*1a810*/  F2FP.F16.E4M3.UNPACK_B R22, R22 ;  /* 0x00000016ff16723e */ /* 0x000fce00020006ff */
[----:B----4-:R-:W-:-:S15]  /*1a820*/  HMMA.16816.F32 R8, R20, R2, R8 ;  /* 0x000000021408723c */ /* 0x010fde0000001808 */
[----:B------:R-:W-:-:S04]  /*1a830*/  NOP ;  /* 0x0000000000007918 */ /* 0x000fc80000000000 */
[----:B------:R-:W-:Y:S01]  /*1a840*/  IMAD.MOV.U32 R28, RZ, RZ, R11 ;  /* 0x000000ffff1c7224 */ /* 0x000fe200078e000b */
[----:B--2---:R-:W-:Y:S01]  /*1a850*/  HMMA.16816.F32 R16, R12, R2, R16 ;  /* 0x000000020c10723c */ /* 0x004fe20000001810 */
[----:B------:R-:W-:Y:S04]  /*1a860*/  STL.64 [R1+0x2d18], R14 ;  /* 0x002d180e01007387 */ /* 0x000fe80000100a00 */
[----:B------:R-:W-:-:S14]  /*1a870*/  STL.64 [R1+0x2d10], R12 ;  /* 0x002d100c01007387 */ /* 0x000fdc0000100a00 */
[----:B------:R-:W-:Y:S04]  /*1a880*/  STL.64 [R1+0x290], R16 ;  /* 0x0002901001007387 */ /* 0x000fe80000100a00 */
[----:B------:R-:W-:Y:S04]  /*1a890*/  STL.64 [R1+0x298], R18 ;  /* 0x0002981201007387 */ /* 0x000fe80000100a00 */
[----:B------:R0:W-:Y:S04]  /*1a8a0*/  STL.64 [R1+0x310], R8 ;  /* 0x0003100801007387 */ /* 0x0001e80000100a00 */
[----:B------:R1:W-:Y:S04]  /*1a8b0*/  STL [R1+0x318], R10 ;  /* 0x0003180a01007387 */ /* 0x0003e80000100800 */
[----:B0-----:R-:W2:Y:S04]  /*1a8c0*/  LDL.LU.64 R8, [R1+0x30] ;  /* 0x0000300001087983 */ /* 0x001ea80000300a00 */
[----:B-1----:R-:W2:Y:S04]  /*1a8d0*/  LDL.LU.64 R10, [R1+0x38] ;  /* 0x00003800010a7983 */ /* 0x002ea80000300a00 */
[----:B------:R-:W4:Y:S04]  /*1a8e0*/  LDL.LU.64 R16, [R1+0x2e0] ;  /* 0x0002e00001107983 */ /* 0x000f280000300a00 */
[----:B------:R-:W5:Y:S04]  /*1a8f0*/  LDL.LU.64 R18, [R1+0x2e8] ;  /* 0x0002e80001127983 */ /* 0x000f680000300a00 */
[----:B-----5:R-:W-:Y:S04]  /*1a900*/  STL.64 [R1+0x2d48], R18 ;  /* 0x002d481201007387 */ /* 0x020fe80000100a00 */
[----:B----4-:R0:W-:Y:S04]  /*1a910*/  STL.64 [R1+0x2d40], R16 ;  /* 0x002d401001007387 */ /* 0x0101e80000100a00 */
[----:B0-----:R-:W4:Y:S04]  /*1a920*/  LDL.LU.64 R16, [R1+0x350] ;  /* 0x0003500001107983 */ /* 0x001f280000300a00 */
[----:B------:R-:W5:Y:S04]  /*1a930*/  LDL.LU.64 R18, [R1+0x358] ;  /* 0x0003580001127983 */ /* 0x000f680000300a00 */
[----:B-----5:R-:W-:Y:S04]  /*1a940*/  STL.64 [R1+0x2d68], R18 ;  /* 0x002d681201007387 */ /* 0x020fe80000100a00 */
[----:B----4-:R0:W-:Y:S04]  /*1a950*/  STL.64 [R1+0x2d60], R16 ;  /* 0x002d601001007387 */ /* 0x0101e80000100a00 */
[----:B0-----:R-:W4:Y:S04]  /*1a960*/  LDL.LU.64 R16, [R1+0x3f0] ;  /* 0x0003f00001107983 */ /* 0x001f280000300a00 */
[----:B------:R-:W4:Y:S04]  /*1a970*/  LDL.LU.64 R18, [R1+0x3f8] ;  /* 0x0003f80001127983 */ /* 0x000f280000300a00 */
[----:B------:R-:W5:Y:S04]  /*1a980*/  LDL.LU.64 R12, [R1+0x260] ;  /* 0x00026000010c7983 */ /* 0x000f680000300a00 */
[----:B------:R-:W5:Y:S04]  /*1a990*/  LDL.LU.64 R14, [R1+0x268] ;  /* 0x00026800010e7983 */ /* 0x000f680000300a00 */
[----:B------:R-:W-:Y:S04]  /*1a9a0*/  STL.64 [R1+0x2d08], R22 ;  /* 0x002d081601007387 */ /* 0x000fe80000100a00 */
[----:B------:R0:W-:Y:S04]  /*1a9b0*/  STL.64 [R1+0x2d00], R20 ;  /* 0x002d001401007387 */ /* 0x0001e80000100a00 */
[----:B0-----:R-:W3:Y:S04]  /*1a9c0*/  LDL.LU.64 R20, [R1+0x80] ;  /* 0x0000800001147983 */ /* 0x001ee80000300a00 */
[----:B------:R-:W3:Y:S01]  /*1a9d0*/  LDL.LU.64 R22, [R1+0x88] ;  /* 0x0000880001167983 */ /* 0x000ee20000300a00 */
[----:B------:R-:W-:-:S02]  /*1a9e0*/  F2FP.F16.E4M3.UNPACK_B R24, R24 ;  /* 0x00000018ff18723e */ /* 0x000fc400020006ff */
[----:B------:R-:W-:-:S07]  /*1a9f0*/  F2FP.F16.E4M3.UNPACK_B R26, R26 ;  /* 0x0000001aff1a723e */ /* 0x000fce00020006ff */
[-C--:B--2---:R-:W-:Y:S01]  /*1aa00*/  HMMA.16816.F32 R8, R24, R2.reuse, R8 ;  /* 0x000000021808723c */ /* 0x084fe20000001808 */
[----:B------:R-:W-:Y:S07]  /*1aa10*/  STL [R1+0x2858], R28 ;  /* 0x0028581c01007387 */ /* 0x000fee0000100800 */
[----:B---3--:R-:W-:-:S15]  /*1aa20*/  HMMA.16816.F32 R20, R4, R2, R20 ;  /* 0x000000020414723c */ /* 0x008fde0000001814 */
[----:B------:R-:W-:-:S04]  /*1aa30*/  NOP ;  /* 0x0000000000007918 */ /* 0x000fc80000000000 */
[----:B------:R-:W-:Y:S01]  /*1aa40*/  IMAD.MOV.U32 R29, RZ, RZ, R23 ;  /* 0x000000ffff1d7224 */ /* 0x000fe200078e0017 */
[----:B------:R0:W-:Y:S04]  /*1aa50*/  STL.64 [R1+0x470], R20 ;  /* 0x0004701401007387 */ /* 0x0001e80000100a00 */
[----:B------:R1:W-:Y:S04]  /*1aa60*/  STL [R1+0x478], R22 ;  /* 0x0004781601007387 */ /* 0x0003e80000100800 */
[----:B------:R-:W-:Y:S04]  /*1aa70*/  STL [R1+0x27c8], R29 ;  /* 0x0027c81d01007387 */ /* 0x000fe80000100800 */
[----:B0-----:R-:W2:Y:S04]  /*1aa80*/  LDL.LU.64 R20, [R1+0x1f0] ;  /* 0x0001f00001147983 */ /* 0x001ea80000300a00 */
[----:B-1----:R-:W2:Y:S04]  /*1aa90*/  LDL.LU.64 R22, [R1+0x1f8] ;  /* 0x0001f80001167983 */ /* 0x002ea80000300a00 */
[----:B------:R-:W-:Y:S04]  /*1aaa0*/  STL.64 [R1+0x520], R8 ;  /* 0x0005200801007387 */ /* 0x000fe80000100a00 */
[----:B------:R-:W-:Y:S04]  /*1aab0*/  STL.64 [R1+0x528], R10 ;  /* 0x0005280a01007387 */ /* 0x000fe80000100a00 */
[----:B------:R-:W0:Y:S04]  /*1aac0*/  LDSM.16.M88.4 R8, [R0+UR4+0x1000] ;  /* 0x001000040008783b */ /* 0x000e280008000200 */
[----:B0-----:R-:W-:Y:S04]  /*1aad0*/  STL.64 [R1+0x560], R8 ;  /* 0x0005600801007387 */ /* 0x001fe80000100a00 */
[----:B------:R0:W-:Y:S01]  /*1aae0*/  STL.64 [R1+0x568], R10 ;  /* 0x0005680a01007387 */ /* 0x0001e20000100a00 */
[----:B------:R-:W-:-:S02]  /*1aaf0*/  IMAD.MOV.U32 R2, RZ, RZ, R8 ;  /* 0x000000ffff027224 */ /* 0x000fc400078e0008 */
[----:B------:R-:W-:Y:S01]  /*1ab00*/  IMAD.MOV.U32 R3, RZ, RZ, R9 ;  /* 0x000000ffff037224 */ /* 0x000fe200078e0009 */
[----:B0-----:R-:W4:Y:S04]  /*1ab10*/  LDL.LU.64 R10, [R1+0x2d78] ;  /* 0x002d7800010a7983 */ /* 0x001f280000300a00 */
[----:B------:R-:W4:Y:S01]  /*1ab20*/  LDL.LU.64 R8, [R1+0x2d70] ;  /* 0x002d700001087983 */ /* 0x000f220000300a00 */
[----:B------:R-:W-:Y:S02]  /*1ab30*/  F2FP.F16.E4M3.UNPACK_B R2, R2 ;  /* 0x00000002ff02723e */ /* 0x000fe400020006ff */
[----:B------:R-:W-:-:S07]  /*1ab40*/  F2FP.F16.E4M3.UNPACK_B R3, R3 ;  /* 0x00000003ff03723e */ /* 0x000fce00020006ff */
[----:B----4-:R-:W-:Y:S01]  /*1ab50*/  HMMA.16816.F32 R8, R8, R2, R16 ;  /* 0x000000020808723c */ /* 0x010fe20000001810 */
[----:B------:R-:W3:Y:S04]  /*1ab60*/  LDL.LU.64 R18, [R1+0x2d68] ;  /* 0x002d680001127983 */ /* 0x000ee80000300a00 */
[----:B------:R-:W3:-:S14]  /*1ab70*/  LDL.LU.64 R16, [R1+0x2d60] ;  /* 0x002d600001107983 */ /* 0x000edc0000300a00 */
[----:B------:R-:W-:Y:S04]  /*1ab80*/  STL.64 [R1+0x130], R8 ;  /* 0x0001300801007387 */ /* 0x000fe80000100a00 */
[----:B------:R0:W-:Y:S04]  /*1ab90*/  STL.64 [R1+0x138], R10 ;  /* 0x0001380a01007387 */ /* 0x0001e80000100a00 */
[----:B0-----:R-:W3:Y:S04]  /*1aba0*/  LDL.LU.64 R10, [R1+0x2d58] ;  /* 0x002d5800010a7983 */ /* 0x001ee80000300a00 */
[----:B------:R-:W3:Y:S02]  /*1abb0*/  LDL.LU.64 R8, [R1+0x2d50] ;  /* 0x002d500001087983 */ /* 0x000ee40000300a00 */
[----:B---3--:R-:W-:Y:S02]  /*1abc0*/  HMMA.16816.F32 R8, R8, R2, R16 ;  /* 0x000000020808723c */ /* 0x008fe40000001810 */
[----:B------:R-:W3:Y:S04]  /*1abd0*/  LDL.LU.64 R18, [R1+0x2d48] ;  /* 0x002d480001127983 */ /* 0x000ee80000300a00 */
[----:B------:R-:W3:-:S13]  /*1abe0*/  LDL.LU.64 R16, [R1+0x2d40] ;  /* 0x002d400001107983 */ /* 0x000eda0000300a00 */
[----:B------:R-:W-:Y:S04]  /*1abf0*/  STL.64 [R1+0x140], R8 ;  /* 0x0001400801007387 */ /* 0x000fe80000100a00 */
[----:B------:R0:W-:Y:S04]  /*1ac00*/  STL.64 [R1+0x148], R10 ;  /* 0x0001480a01007387 */ /* 0x0001e80000100a00 */
[----:B0-----:R-:W3:Y:S04]  /*1ac10*/  LDL.LU.64 R10, [R1+0x2d38] ;  /* 0x002d3800010a7983 */ /* 0x001ee80000300a00 */
[----:B------:R-:W3:Y:S02]  /*1ac20*/  LDL.LU.64 R8, [R1+0x2d30] ;  /* 0x002d300001087983 */ /* 0x000ee40000300a00 */
[----:B---3--:R-:W-:-:S15]  /*1ac30*/  HMMA.16816.F32 R16, R8, R2, R16 ;  /* 0x000000020810723c */ /* 0x008fde0000001810 */
[----:B------:R-:W-:-:S04]  /*1ac40*/  NOP ;  /* 0x0000000000007918 */ /* 0x000fc80000000000 */
[----:B------:R-:W-:Y:S04]  /*1ac50*/  STL.64 [R1+0x150], R16 ;  /* 0x0001501001007387 */ /* 0x000fe80000100a00 */
[----:B------:R0:W-:Y:S04]  /*1ac60*/  STL.64 [R1+0x158], R18 ;  /* 0x0001581201007387 */ /* 0x0001e80000100a00 */
[----:B0-----:R-:W5:Y:S04]  /*1ac70*/  LDL.LU.64 R18, [R1+0x2d28] ;  /* 0x002d280001127983 */ /* 0x001f680000300a00 */
[----:B------:R-:W5:Y:S04]  /*1ac80*/  LDL.LU.64 R16, [R1+0x2d20] ;  /* 0x002d200001107983 */ /* 0x000f680000300a00 */
[----:B------:R-:W-:Y:S04]  /*1ac90*/  STL.64 [R1+0x2cd8], R10 ;  /* 0x002cd80a01007387 */ /* 0x000fe80000100a00 */
[----:B------:R0:W-:Y:S04]  /*1aca0*/  STL.64 [R1+0x2cd0], R8 ;  /* 0x002cd00801007387 */ /* 0x0001e80000100a00 */
[----:B0-----:R-:W3:Y:S04]  /*1acb0*/  LDL.LU.64 R8, [R1+0x90] ;  /* 0x0000900001087983 */ /* 0x001ee80000300a00 */
[----:B------:R-:W3:Y:S01]  /*1acc0*/  LDL.LU.64 R10, [R1+0x98] ;  /* 0x00009800010a7983 */ /* 0x000ee20000300a00 */
[----:B-----5:R-:W-:-:S15]  /*1acd0*/  HMMA.16816.F32 R12, R16, R2, R12 ;  /* 0x00000002100c723c */ /* 0x020fde000000180c */
[----:B------:R-:W-:-:S04]  /*1ace0*/  NOP ;  /* 0x0000000000007918 */ /* 0x000fc80000000000 */
[----:B------:R-:W-:Y:S04]  /*1acf0*/  STL.64 [R1+0x1e0], R12 ;  /* 0x0001e00c01007387 */ /* 0x000fe80000100a00 */
[----:B------:R0:W-:Y:S04]  /*1ad00*/  STL.64 [R1+0x1e8], R14 ;  /* 0x0001e80e01007387 */ /* 0x0001e80000100a00 */
[----:B0-----:R-:W2:Y:S04]  /*1ad10*/  LDL.LU.64 R14, [R1+0x2d18] ;  /* 0x002d1800010e7983 */ /* 0x001ea80000300a00 */
[----:B------:R-:W2:Y:S04]  /*1ad20*/  LDL.LU.64 R12, [R1+0x2d10] ;  /* 0x002d1000010c7983 */ /* 0x000ea80000300a00 */
[----:B------:R-:W-:Y:S04]  /*1ad30*/  STL [R1+0x2cbc], R19 ;  /* 0x002cbc1301007387 */ /* 0x000fe80000100800 */
[----:B------:R-:W-:Y:S04]  /*1ad40*/  STL [R1+0x2cf8], R18 ;  /* 0x002cf81201007387 */ /* 0x000fe80000100800 */
[----:B------:R0:W-:Y:S04]  /*1ad50*/  STL.64 [R1+0x2cf0], R16 ;  /* 0x002cf01001007387 */ /* 0x0001e80000100a00 */
[----:B0-----:R-:W4:Y:S04]  /*1ad60*/  LDL.LU.64 R16, [R1+0x190] ;  /* 0x0001900001107983 */ /* 0x001f280000300a00 */
[----:B------:R-:W4:Y:S01]  /*1ad70*/  LDL.LU.64 R18, [R1+0x198] ;  /* 0x0001980001127983 */ /* 0x000f220000300a00 */
[----:B--2---:R-:W-:-:S15]  /*1ad80*/  HMMA.16816.F32 R20, R12, R2, R20 ;  /* 0x000000020c14723c */ /* 0x004fde0000001814 */
[----:B------:R-:W-:-:S04]  /*1ad90*/  NOP ;  /* 0x0000000000007918 */ /* 0x000fc80000000000 */
[----:B------:R-:W-:Y:S04]  /*1ada0*/  STL.64 [R1+0x270], R20 ;  /* 0x0002701401007387 */ /* 0x000fe80000100a00 */
[----:B------:R0:W-:Y:S04]  /*1adb0*/  STL.64 [R1+0x278], R22 ;  /* 0x0002781601007387 */ /* 0x0001e80000100a00 */
[----:B0-----:R-:W4:Y:S04]  /*1adc0*/  LDL.LU.64 R22, [R1+0x2d08] ;  /* 0x002d080001167983 */ /* 0x001f280000300a00 */
[----:B------:R-:W4:Y:S01]  /*1add0*/  LDL.LU.64 R20, [R1+0x2d00] ;  /* 0x002d000001147983 */ /* 0x000f220000300a00 */
[-C--:B---3--:R-:W-:Y:S03]  /*1ade0*/  HMMA.16816.F32 R8, R4, R2.reuse, R8 ;  /* 0x000000020408723c */ /* 0x088fe60000001808 */
[----:B------:R-:W-:Y:S04]  /*1adf0*/  STL [R1+0x2cb8], R13 ;  /* 0x002cb80d01007387 */ /* 0x000fe80000100800 */
[----:B------:R-:W-:Y:S04]  /*1ae00*/  STL [R1+0x2cb4], R14 ;  /* 0x002cb40e01007387 */ /* 0x000fe80000100800 */
[----:B------:R-:W-:Y:S04]  /*1ae10*/  STL [R1+0x2cb0], R15 ;  /* 0x002cb00f01007387 */ /* 0x000fe80000100800 */
[----:B------:R0:W-:Y:S04]  /*1ae20*/  STL [R1+0x2cfc], R12 ;  /* 0x002cfc0c01007387 */ /* 0x0001e80000100800 */
[----:B------:R-:W-:Y:S01]  /*1ae30*/  IMAD.MOV.U32 R29, RZ, RZ, R9 ;  /* 0x000000ffff1d7224 */ /* 0x000fe200078e0009 */
[----:B----4-:R-:W-:-:S15]  /*1ae40*/  HMMA.16816.F32 R16, R20, R2, R16 ;  /* 0x000000021410723c */ /* 0x010fde0000001810 */
[----:B------:R-:W-:-:S04]  /*1ae50*/  NOP ;  /* 0x0000000000007918 */ /* 0x000fc80000000000 */
[----:B------:R1:W-:Y:S04]  /*1ae60*/  STL [R1+0x300], R16 ;  /* 0x0003001001007387 */ /* 0x0003e80000100800 */
[----:B------:R2:W-:Y:S01]  /*1ae70*/  STL.64 [R1+0x308], R18 ;  /* 0x0003081201007387 */ /* 0x0005e20000100a00 */
[----:B------:R-:W-:-:S03]  /*1ae80*/  IMAD.MOV.U32 R28, RZ, RZ, R17 ;  /* 0x000000ffff1c7224 */ /* 0x000fc600078e0011 */
[----:B0-----:R-:W3:Y:S04]  /*1ae90*/  LDL.LU.64 R12, [R1+0x20] ;  /* 0x00002000010c7983 */ /* 0x001ee80000300a00 */
[----:B------:R-:W3:Y:S04]  /*1aea0*/  LDL.LU.64 R14, [R1+0x28] ;  /* 0x00002800010e7983 */ /* 0x000ee80000300a00 */
[----:B------:R-:W-:Y:S04]  /*1aeb0*/  STL.64 [R1+0x2cc8], R22 ;  /* 0x002cc81601007387 */ /* 0x000fe80000100a00 */
[----:B------:R-:W-:Y:S04]  /*1aec0*/  STL.64 [R1+0x2cc0], R20 ;  /* 0x002cc01401007387 */ /* 0x000fe80000100a00 */
[----:B------:R-:W-:Y:S04]  /*1aed0*/  STL [R1+0x285c], R28 ;  /* 0x00285c1c01007387 */ /* 0x000fe80000100800 */
[----:B------:R0:W-:Y:S04]  /*1aee0*/  STL [R1+0x410], R8 ;  /* 0x0004100801007387 */ /* 0x0001e80000100800 */
[----:B------:R4:W-:Y:S04]  /*1aef0*/  STL.64 [R1+0x418], R10 ;  /* 0x0004180a01007387 */ /* 0x0009e80000100a00 */
[----:B-1----:R-:W5:Y:S04]  /*1af00*/  LDL.LU.64 R16, [R1+0x3d0] ;  /* 0x0003d00001107983 */ /* 0x002f680000300a00 */
[----:B--2---:R-:W5:Y:S04]  /*1af10*/  LDL.LU.64 R18, [R1+0x3d8] ;  /* 0x0003d80001127983 */ /* 0x004f680000300a00 */
[----:B0-----:R-:W2:Y:S04]  /*1af20*/  LDL.LU.64 R8, [R1+0x390] ;  /* 0x0003900001087983 */ /* 0x001ea80000300a00 */
[----:B----4-:R-:W4:Y:S04]  /*1af30*/  LDL.LU.64 R10, [R1+0x398] ;  /* 0x00039800010a7983 */ /* 0x010f280000300a00 */
[----:B----4-:R0:W-:Y:S04]  /*1af40*/  STL.64 [R1+0x2ce8], R10 ;  /* 0x002ce80a01007387 */ /* 0x0101e80000100a00 */
[----:B--2---:R1:W-:Y:S04]  /*1af50*/  STL.64 [R1+0x2ce0], R8 ;  /* 0x002ce00801007387 */ /* 0x0043e80000100a00 */
[----:B0-----:R-:W5:Y:S04]  /*1af60*/  LDL.64 R10, [R1+0x18] ;  /* 0x00001800010a7983 */ /* 0x001f680000100a00 */
[----:B-1----:R-:W5:Y:S01]  /*1af70*/  LDL.64 R8, [R1+0x10] ;  /* 0x0000100001087983 */ /* 0x002f620000100a00 */
[----:B---3--:R-:W-:Y:S03]  /*1af80*/  HMMA.16816.F32 R12, R24, R2, R12 ;  /* 0x00000002180c723c */ /* 0x008fe6000000180c */
[----:B------:R-:W-:Y:S04]  /*1af90*/  STL [R1+0x2cac], R6 ;  /* 0x002cac0601007387 */ /* 0x000fe80000100800 */
[----:B------:R-:W-:Y:S04]  /*1afa0*/  STL [R1+0x2ca8], R7 ;  /* 0x002ca80701007387 */ /* 0x000fe80000100800 */
[----:B------:R-:W-:Y:S04]  /*1afb0*/  STL [R1+0x27cc], R29 ;  /* 0x0027cc1d01007387 */ /* 0x000fe80000100800 */
[----:B------:R-:W2:Y:S04]  /*1afc0*/  LDL.LU.64 R20, [R1+0x2d0] ;  /* 0x0002d00001147983 */ /* 0x000ea80000300a00 */
[----:B------:R-:W2:Y:S04]  /*1afd0*/  LDL.LU.64 R22, [R1+0x2d8] ;  /* 0x0002d80001167983 */ /* 0x000ea80000300a00 */
[----:B------:R-:W-:Y:S04]  /*1afe0*/  STL.64 [R1+0x510], R12 ;  /* 0x0005100c01007387 */ /* 0x000fe80000100a00 */
[----:B------:R-:W-:Y:S04]  /*1aff0*/  STL.64 [R1+0x518], R14 ;  /* 0x0005180e01007387 */ /* 0x000fe80000100a00 */
[----:B------:R-:W0:Y:S04]  /*1b000*/  LDSM.16.M88.4 R12, [R0+UR4+0x2000] ;  /* 0x00200004000c783b */ /* 0x000e280008000200 */
[----:B------:R1:W-:Y:S04]  /*1b010*/  STL.64 [R1+0x2ca0], R26 ;  /* 0x002ca01a01007387 */ /* 0x0003e80000100a00 */
[----:B------:R3:W-:Y:S04]  /*1b020*/  STL.64 [R1+0x2c98], R24 ;  /* 0x002c981801007387 */ /* 0x0007e80000100a00 */
[----:B-1----:R-:W4:Y:S04]  /*1b030*/  LDL.64 R26, [R1+0x8] ;  /* 0x00000800011a7983 */ /* 0x002f280000100a00 */
[----:B---3--:R-:W4:Y:S01]  /*1b040*/  LDL.64 R24, [R1] ;  /* 0x0000000001187983 */ /* 0x008f220000100a00 */
[----:B0-----:R-:W-:-:S02]  /*1b050*/  IMAD.MOV.U32 R2, RZ, RZ, R12 ;  /* 0x000000ffff027224 */ /* 0x001fc400078e000c */
[----:B------:R-:W-:-:S03]  /*1b060*/  IMAD.MOV.U32 R3, RZ, RZ, R13 ;  /* 0x000000ffff037224 */ /* 0x000fc600078e000d */
[----:B------:R-:W-:Y:S02]  /*1b070*/  F2FP.F16.E4M3.UNPACK_B R2, R2 ;  /* 0x00000002ff02723e */ /* 0x000fe400020006ff */
[----:B------:R-:W-:Y:S01]  /*1b080*/  F2FP.F16.E4M3.UNPACK_B R3, R3 ;  /* 0x00000003ff03723e */ /* 0x000fe200020006ff */
[----:B------:R0:W-:Y:S04]  /*1b090*/  STL.64 [R1+0x540], R12 ;  /* 0x0005400c01007387 */ /* 0x0001e80000100a00 */
[----:B------:R1:W-:Y:S04]  /*1b0a0*/  STL.64 [R1+0x548], R14 ;  /* 0x0005480e01007387 */ /* 0x0003e80000100a00 */
[----:B0-----:R-:W3:Y:S01]  /*1b0b0*/  LDL.LU R12, [R1+0x2cfc] ;  /* 0x002cfc00010c7983 */ /* 0x001ee20000300800 */
[----:B-----5:R-:W-:Y:S01]  /*1b0c0*/  HMMA.16816.F32 R16, R8, R2, R16 ;  /* 0x000000020810723c */ /* 0x020fe20000001810 */
[----:B-1----:R-:W-:-:S02]  /*1b0d0*/  IMAD.MOV.U32 R14, RZ, RZ, R10 ;  /* 0x000000ffff0e7224 */ /* 0x002fc400078e000a */
[----:B------:R-:W-:Y:S02]  /*1b0e0*/  IMAD.MOV.U32 R15, RZ, RZ, R11 ;  /* 0x000000ffff0f7224 */ /* 0x000fe400078e000b */
[----:B------:R-:W-:-:S14]  /*1b0f0*/  IMAD.MOV.U32 R13, RZ, RZ, R9 ;  /* 0x000000ffff0d7224 */ /* 0x000fdc00078e0009 */
[----:B------:R-:W-:Y:S04]  /*1b100*/  STL.64 [R1+0xf0], R16 ;  /* 0x0000f01001007387 */ /* 0x000fe80000100a00 */
[----:B------:R0:W-:Y:S04]  /*1b110*/  STL.64 [R1+0xf8], R18 ;  /* 0x0000f81201007387 */ /* 0x0001e80000100a00 */
[----:B0-----:R-:W5:Y:S04]  /*1b120*/  LDL.LU R18, [R1+0x2cf8] ;  /* 0x002cf80001127983 */ /* 0x001f680000300800 */
[----:B------:R-:W2:Y:S01]  /*1b130*/  LDL.LU.64 R16, [R1+0x2cf0] ;  /* 0x002cf00001107983 */ /* 0x000ea20000300a00 */
[----:B------:R-:W-:-:S03]  /*1b140*/  IMAD.MOV.U32 R19, RZ, RZ, R8 ;  /* 0x000000ffff137224 */ /* 0x000fc600078e0008 */
[----:B------:R-:W4:Y:S04]  /*1b150*/  LDL.LU.64 R10, [R1+0x2ce8] ;  /* 0x002ce800010a7983 */ /* 0x000f280000300a00 */
[----:B------:R-:W4:Y:S02]  /*1b160*/  LDL.LU.64 R8, [R1+0x2ce0] ;  /* 0x002ce00001087983 */ /* 0x000f240000300a00 */
[----:B----4-:R-:W-:-:S15]  /*1b170*/  HMMA.16816.F32 R8, R24, R2, R8 ;  /* 0x000000021808723c */ /* 0x010fde0000001808 */
[----:B------:R-:W-:-:S04]  /*1b180*/  NOP ;  /* 0x0000000000007918 */ /* 0x000fc80000000000 */
[----:B------:R-:W-:Y:S04]  /*1b190*/  STL.64 [R1+0x110], R8 ;  /* 0x0001100801007387 */ /* 0x000fe80000100a00 */
[----:B------:R0:W-:Y:S04]  /*1b1a0*/  STL.64 [R1+0x118], R10 ;  /* 0x0001180a01007387 */ /* 0x0001e80000100a00 */
[----:B0-----:R-:W2:Y:S04]  /*1b1b0*/  LDL.LU.64 R10, [R1+0x2cd8] ;  /* 0x002cd800010a7983 */ /* 0x001ea80000300a00 */
[----:B------:R-:W2:Y:S01]  /*1b1c0*/  LDL.LU.64 R8, [R1+0x2cd0] ;  /* 0x002cd00001087983 */ /* 0x000ea20000300a00 */
[----:B------:R-:W-:-:S02]  /*1b1d0*/  IMAD.MOV.U32 R6, RZ, RZ, R24 ;  /* 0x000000ffff067224 */ /* 0x000fc400078e0018 */
[----:B------:R-:W-:Y:S02]  /*1b1e0*/  IMAD.MOV.U32 R7, RZ, RZ, R25 ;  /* 0x000000ffff077224 */ /* 0x000fe400078e0019 */
[----:B------:R-:W-:Y:S02]  /*1b1f0*/  IMAD.MOV.U32 R29, RZ, RZ, R26 ;  /* 0x000000ffff1d7224 */ /* 0x000fe400078e001a */
[----:B------:R-:W-:Y:S01]  /*1b200*/  IMAD.MOV.U32 R28, RZ, RZ, R27 ;  /* 0x000000ffff1c7224 */ /* 0x000fe200078e001b */
[----:B------:R-:W3:Y:S04]  /*1b210*/  LDL.LU.64 R24, [R1+0x210] ;  /* 0x0002100001187983 */ /* 0x000ee80000300a00 */
[----:B------:R-:W3:Y:S01]  /*1b220*/  LDL.LU.64 R26, [R1+0x218] ;  /* 0x00021800011a7983 */ /* 0x000ee20000300a00 */
[----:B--2---:R-:W-:-:S15]  /*1b230*/  HMMA.16816.F32 R20, R8, R2, R20 ;  /* 0x000000020814723c */ /* 0x004fde0000001814 */
[----:B------:R-:W-:-:S04]  /*1b240*/  NOP ;  /* 0x0000000000007918 */ /* 0x000fc80000000000 */
[----:B------:R-:W-:Y:S04]  /*1b250*/  STL.64 [R1+0x120], R20 ;  /* 0x0001201401007387 */ /* 0x000fe80000100a00 */
[----:B------:R0:W-:Y:S04]  /*1b260*/  STL.64 [R1+0x128], R22 ;  /* 0x0001281601007387 */ /* 0x0001e80000100a00 */
[----:B0-----:R-:W2:Y:S04]  /*1b270*/  LDL.LU.64 R22, [R1+0x2cc8] ;  /* 0x002cc80001167983 */ /* 0x001ea80000300a00 */
[----:B------:R-:W2:Y:S04]  /*1b280*/  LDL.LU.64 R20, [R1+0x2cc0] ;  /* 0x002cc00001147983 */ /* 0x000ea80000300a00 */
[----:B------:R0:W-:Y:S04]  /*1b290*/  STL.64 [R1+0x2c70], R10 ;  /* 0x002c700a01007387 */ /* 0x0001e80000100a00 */
[----:B------:R1:W-:Y:S01]  /*1b2a0*/  STL.64 [R1+0x2c68], R8 ;  /* 0x002c680801007387 */ /* 0x0003e20000100a00 */
[----:B0-----:R-:W-:-:S02]  /*1b2b0*/  IMAD.MOV.U32 R10, RZ, RZ, R14 ;  /* 0x000000ffff0a7224 */ /* 0x001fc400078e000e */
[----:B-1----:R-:W-:Y:S02]  /*1b2c0*/  IMAD.MOV.U32 R8, RZ, RZ, R19 ;  /* 0x000000ffff087224 */ /* 0x002fe400078e0013 */
[----:B------:R-:W-:Y:S01]  /*1b2d0*/  IMAD.MOV.U32 R11, RZ, RZ, R15 ;  /* 0x000000ffff0b7224 */ /* 0x000fe200078e000f */
[----:B------:R-:W5:Y:S01]  /*1b2e0*/  LDL.LU R19, [R1+0x2cbc] ;  /* 0x002cbc0001137983 */ /* 0x000f620000300800 */
[----:B------:R-:W-:-:S03]  /*1b2f0*/  IMAD.MOV.U32 R9, RZ, RZ, R13 ;  /* 0x000000ffff097224 */ /* 0x000fc600078e000d */
[----:B------:R-:W3:Y:S04]  /*1b300*/  LDL.LU R13, [R1+0x2cb8] ;  /* 0x002cb800010d7983 */ /* 0x000ee80000300800 */
[----:B------:R-:W3:Y:S04]  /*1b310*/  LDL.LU R14, [R1+0x2cb4] ;  /* 0x002cb400010e7983 */ /* 0x000ee80000300800 */
[----:B------:R-:W3:Y:S04]  /*1b320*/  LDL.LU R15, [R1+0x2cb0] ;  /* 0x002cb000010f7983 */ /* 0x000ee80000300800 */
[----:B------:R-:W-:Y:S04]  /*1b330*/  STL.64 [R1+0x2c90], R10 ;  /* 0x002c900a01007387 */ /* 0x000fe80000100a00 */
[----:B------:R0:W-:Y:S04]  /*1b340*/  STL.64 [R1+0x2c88], R8 ;  /* 0x002c880801007387 */ /* 0x0001e80000100a00 */
[----:B0-----:R-:W4:Y:S04]  /*1b350*/  LDL.LU.64 R8, [R1+0x250] ;  /* 0x0002500001087983 */ /* 0x001f280000300a00 */
[----:B------:R-:W4:Y:S04]  /*1b360*/  LDL.LU.64 R10, [R1+0x258] ;  /* 0x00025800010a7983 */ /* 0x000f280000300a00 */
[----:B-----5:R-:W-:Y:S04]  /*1b370*/  STL.64 [R1+0x2c80], R18 ;  /* 0x002c801201007387 */ /* 0x020fe80000100a00 */
[----:B------:R0:W-:Y:S01]  /*1b380*/  STL.64 [R1+0x2c78], R16 ;  /* 0x002c781001007387 */ /* 0x0001e20000100a00 */
[----:B----4-:R-:W-:-:S15]  /*1b390*/  HMMA.16816.F32 R8, R16, R2, R8 ;  /* 0x000000021008723c */ /* 0x010fde0000001808 */
[----:B------:R-:W-:-:S04]  /*1b3a0*/  NOP ;  /* 0x0000000000007918 */ /* 0x000fc80000000000 */
[----:B------:R-:W-:Y:S04]  /*1b3b0*/  STL.64 [R1+0x1d0], R8 ;  /* 0x0001d00801007387 */ /* 0x000fe80000100a00 */
[----:B------:R3:W-:Y:S04]  /*1b3c0*/  STL.64 [R1+0x1d8], R10 ;  /* 0x0001d80a01007387 */ /* 0x0007e80000100a00 */
[----:B0-----:R-:W2:Y:S04]  /*1b3d0*/  LDL.LU.64 R16, [R1+0x1a0] ;  /* 0x0001a00001107983 */ /* 0x001ea80000300a00 */
[----:B------:R-:W2:Y:S01]  /*1b3e0*/  LDL.LU.64 R18, [R1+0x1a8] ;  /* 0x0001a80001127983 */ /* 0x000ea20000300a00 */
[----:B---3--:R-:W-:Y:S03]  /*1b3f0*/  HMMA.16816.F32 R8, R12, R2, R24 ;  /* 0x000000020c08723c */ /* 0x008fe60000001818 */
[----:B------:R-:W3:Y:S04]  /*1b400*/  LDL.LU.64 R24, [R1+0x100] ;  /* 0x0001000001187983 */ /* 0x000ee80000300a00 */
[----:B------:R-:W3:-:S12]  /*1b410*/  LDL.LU.64 R26, [R1+0x108] ;  /* 0x00010800011a7983 */ /* 0x000ed80000300a00 */
[----:B------:R-:W-:Y:S04]  /*1b420*/  STL.64 [R1+0x260], R8 ;  /* 0x0002600801007387 */ /* 0x000fe80000100a00 */
[----:B------:R-:W-:Y:S04]  /*1b430*/  STL.64 [R1+0x268], R10 ;  /* 0x0002680a01007387 */ /* 0x000fe80000100a00 */
[----:B------:R-:W-:Y:S04]  /*1b440*/  STL.64 [R1+0x2c60], R14 ;  /* 0x002c600e01007387 */ /* 0x000fe80000100a00 */
[----:B------:R0:W-:Y:S02]  /*1b450*/  STL.64 [R1+0x2c58], R12 ;  /* 0x002c580c01007387 */ /* 0x0001e40000100a00 */
[----:B0-----:R-:W-:-:S02]  /*1b460*/  IMAD.MOV.U32 R12, RZ, RZ, R6 ;  /* 0x000000ffff0c7224 */ /* 0x001fc400078e0006 */
[----:B------:R-:W-:Y:S01]  /*1b470*/  IMAD.MOV.U32 R13, RZ, RZ, R7 ;  /* 0x000000ffff0d7224 */ /* 0x000fe200078e0007 */
[----:B------:R-:W3:Y:S04]  /*1b480*/  LDL.LU R6, [R1+0x2cac] ;  /* 0x002cac0001067983 */ /* 0x000ee80000300800 */
[----:B------:R-:W3:Y:S04]  /*1b490*/  LDL.LU R7, [R1+0x2ca8] ;  /* 0x002ca80001077983 */ /* 0x000ee80000300800 */
[----:B------:R-:W4:Y:S04]  /*1b4a0*/  LDL.LU.64 R8, [R1+0x60] ;  /* 0x0000600001087983 */ /* 0x000f280000300a00 */
[----:B------:R-:W4:Y:S01]  /*1b4b0*/  LDL.LU.64 R10, [R1+0x68] ;  /* 0x00006800010a7983 */ /* 0x000f220000300a00 */
[----:B------:R-:W-:-:S02]  /*1b4c0*/  IMAD.MOV.U32 R15, RZ, RZ, R28 ;  /* 0x000000ffff0f7224 */ /* 0x000fc400078e001c */
[----:B------:R-:W-:Y:S01]  /*1b4d0*/  IMAD.MOV.U32 R14, RZ, RZ, R29 ;  /* 0x000000ffff0e7224 */ /* 0x000fe200078e001d */
[----:B--2---:R-:W-:-:S15]  /*1b4e0*/  HMMA.16816.F32 R16, R20, R2, R16 ;  /* 0x000000021410723c */ /* 0x004fde0000001810 */
[----:B------:R-:W-:-:S04]  /*1b4f0*/  NOP ;  /* 0x0000000000007918 */ /* 0x000fc80000000000 */
[----:B------:R0:W-:Y:S04]  /*1b500*/  STL [R1+0x2e4], R17 ;  /* 0x0002e41101007387 */ /* 0x0001e80000100800 */
[----:B------:R1:W-:Y:S01]  /*1b510*/  STL.64 [R1+0x2e8], R18 ;  /* 0x0002e81201007387 */ /* 0x0003e20000100a00 */
[----:B------:R-:W-:-:S03]  /*1b520*/  IMAD.MOV.U32 R28, RZ, RZ, R16 ;  /* 0x000000ffff1c7224 */ /* 0x000fc600078e0010 */
[----:B0-----:R-:W2:Y:S04]  /*1b530*/  LDL.LU.64 R16, [R1+0x4c0] ;  /* 0x0004c00001107983 */ /* 0x001ea80000300a00 */
[----:B-1----:R-:W2:Y:S04]  /*1b540*/  LDL.LU.64 R18, [R1+0x4c8] ;  /* 0x0004c80001127983 */ /* 0x002ea80000300a00 */
[----:B------:R-:W-:Y:S04]  /*1b550*/  STL.64 [R1+0x2c50], R22 ;  /* 0x002c501601007387 */ /* 0x000fe80000100a00 */
[----:B------:R0:W-:Y:S04]  /*1b560*/  STL.64 [R1+0x2c48], R20 ;  /* 0x002c481401007387 */ /* 0x0001e80000100a00 */
[----:B0-----:R-:W5:Y:S04]  /*1b570*/  LDL.LU.64 R20, [R1+0x3c0] ;  /* 0x0003c00001147983 */ /* 0x001f680000300a00 */
[----:B------:R-:W5:Y:S01]  /*1b580*/  LDL.LU.64 R22, [R1+0x3c8] ;  /* 0x0003c80001167983 */ /* 0x000f620000300a00 */
[----:B---3--:R-:W-:Y:S03]  /*1b590*/  HMMA.16816.F32 R24, R4, R2, R24 ;  /* 0x000000020418723c */ /* 0x008fe60000001818 */
[----:B------:R-:W-:-:S15]  /*1b5a0*/  STL [R1+0x2860], R28 ;  /* 0x0028601c01007387 */ /* 0x000fde0000100800 */
[----:B------:R-:W-:Y:S01]  /*1b5b0*/  NOP ;  /* 0x0000000000007918 */ /* 0x000fe20000000000 */
[----:B------:R-:W-:Y:S04]  /*1b5c0*/  STL [R1+0x3f4], R25 ;  /* 0x0003f41901007387 */ /* 0x000fe80000100800 */
[----:B------:R0:W-:Y:S01]  /*1b5d0*/  STL.64 [R1+0x3f8], R26 ;  /* 0x0003f81a01007387 */ /* 0x0001e20000100a00 */
[----:B------:R-:W-:-:S03]  /*1b5e0*/  IMAD.MOV.U32 R29, RZ, RZ, R24 ;  /* 0x000000ffff1d7224 */ /* 0x000fc600078e0018 */
[----:B0-----:R-:W4:Y:S04]  /*1b5f0*/  LDL.LU.64 R26, [R1+0x2ca0] ;  /* 0x002ca000011a7983 */ /* 0x001f280000300a00 */
[----:B------:R-:W4:Y:S04]  /*1b600*/  LDL.LU.64 R24, [R1+0x2c98] ;  /* 0x002c980001187983 */ /* 0x000f280000300a00 */
[----:B------:R-:W-:Y:S04]  /*1b610*/  STL.64 [R1+0x2c40], R6 ;  /* 0x002c400601007387 */ /* 0x000fe80000100a00 */
[----:B------:R0:W-:Y:S04]  /*1b620*/  STL.64 [R1+0x2c38], R4 ;  /* 0x002c380401007387 */ /* 0x0001e80000100a00 */
[----:B0-----:R-:W3:Y:S04]  /*1b630*/  LDL.LU.64 R4, [R1+0x3a0] ;  /* 0x0003a00001047983 */ /* 0x001ee80000300a00 */
[----:B------:R-:W3:Y:S04]  /*1b640*/  LDL.LU.64 R6, [R1+0x3a8] ;  /* 0x0003a80001067983 */ /* 0x000ee80000300a00 */
[----:B------:R-:W-:Y:S01]  /*1b650*/  STL [R1+0x27d0], R29 ;  /* 0x0027d01d01007387 */ /* 0x000fe20000100800 */
[----:B----4-:R-:W-:-:S15]  /*1b660*/  HMMA.16816.F32 R8, R24, R2, R8 ;  /* 0x000000021808723c */ /* 0x010fde0000001808 */
[----:B------:R-:W-:-:S04]  /*1b670*/  NOP ;  /* 0x0000000000007918 */ /* 0x000fc80000000000 */
[----:B------:R-:W-:Y:S04]  /*1b680*/  STL.64 [R1+0x500], R8 ;  /* 0x0005000801007387 */ /* 0x000fe80000100a00 */
[----:B------:R-:W-:Y:S04]  /*1b690*/  STL.64 [R1+0x508], R10 ;  /* 0x0005080a01007387 */ /* 0x000fe80000100a00 */
[----:B------:R-:W0:Y:S04]  /*1b6a0*/  LDSM.16.M88.4 R8, [R0+UR4+0x3000] ;  /* 0x003000040008783b */ /* 0x000e280008000200 */
[----:B0-----:R-:W-:Y:S04]  /*1b6b0*/  STL.64 [R1+0x530], R8 ;  /* 0x0005300801007387 */ /* 0x001fe80000100a00 */
[----:B------:R0:W-:Y:S01]  /*1b6c0*/  STL.64 [R1+0x538], R10 ;  /* 0x0005380a01007387 */ /* 0x0001e20000100a00 */
[----:B------:R-:W-:-:S02]  /*1b6d0*/  IMAD.MOV.U32 R2, RZ, RZ, R8 ;  /* 0x000000ffff027224 */ /* 0x000fc400078e0008 */
[----:B------:R-:W-:Y:S01]  /*1b6e0*/  IMAD.MOV.U32 R3, RZ, RZ, R9 ;  /* 0x000000ffff037224 */ /* 0x000fe200078e0009 */
[----:B0-----:R-:W2:Y:S04]  /*1b6f0*/  LDL.LU.64 R10, [R1+0x2c90] ;  /* 0x002c9000010a7983 */ /* 0x001ea80000300a00 */
[----:B------:R-:W2:Y:S01]  /*1b700*/  LDL.LU.64 R8, [R1+0x2c88] ;  /* 0x002c880001087983 */ /* 0x000ea20000300a00 */
[----:B------:R-:W-:Y:S02]  /*1b710*/  F2FP.F16.E4M3.UNPACK_B R2, R2 ;  /* 0x00000002ff02723e */ /* 0x000fe400020006ff */
[----:B------:R-:W-:-:S07]  /*1b720*/  F2FP.F16.E4M3.UNPACK_B R3, R3 ;  /* 0x00000003ff03723e */ /* 0x000fce00020006ff */
[----:B--2---:R-:W-:Y:S01]  /*1b730*/  HMMA.16816.F32 R8, R8, R2, R16 ;  /* 0x000000020808723c */ /* 0x004fe20000001810 */
[----:B------:R-:W2:Y:S04]  /*1b740*/  LDL.LU.64 R18, [R1+0x2c80] ;  /* 0x002c800001127983 */ /* 0x000ea80000300a00 */
[----:B------:R-:W2:-:S14]  /*1b750*/  LDL.LU.64 R16, [R1+0x2c78] ;  /* 0x002c780001107983 */ /* 0x000e9c0000300a00 */
[----:B------:R-:W-:Y:S04]  /*1b760*/  STL.64 [R1+0xc0], R8 ;  /* 0x0000c00801007387 */ /* 0x000fe80000100a00 */
[----:B------:R0:W-:Y:S04]  /*1b770*/  STL.64 [R1+0xc8], R10 ;  /* 0x0000c80a01007387 */ /* 0x0001e80000100a00 */
[----:B0-----:R-:W3:Y:S04]  /*1b780*/  LDL.LU.64 R10, [R1+0x2c70] ;  /* 0x002c7000010a7983 */ /* 0x001ee80000300a00 */
[----:B------:R-:W3:Y:S01]  /*1b790*/  LDL.LU.64 R8, [R1+0x2c68] ;  /* 0x002c680001087983 */ /* 0x000ee20000300a00 */
[----:B-----5:R-:W-:Y:S03]  /*1b7a0*/  HMMA.16816.F32 R20, R12, R2, R20 ;  /* 0x000000020c14723c */ /* 0x020fe60000001814 */
[----:B------:R-:W2:Y:S04]  /*1b7b0*/  LDL.LU.64 R12, [R1+0x2b0] ;  /* 0x0002b000010c7983 */ /* 0x000ea80000300a00 */
[----:B------:R-:W2:-:S12]  /*1b7c0*/  LDL.LU.64 R14, [R1+0x2b8] ;  /* 0x0002b800010e7983 */ /* 0x000e980000300a00 */
[----:B------:R0:W-:Y:S04]  /*1b7d0*/  STL.64 [R1+0xe0], R20 ;  /* 0x0000e01401007387 */ /* 0x0001e80000100a00 */
[----:B------:R1:W-:Y:S04]  /*1b7e0*/  STL.64 [R1+0xe8], R22 ;  /* 0x0000e81601007387 */ /* 0x0003e80000100a00 */
[----:B0-----:R-:W4:Y:S04]  /*1b7f0*/  LDL.LU.64 R20, [R1+0x240] ;  /* 0x0002400001147983 */ /* 0x001f280000300a00 */
[----:B-1----:R-:W4:Y:S01]  /*1b800*/  LDL.LU.64 R22, [R1+0x248] ;  /* 0x0002480001167983 */ /* 0x002f220000300a00 */
[----:B---3--:R-:W-:-:S15]  /*1b810*/  HMMA.16816.F32 R4, R8, R2, R4 ;  /* 0x000000020804723c */ /* 0x008fde0000001804 */
[----:B------:R-:W-:-:S04]  /*1b820*/  NOP ;  /* 0x0000000000007918 */ /* 0x000fc80000000000 */
[----:B------:R0:W-:Y:S04]  /*1b830*/  STL.64 [R1+0x100], R4 ;  /* 0x0001000401007387 */ /* 0x0001e80000100a00 */
[----:B------:R1:W-:Y:S04]  /*1b840*/  STL.64 [R1+0x108], R6 ;  /* 0x0001080601007387 */ /* 0x0003e80000100a00 */
[----:B0-----:R-:W3:Y:S04]  /*1b850*/  LDL.LU.64 R4, [R1+0x220] ;  /* 0x0002200001047983 */ /* 0x001ee80000300a00 */
[----:B-1----:R-:W3:Y:S04]  /*1b860*/  LDL.LU.64 R6, [R1+0x228] ;  /* 0x0002280001067983 */ /* 0x002ee80000300a00 */
[----:B------:R0:W-:Y:S04]  /*1b870*/  STL.64 [R1+0x2c10], R10 ;  /* 0x002c100a01007387 */ /* 0x0001e80000100a00 */
[----:B------:R1:W-:Y:S04]  /*1b880*/  STL.64 [R1+0x2c08], R8 ;  /* 0x002c080801007387 */ /* 0x0003e80000100a00 */
[----:B0-----:R-:W5:Y:S04]  /*1b890*/  LDL.64 R10, [R1+0x8] ;  /* 0x00000800010a7983 */ /* 0x001f680000100a00 */
[----:B-1----:R-:W3:Y:S01]  /*1b8a0*/  LDL.64 R8, [R1] ;  /* 0x0000000001087983 */ /* 0x002ee20000100a00 */
[-C--:B--2---:R-:W-:Y:S03]  /*1b8b0*/  HMMA.16816.F32 R12, R16, R2.reuse, R12 ;  /* 0x00000002100c723c */ /* 0x084fe6000000180c */
[----:B-----5:R0:W-:Y:S04]  /*1b8c0*/  STL.64 [R1+0x2c20], R10 ;  /* 0x002c200a01007387 */ /* 0x0201e80000100a00 */
[----:B---3--:R1:W-:Y:S04]  /*1b8d0*/  STL.64 [R1+0x2c18], R8 ;  /* 0x002c180801007387 */ /* 0x0083e80000100a00 */
[----:B0-----:R-:W2:Y:S04]  /*1b8e0*/  LDL.64 R10, [R1+0x18] ;  /* 0x00001800010a7983 */ /* 0x001ea80000100a00 */
[----:B-1----:R-:W3:Y:S04]  /*1b8f0*/  LDL.64 R8, [R1+0x10] ;  /* 0x0000100001087983 */ /* 0x002ee80000100a00 */
[----:B--2---:R-:W-:Y:S04]  /*1b900*/  STL.64 [R1+0x2c30], R10 ;  /* 0x002c300a01007387 */ /* 0x004fe80000100a00 */
[----:B---3--:R0:W-:Y:S04]  /*1b910*/  STL.64 [R1+0x2c28], R8 ;  /* 0x002c280801007387 */ /* 0x0081e80000100a00 */
[----:B0-----:R-:W2:Y:S04]  /*1b920*/  LDL.LU.64 R8, [R1+0x50] ;  /* 0x0000500001087983 */ /* 0x001ea80000300a00 */
[----:B------:R-:W2:Y:S04]  /*1b930*/  LDL.LU.64 R10, [R1+0x58] ;  /* 0x00005800010a7983 */ /* 0x000ea80000300a00 */
[----:B------:R-:W-:Y:S04]  /*1b940*/  STL.64 [R1+0x1c0], R12 ;  /* 0x0001c00c01007387 */ /* 0x000fe80000100a00 */
[----:B------:R0:W-:Y:S04]  /*1b950*/  STL.64 [R1+0x1c8], R14 ;  /* 0x0001c80e01007387 */ /* 0x0001e80000100a00 */
[----:B0-----:R-:W4:Y:S04]  /*1b960*/  LDL.LU.64 R14, [R1+0x2c60] ;  /* 0x002c6000010e7983 */ /* 0x001f280000300a00 */
[----:B------:R-:W4:Y:S02]  /*1b970*/  LDL.LU.64 R12, [R1+0x2c58] ;  /* 0x002c5800010c7983 */ /* 0x000f240000300a00 */
[----:B----4-:R-:W-:-:S15]  /*1b980*/  HMMA.16816.F32 R20, R12, R2, R20 ;  /* 0x000000020c14723c */ /* 0x010fde0000001814 */
[----:B------:R-:W-:-:S04]  /*1b990*/  NOP ;  /* 0x0000000000007918 */ /* 0x000fc80000000000 */
[----:B------:R-:W-:Y:S04]  /*1b9a0*/  STL.64 [R1+0x250], R20 ;  /* 0x0002501401007387 */ /* 0x000fe80000100a00 */
[----:B------:R0:W-:Y:S04]  /*1b9b0*/  STL.64 [R1+0x258], R22 ;  /* 0x0002581601007387 */ /* 0x0001e80000100a00 */
[----:B0-----:R-:W3:Y:S04]  /*1b9c0*/  LDL.LU.64 R22, [R1+0x2c50] ;  /* 0x002c500001167983 */ /* 0x001ee80000300a00 */
[----:B------:R-:W3:Y:S04]  /*1b9d0*/  LDL.LU.64 R20, [R1+0x2c48] ;  /* 0x002c480001147983 */ /* 0x000ee80000300a00 */
[----:B------:R-:W-:Y:S04]  /*1b9e0*/  STL.64 [R1+0x2c00], R14 ;  /* 0x002c000e01007387 */ /* 0x000fe80000100a00 */
[----:B------:R0:W-:Y:S04]  /*1b9f0*/  STL.64 [R1+0x2bf8], R12 ;  /* 0x002bf80c01007387 */ /* 0x0001e80000100a00 */
[----:B0-----:R-:W4:Y:S04]  /*1ba00*/  LDL.LU.64 R12, [R1+0x1b0] ;  /* 0x0001b000010c7983 */ /* 0x001f280000300a00 */
[----:B------:R-:W4:Y:S01]  /*1ba10*/  LDL.LU.64 R14, [R1+0x1b8] ;  /* 0x0001b800010e7983 */ /* 0x000f220000300a00 */
[----:B---3--:R-:W-:-:S15]  /*1ba20*/  HMMA.16816.F32 R4, R20, R2, R4 ;  /* 0x000000021404723c */ /* 0x008fde0000001804 */
[----:B------:R-:W-:-:S04]  /*1ba30*/  NOP ;  /* 0x0000000000007918 */ /* 0x000fc80000000000 */
[----:B------:R-:W-:Y:S04]  /*1ba40*/  STL.64 [R1+0x2d0], R4 ;  /* 0x0002d00401007387 */ /* 0x000fe80000100a00 */
[----:B------:R0:W-:Y:S04]  /*1ba50*/  STL.64 [R1+0x2d8], R6 ;  /* 0x0002d80601007387 */ /* 0x0001e80000100a00 */
[----:B0-----:R-:W4:Y:S04]  /*1ba60*/  LDL.LU.64 R6, [R1+0x2c40] ;  /* 0x002c400001067983 */ /* 0x001f280000300a00 */
[----:B------:R-:W4:Y:S01]  /*1ba70*/  LDL.LU.64 R4, [R1+0x2c38] ;  /* 0x002c380001047983 */ /* 0x000f220000300a00 */
[-C--:B--2---:R-:W-:Y:S03]  /*1ba80*/  HMMA.16816.F32 R8, R24, R2.reuse, R8 ;  /* 0x000000021808723c */ /* 0x084fe60000001808 */
[----:B------:R-:W-:Y:S04]  /*1ba90*/  STL.64 [R1+0x2bf0], R22 ;  /* 0x002bf01601007387 */ /* 0x000fe80000100a00 */
[----:B------:R0:W-:Y:S04]  /*1baa0*/  STL.64 [R1+0x2be8], R20 ;  /* 0x002be81401007387 */ /* 0x0001e80000100a00 */
[----:B0-----:R-:W2:Y:S04]  /*1bab0*/  LDL.LU.64 R20, [R1+0x480] ;  /* 0x0004800001147983 */ /* 0x001ea80000300a00 */
[----:B------:R-:W2:Y:S04]  /*1bac0*/  LDL.LU.64 R22, [R1+0x488] ;  /* 0x0004880001167983 */ /* 0x000ea80000300a00 */
[----:B------:R-:W-:Y:S01]  /*1bad0*/  STL.64 [R1+0x4f0], R8 ;  /* 0x0004f00801007387 */ /* 0x000fe20000100a00 */
[----:B------:R-:W-:Y:S01]  /*1bae0*/  IMAD.MOV.U32 R29, RZ, RZ, R11 ;  /* 0x000000ffff1d7224 */ /* 0x000fe200078e000b */
[----:B----4-:R-:W-:-:S15]  /*1baf0*/  HMMA.16816.F32 R12, R4, R2, R12 ;  /* 0x00000002040c723c */ /* 0x010fde000000180c */
[----:B------:R-:W-:-:S04]  /*1bb00*/  NOP ;  /* 0x0000000000007918 */ /* 0x000fc80000000000 */
[----:B------:R0:W-:Y:S04]  /*1bb10*/  STL.64 [R1+0x3d0], R12 ;  /* 0x0003d00c01007387 */ /* 0x0001e80000100a00 */
[----:B------:R1:W-:Y:S04]  /*1bb20*/  STL.64 [R1+0x3d8], R14 ;  /* 0x0003d80e01007387 */ /* 0x0003e80000100a00 */
[----:B------:R-:W-:Y:S04]  /*1bb30*/  STL [R1+0x4f8], R10 ;  /* 0x0004f80a01007387 */ /* 0x000fe80000100800 */
[----:B------:R-:W3:Y:S04]  /*1bb40*/  LDSM.16.M88.4 R8, [R0+UR4+0x4000] ;  /* 0x004000040008783b */ /* 0x000ee80008000200 */
[----:B0-----:R-:W4:Y:S04]  /*1bb50*/  LDL.LU.64 R12, [R1+0x430] ;  /* 0x00043000010c7983 */ /* 0x001f280000300a00 */
[----:B-1----:R-:W4:Y:S04]  /*1bb60*/  LDL.LU.64 R14, [R1+0x438] ;  /* 0x00043800010e7983 */ /* 0x002f280000300a00 */
[----:B------:R-:W-:Y:S04]  /*1bb70*/  STL.64 [R1+0x2be0], R26 ;  /* 0x002be01a01007387 */ /* 0x000fe80000100a00 */
[----:B------:R0:W-:Y:S04]  /*1bb80*/  STL.64 [R1+0x2bd8], R24 ;  /* 0x002bd81801007387 */ /* 0x0001e80000100a00 */
[----:B0-----:R-:W5:Y:S04]  /*1bb90*/  LDL.LU.64 R24, [R1+0x4e0] ;  /* 0x0004e00001187983 */ /* 0x001f680000300a00 */
[----:B------:R-:W5:Y:S04]  /*1bba0*/  LDL.LU.64 R26, [R1+0x4e8] ;  /* 0x0004e800011a7983 */ /* 0x000f680000300a00 */
[----:B------:R-:W-:Y:S04]  /*1bbb0*/  STL [R1+0x27d4], R29 ;  /* 0x0027d41d01007387 */ /* 0x000fe80000100800 */
[----:B---3--:R-:W-:Y:S04]  /*1bbc0*/  STL.64 [R1+0x550], R8 ;  /* 0x0005500801007387 */ /* 0x008fe80000100a00 */
[----:B------:R0:W-:Y:S01]  /*1bbd0*/  STL.64 [R1+0x558], R10 ;  /* 0x0005580a01007387 */ /* 0x0001e20000100a00 */
[----:B------:R-:W-:-:S02]  /*1bbe0*/  IMAD.MOV.U32 R2, RZ, RZ, R8 ;  /* 0x000000ffff027224 */ /* 0x000fc400078e0008 */
[----:B------:R-:W-:Y:S01]  /*1bbf0*/  IMAD.MOV.U32 R3, RZ, RZ, R9 ;  /* 0x000000ffff037224 */ /* 0x000fe200078e0009 */
[----:B0-----:R-:W5:Y:S04]  /*1bc00*/  LDL.LU.64 R10, [R1+0x2c30] ;  /* 0x002c3000010a7983 */ /* 0x001f680000300a00 */
[----:B------:R-:W5:Y:S01]  /*1bc10*/  LDL.LU.64 R8, [R1+0x2c28] ;  /* 0x002c280001087983 */ /* 0x000f620000300a00 */
[----:B------:R-:W-:Y:S02]  /*1bc20*/  F2FP.F16.E4M3.UNPACK_B R2, R2 ;  /* 0x00000002ff02723e */ /* 0x000fe400020006ff */
[----:B------:R-:W-:-:S07]  /*1bc30*/  F2FP.F16.E4M3.UNPACK_B R3, R3 ;  /* 0x00000003ff03723e */ /* 0x000fce00020006ff */
[----:B-----5:R-:W-:-:S15]  /*1bc40*/  HMMA.16816.F32 R24, R8, R2, R24 ;  /* 0x000000020818723c */ /* 0x020fde0000001818 */
[----:B------:R-:W-:-:S04]  /*1bc50*/  NOP ;  /* 0x0000000000007918 */ /* 0x000fc80000000000 */
[----:B------:R0:W-:Y:S04]  /*1bc60*/  STL.64 [R1+0x90], R24 ;  /* 0x0000901801007387 */ /* 0x0001e80000100a00 */
[----:B------:R1:W-:Y:S01]  /*1bc70*/  STL.64 [R1+0x98], R26 ;  /* 0x0000981a01007387 */ /* 0x0003e20000100a00 */
[----:B0-----:R-:W-:Y:S02]  /*1bc80*/  IMAD.MOV.U32 R25, RZ, RZ, R10 ;  /* 0x000000ffff197224 */ /* 0x001fe400078e000a */
[----:B------:R-:W-:Y:S02]  /*1bc90*/  IMAD.MOV.U32 R24, RZ, RZ, R11 ;  /* 0x000000ffff187224 */ /* 0x000fe400078e000b */
[----:B-1----:R-:W-:Y:S02]  /*1bca0*/  IMAD.MOV.U32 R27, RZ, RZ, R8 ;  /* 0x000000ffff1b7224 */ /* 0x002fe400078e0008 */
[----:B------:R-:W-:Y:S01]  /*1bcb0*/  IMAD.MOV.U32 R26, RZ, RZ, R9 ;  /* 0x000000ffff1a7224 */ /* 0x000fe200078e0009 */
[----:B------:R-:W2:Y:S04]  /*1bcc0*/  LDL.LU.64 R10, [R1+0x2c20] ;  /* 0x002c2000010a7983 */ /* 0x000ea80000300a00 */
[----:B------:R-:W2:Y:S02]  /*1bcd0*/  LDL.LU.64 R8, [R1+0x2c18] ;  /* 0x002c180001087983 */ /* 0x000ea40000300a00 */
[----:B--2---:R-:W-:-:S15]  /*1bce0*/  HMMA.16816.F32 R20, R8, R2, R20 ;  /* 0x000000020814723c */ /* 0x004fde0000001814 */
[----:B------:R-:W-:-:S04]  /*1bcf0*/  NOP ;  /* 0x0000000000007918 */ /* 0x000fc80000000000 */
[----:B------:R0:W-:Y:S04]  /*1bd00*/  STL.64 [R1+0xb0], R20 ;  /* 0x0000b01401007387 */ /* 0x0001e80000100a00 */
[----:B------:R1:W-:Y:S01]  /*1bd10*/  STL.64 [R1+0xb8], R22 ;  /* 0x0000b81601007387 */ /* 0x0003e20000100a00 */
[----:B0-----:R-:W-:Y:S02]  /*1bd20*/  IMAD.MOV.U32 R21, RZ, RZ, R10 ;  /* 0x000000ffff157224 */ /* 0x001fe400078e000a */
[----:B------:R-:W-:Y:S02]  /*1bd30*/  IMAD.MOV.U32 R20, RZ, RZ, R11 ;  /* 0x000000ffff147224 */ /* 0x000fe400078e000b */
[----:B-1----:R-:W-:Y:S02]  /*1bd40*/  IMAD.MOV.U32 R23, RZ, RZ, R8 ;  /* 0x000000ffff177224 */ /* 0x002fe400078e0008 */
[----:B------:R-:W-:Y:S01]  /*1bd50*/  IMAD.MOV.U32 R22, RZ, RZ, R9 ;  /* 0x000000ffff167224 */ /* 0x000fe200078e0009 */
[----:B------:R-:W4:Y:S04]  /*1bd60*/  LDL.LU.64 R10, [R1+0x2c10] ;  /* 0x002c1000010a7983 */ /* 0x000f280000300a00 */
[----:B------:R-:W4:Y:S02]  /*1bd70*/  LDL.LU.64 R8, [R1+0x2c08] ;  /* 0x002c080001087983 */ /* 0x000f240000300a00 */
[----:B----4-:R-:W-:-:S15]  /*1bd80*/  HMMA.16816.F32 R12, R8, R2, R12 ;  /* 0x00000002080c723c */ /* 0x010fde000000180c */
[----:B------:R-:W-:-:S04]  /*1bd90*/  NOP ;  /* 0x0000000000007918 */ /* 0x000fc80000000000 */
[----:B------:R0:W-:Y:S04]  /*1bda0*/  STL.64 [R1+0xd0], R12 ;  /* 0x0000d00c01007387 */ /* 0x0001e80000100a00 */
[----:B------:R1:W-:Y:S04]  /*1bdb0*/  STL.64 [R1+0xd8], R14 ;  /* 0x0000d80e01007387 */ /* 0x0003e80000100a00 */
[----:B0-----:R-:W2:Y:S04]  /*1bdc0*/  LDL.LU.64 R12, [R1+0x3b0] ;  /* 0x0003b000010c7983 */ /* 0x001ea80000300a00 */
[----:B-1----:R-:W2:Y:S04]  /*1bdd0*/  LDL.LU.64 R14, [R1+0x3b8] ;  /* 0x0003b800010e7983 */ /* 0x002ea80000300a00 */
[----:B------:R0:W-:Y:S04]  /*1bde0*/  STL.64 [R1+0x2b90], R10 ;  /* 0x002b900a01007387 */ /* 0x0001e80000100a00 */
[----:B------:R1:W-:Y:S01]  /*1bdf0*/  STL.64 [R1+0x2b88], R8 ;  /* 0x002b880801007387 */ /* 0x0003e20000100a00 */
[----:B0-----:R-:W-:-:S02]  /*1be00*/  IMAD.MOV.U32 R10, RZ, RZ, R21 ;  /* 0x000000ffff0a7224 */ /* 0x001fc400078e0015 */
[----:B------:R-:W-:Y:S02]  /*1be10*/  IMAD.MOV.U32 R11, RZ, RZ, R20 ;  /* 0x000000ffff0b7224 */ /* 0x000fe400078e0014 */
[----:B-1----:R-:W-:Y:S02]  /*1be20*/  IMAD.MOV.U32 R8, RZ, RZ, R23 ;  /* 0x000000ffff087224 */ /* 0x002fe400078e0017 */
[----:B------:R-:W-:Y:S01]  /*1be30*/  IMAD.MOV.U32 R9, RZ, RZ, R22 ;  /* 0x000000ffff097224 */ /* 0x000fe200078e0016 */
[----:B------:R-:W3:Y:S04]  /*1be40*/  LDL.LU.64 R20, [R1+0x2c0] ;  /* 0x0002c00001147983 */ /* 0x000ee80000300a00 */
[----:B------:R-:W3:Y:S04]  /*1be50*/  LDL.LU.64 R22, [R1+0x2c8] ;  /* 0x0002c80001167983 */ /* 0x000ee80000300a00 */
[----:B------:R0:W-:Y:S04]  /*1be60*/  STL.64 [R1+0x2bb0], R10 ;  /* 0x002bb00a01007387 */ /* 0x0001e80000100a00 */
[----:B------:R1:W-:Y:S01]  /*1be70*/  STL.64 [R1+0x2ba8], R8 ;  /* 0x002ba80801007387 */ /* 0x0003e20000100a00 */
[----:B0-----:R-:W-:-:S02]  /*1be80*/  IMAD.MOV.U32 R10, RZ, RZ, R25 ;  /* 0x000000ffff0a7224 */ /* 0x001fc400078e0019 */
[----:B------:R-:W-:Y:S02]  /*1be90*/  IMAD.MOV.U32 R11, RZ, RZ, R24 ;  /* 0x000000ffff0b7224 */ /* 0x000fe400078e0018 */
[----:B-1----:R-:W-:Y:S02]  /*1bea0*/  IMAD.MOV.U32 R8, RZ, RZ, R27 ;  /* 0x000000ffff087224 */ /* 0x002fe400078e001b */
[----:B------:R-:W-:Y:S01]  /*1beb0*/  IMAD.MOV.U32 R9, RZ, RZ, R26 ;  /* 0x000000ffff097224 */ /* 0x000fe200078e001a */
[----:B------:R-:W4:Y:S04]  /*1bec0*/  LDL.LU.64 R24, [R1+0x230] ;  /* 0x0002300001187983 */ /* 0x000f280000300a00 */
[----:B------:R-:W4:Y:S04]  /*1bed0*/  LDL.LU.64 R26, [R1+0x238] ;  /* 0x00023800011a7983 */ /* 0x000f280000300a00 */
[----:B------:R-:W-:Y:S04]  /*1bee0*/  STL.64 [R1+0x2bd0], R10 ;  /* 0x002bd00a01007387 */ /* 0x000fe80000100a00 */
[----:B------:R0:W-:Y:S04]  /*1bef0*/  STL.64 [R1+0x2bc8], R8 ;  /* 0x002bc80801007387 */ /* 0x0001e80000100a00 */
[----:B0-----:R-:W5:Y:S04]  /*1bf00*/  LDL.LU.64 R8, [R1+0x40] ;  /* 0x0000400001087983 */ /* 0x001f680000300a00 */
[----:B------:R-:W5:Y:S01]  /*1bf10*/  LDL.LU.64 R10, [R1+0x48] ;  /* 0x00004800010a7983 */ /* 0x000f620000300a00 */
[----:B--2---:R-:W-:-:S15]  /*1bf20*/  HMMA.16816.F32 R12, R16, R2, R12 ;  /* 0x00000002100c723c */ /* 0x004fde000000180c */
[----:B------:R-:W-:-:S04]  /*1bf30*/  NOP ;  /* 0x0000000000007918 */ /* 0x000fc80000000000 */
[----:B------:R-:W-:Y:S04]  /*1bf40*/  STL.64 [R1+0x1b0], R12 ;  /* 0x0001b00c01007387 */ /* 0x000fe80000100a00 */
[----:B------:R0:W-:Y:S04]  /*1bf50*/  STL.64 [R1+0x1b8], R14 ;  /* 0x0001b80e01007387 */ /* 0x0001e80000100a00 */
[----:B0-----:R-:W3:Y:S04]  /*1bf60*/  LDL.LU.64 R14, [R1+0x2c00] ;  /* 0x002c0000010e7983 */ /* 0x001ee80000300a00 */
[----:B------:R-:W3:Y:S04]  /*1bf70*/  LDL.LU.64 R12, [R1+0x2bf8] ;  /* 0x002bf800010c7983 */ /* 0x000ee80000300a00 */
[----:B------:R-:W-:Y:S04]  /*1bf80*/  STL.64 [R1+0x2ba0], R18 ;  /* 0x002ba01201007387 */ /* 0x000fe80000100a00 */
[----:B------:R0:W-:Y:S04]  /*1bf90*/  STL.64 [R1+0x2b98], R16 ;  /* 0x002b981001007387 */ /* 0x0001e80000100a00 */
[----:B0-----:R-:W2:Y:S04]  /*1bfa0*/  LDL.LU.64 R16, [R1+0x2a0] ;  /* 0x0002a00001107983 */ /* 0x001ea80000300a00 */
[----:B------:R-:W2:Y:S01]  /*1bfb0*/  LDL.LU.64 R18, [R1+0x2a8] ;  /* 0x0002a80001127983 */ /* 0x000ea20000300a00 */
[----:B---3--:R-:W-:-:S15]  /*1bfc0*/  HMMA.16816.F32 R20, R12, R2, R20 ;  /* 0x000000020c14723c */ /* 0x008fde0000001814 */
[----:B------:R-:W-:-:S04]  /*1bfd0*/  NOP ;  /* 0x0000000000007918 */ /* 0x000fc80000000000 */
[----:B------:R-:W-:Y:S04]  /*1bfe0*/  STL.64 [R1+0x240], R20 ;  /* 0x0002401401007387 */ /* 0x000fe80000100a00 */
[----:B------:R0:W-:Y:S04]  /*1bff0*/  STL.64 [R1+0x248], R22 ;  /* 0x0002481601007387 */ /* 0x0001e80000100a00 */
[----:B0-----:R-:W2:Y:S04]  /*1c000*/  LDL.LU.64 R22, [R1+0x2bf0] ;  /* 0x002bf00001167983 */ /* 0x001ea80000300a00 */
[----:B------:R-:W2:Y:S01]  /*1c010*/  LDL.LU.64 R20, [R1+0x2be8] ;  /* 0x002be80001147983 */ /* 0x000ea20000300a00 */
[-C--:B----4-:R-:W-:Y:S03]  /*1c020*/  HMMA.16816.F32 R24, R4, R2.reuse, R24 ;  /* 0x000000020418723c */ /* 0x090fe60000001818 */
[----:B------:R-:W-:Y:S04]  /*1c030*/  STL.64 [R1+0x2bc0], R14 ;  /* 0x002bc00e01007387 */ /* 0x000fe80000100a00 */
[----:B------:R0:W-:Y:S04]  /*1c040*/  STL.64 [R1+0x2bb8], R12 ;  /* 0x002bb80c01007387 */ /* 0x0001e80000100a00 */
[----:B0-----:R-:W3:Y:S04]  /*1c050*/  LDL.LU.64 R12, [R1+0x590] ;  /* 0x00059000010c7983 */ /* 0x001ee80000300a00 */
[----:B------:R-:W3:Y:S01]  /*1c060*/  LDL.LU.64 R14, [R1+0x598] ;  /* 0x00059800010e7983 */ /* 0x000ee20000300a00 */
[----:B--2---:R-:W-:-:S15]  /*1c070*/  HMMA.16816.F32 R16, R20, R2, R16 ;  /* 0x000000021410723c */ /* 0x004fde0000001810 */
[----:B------:R-:W-:-:S04]  /*1c080*/  NOP ;  /* 0x0000000000007918 */ /* 0x000fc80000000000 */
[----:B------:R0:W-:Y:S04]  /*1c090*/  STL.64 [R1+0x2c0], R16 ;  /* 0x0002c01001007387 */ /* 0x0001e80000100a00 */
[----:B------:R1:W-:Y:S04]  /*1c0a0*/  STL.64 [R1+0x2c8], R18 ;  /* 0x0002c81201007387 */ /* 0x0003e80000100a00 */
[----:B0-----:R-:W2:Y:S04]  /*1c0b0*/  LDL.LU.64 R16, [R1+0x4d0] ;  /* 0x0004d00001107983 */ /* 0x001ea80000300a00 */
[----:B-1----:R-:W2:Y:S04]  /*1c0c0*/  LDL.LU.64 R18, [R1+0x4d8] ;  /* 0x0004d80001127983 */ /* 0x002ea80000300a00 */
[----:B------:R-:W-:Y:S04]  /*1c0d0*/  STL.64 [R1+0x2b80], R22 ;  /* 0x002b801601007387 */ /* 0x000fe80000100a00 */
[----:B------:R0:W-:Y:S04]  /*1c0e0*/  STL.64 [R1+0x2b78], R20 ;  /* 0x002b781401007387 */ /* 0x0001e80000100a00 */
[----:B0-----:R-:W4:Y:S04]  /*1c0f0*/  LDL.LU.64 R20, [R1+0x490] ;  /* 0x0004900001147983 */ /* 0x001f280000300a00 */
[----:B------:R-:W4:Y:S04]  /*1c100*/  LDL.LU.64 R22, [R1+0x498] ;  /* 0x0004980001167983 */ /* 0x000f280000300a00 */
[----:B------:R-:W-:Y:S04]  /*1c110*/  STL.64 [R1+0x3c0], R24 ;  /* 0x0003c01801007387 */ /* 0x000fe80000100a00 */
[----:B------:R0:W-:Y:S04]  /*1c120*/  STL.64 [R1+0x3c8], R26 ;  /* 0x0003c81a01007387 */ /* 0x0001e80000100a00 */
[----:B0-----:R-:W5:Y:S04]  /*1c130*/  LDL.LU.64 R26, [R1+0x2be0] ;  /* 0x002be000011a7983 */ /* 0x001f680000300a00 */
[----:B------:R-:W5:Y:S02]  /*1c140*/  LDL.LU.64 R24, [R1+0x2bd8] ;  /* 0x002bd80001187983 */ /* 0x000f640000300a00 */
[----:B-----5:R-:W-:-:S15]  /*1c150*/  HMMA.16816.F32 R8, R24, R2, R8 ;  /* 0x000000021808723c */ /* 0x020fde0000001808 */
[----:B------:R-:W-:-:S04]  /*1c160*/  NOP ;  /* 0x0000000000007918 */ /* 0x000fc80000000000 */
[----:B------:R-:W-:Y:S04]  /*1c170*/  STL.64 [R1+0x4e0], R8 ;  /* 0x0004e00801007387 */ /* 0x000fe80000100a00 */
[----:B------:R-:W-:Y:S01]  /*1c180*/  STL [R1+0x4ec], R11 ;  /* 0x0004ec0b01007387 */ /* 0x000fe20000100800 */
[----:B------:R-:W-:-:S03]  /*1c190*/  IMAD.MOV.U32 R29, RZ, RZ, R10 ;  /* 0x000000ffff1d7224 */ /* 0x000fc600078e000a */
[----:B------:R-:W0:Y:S04]  /*1c1a0*/  LDSM.16.M88.4 R8, [R0+UR4+0x5000] ;  /* 0x005000040008783b */ /* 0x000e280008000200 */
[----:B------:R-:W-:Y:S04]  /*1c1b0*/  STL.64 [R1+0x2b70], R26 ;  /* 0x002b701a01007387 */ /* 0x000fe80000100a00 */
[----:B------:R1:W-:Y:S04]  /*1c1c0*/  STL.64 [R1+0x2b68], R24 ;  /* 0x002b681801007387 */ /* 0x0003e80000100a00 */
[----:B-1----:R-:W5:Y:S04]  /*1c1d0*/  LDL.LU.64 R24, [R1+0x440] ;  /* 0x0004400001187983 */ /* 0x002f680000300a00 */
[----:B------:R-:W5:Y:S04]  /*1c1e0*/  LDL.LU.64 R26, [R1+0x448] ;  /* 0x00044800011a7983 */ /* 0x000f680000300a00 */
[----:B------:R-:W-:Y:S04]  /*1c1f0*/  STL [R1+0x27d8], R29 ;  /* 0x0027d81d01007387 */ /* 0x000fe80000100800 */
[----:B0-----:R-:W-:Y:S04]  /*1c200*/  STL.64 [R1+0x570], R8 ;  /* 0x0005700801007387 */ /* 0x001fe80000100a00 */
[----:B------:R0:W-:Y:S01]  /*1c210*/  STL.64 [R1+0x578], R10 ;  /* 0x0005780a01007387 */ /* 0x0001e20000100a00 */
[----:B------:R-:W-:-:S02]  /*1c220*/  IMAD.MOV.U32 R2, RZ, RZ, R8 ;  /* 0x000000ffff027224 */ /* 0x000fc400078e0008 */
[----:B------:R-:W-:Y:S01]  /*1c230*/  IMAD.MOV.U32 R3, RZ, RZ, R9 ;  /* 0x000000ffff037224 */ /* 0x000fe200078e0009 */
[----:B0-----:R-:W3:Y:S04]  /*1c240*/  LDL.LU.64 R10, [R1+0x2bd0] ;  /* 0x002bd000010a7983 */ /* 0x001ee80000300a00 */
[----:B------:R-:W3:Y:S01]  /*1c250*/  LDL.LU.64 R8, [R1+0x2bc8] ;  /* 0x002bc80001087983 */ /* 0x000ee20000300a00 */
[----:B------:R-:W-:Y:S02]  /*1c260*/  F2FP.F16.E4M3.UNPACK_B R2, R2 ;  /* 0x00000002ff02723e */ /* 0x000fe400020006ff */
[----:B------:R-:W-:-:S07]  /*1c270*/  F2FP.F16.E4M3.UNPACK_B R3, R3 ;  /* 0x00000003ff03723e */ /* 0x000fce00020006ff */
[----:B---3--:R-:W-:Y:S01]  /*1c280*/  HMMA.16816.F32 R8, R8, R2, R12 ;  /* 0x000000020808723c */ /* 0x008fe2000000180c */
[----:B------:R-:W3:Y:S04]  /*1c290*/  LDL.LU.64 R14, [R1+0x2bc0] ;  /* 0x002bc000010e7983 */ /* 0x000ee80000300a00 */
[----:B------:R-:W3:-:S14]  /*1c2a0*/  LDL.LU.64 R12, [R1+0x2bb8] ;  /* 0x002bb800010c7983 */ /* 0x000edc0000300a00 */
[----:B------:R-:W-:Y:S04]  /*1c2b0*/  STL.64 [R1+0x60], R8 ;  /* 0x0000600801007387 */ /* 0x000fe80000100a00 */
[----:B------:R0:W-:Y:S04]  /*1c2c0*/  STL.64 [R1+0x68], R10 ;  /* 0x0000680a01007387 */ /* 0x0001e80000100a00 */
[----:B0-----:R-:W2:Y:S04]  /*1c2d0*/  LDL.LU.64 R10, [R1+0x2bb0] ;  /* 0x002bb000010a7983 */ /* 0x001ea80000300a00 */
[----:B------:R-:W2:Y:S02]  /*1c2e0*/  LDL.LU.64 R8, [R1+0x2ba8] ;  /* 0x002ba80001087983 */ /* 0x000ea40000300a00 */
[----:B--2---:R-:W-:Y:S02]  /*1c2f0*/  HMMA.16816.F32 R8, R8, R2, R16 ;  /* 0x000000020808723c */ /* 0x004fe40000001810 */
[----:B------:R-:W5:Y:S04]  /*1c300*/  LDL.LU.64 R18, [R1+0x2ba0] ;  /* 0x002ba00001127983 */ /* 0x000f680000300a00 */
[----:B------:R-:W5:-:S13]  /*1c310*/  LDL.LU.64 R16, [R1+0x2b98] ;  /* 0x002b980001107983 */ /* 0x000f5a0000300a00 */
[----:B------:R-:W-:Y:S04]  /*1c320*/  STL.64 [R1+0x80], R8 ;  /* 0x0000800801007387 */ /* 0x000fe80000100a00 */
[----:B------:R0:W-:Y:S04]  /*1c330*/  STL.64 [R1+0x88], R10 ;  /* 0x0000880a01007387 */ /* 0x0001e80000100a00 */
[----:B0-----:R-:W4:Y:S04]  /*1c340*/  LDL.LU.64 R10, [R1+0x2b90] ;  /* 0x002b9000010a7983 */ /* 0x001f280000300a00 */
[----:B------:R-:W4:Y:S02]  /*1c350*/  LDL.LU.64 R8, [R1+0x2b88] ;  /* 0x002b880001087983 */ /* 0x000f240000300a00 */
[----:B----4-:R-:W-:-:S15]  /*1c360*/  HMMA.16816.F32 R20, R8, R2, R20 ;  /* 0x000000020814723c */ /* 0x010fde0000001814 */
[----:B------:R-:W-:-:S04]  /*1c370*/  NOP ;  /* 0x0000000000007918 */ /* 0x000fc80000000000 */
[----:B------:R0:W-:Y:S04]  /*1c380*/  STL.64 [R1+0xa0], R20 ;  /* 0x0000a01401007387 */ /* 0x0001e80000100a00 */
[----:B------:R1:W-:Y:S04]  /*1c390*/  STL.64 [R1+0xa8], R22 ;  /* 0x0000a81601007387 */ /* 0x0003e80000100a00 */
[----:B0-----:R-:W3:Y:S04]  /*1c3a0*/  LDL.LU.64 R20, [R1+0x3e0] ;  /* 0x0003e00001147983 */ /* 0x001ee80000300a00 */
[----:B-1----:R-:W3:Y:S04]  /*1c3b0*/  LDL.LU.64 R22, [R1+0x3e8] ;  /* 0x0003e80001167983 */ /* 0x002ee80000300a00 */
[----:B------:R-:W-:Y:S04]  /*1c3c0*/  STL.64 [R1+0x2b20], R10 ;  /* 0x002b200a01007387 */ /* 0x000fe80000100a00 */
[----:B------:R0:W-:Y:S04]  /*1c3d0*/  STL.64 [R1+0x2b18], R8 ;  /* 0x002b180801007387 */ /* 0x0001e80000100a00 */
[----:B0-----:R-:W2:Y:S04]  /*1c3e0*/  LDL.64 R8, [R1] ;  /* 0x0000000001087983 */ /* 0x001ea80000100a00 */
[----:B------:R-:W4:Y:S04]  /*1c3f0*/  LDL.LU.64 R10, [R1+0x8] ;  /* 0x00000800010a7983 */ /* 0x000f280000300a00 */
[----:B----4-:R-:W-:Y:S04]  /*1c400*/  STL.64 [R1+0x2b40], R10 ;  /* 0x002b400a01007387 */ /* 0x010fe80000100a00 */
[----:B--2---:R0:W-:Y:S04]  /*1c410*/  STL.64 [R1+0x2b38], R8 ;  /* 0x002b380801007387 */ /* 0x0041e80000100a00 */
[----:B0-----:R-:W2:Y:S04]  /*1c420*/  LDL.LU.64 R8, [R1+0x10] ;  /* 0x0000100001087983 */ /* 0x001ea80000300a00 */
[----:B------:R-:W4:Y:S01]  /*1c430*/  LDL.LU.64 R10, [R1+0x18] ;  /* 0x00001800010a7983 */ /* 0x000f220000300a00 */
[-C--:B---3--:R-:W-:Y:S03]  /*1c440*/  HMMA.16816.F32 R20, R12, R2.reuse, R20 ;  /* 0x000000020c14723c */ /* 0x088fe60000001814 */
[----:B----4-:R-:W-:Y:S04]  /*1c450*/  STL.64 [R1+0x2b60], R10 ;  /* 0x002b600a01007387 */ /* 0x010fe80000100a00 */
[----:B--2---:R5:W-:Y:S02]  /*1c460*/  STL.64 [R1+0x2b58], R8 ;  /* 0x002b580801007387 */ /* 0x004be40000100a00 */
[----:B-----5:R-:W-:Y:S02]  /*1c470*/  HMMA.16816.F32 R8, R16, R2, R24 ;  /* 0x000000021008723c */ /* 0x020fe40000001818 */
[----:B------:R-:W2:Y:S04]  /*1c480*/  LDL.LU.64 R24, [R1+0x320] ;  /* 0x0003200001187983 */ /* 0x000ea80000300a00 */
[----:B------:R-:W2:-:S13]  /*1c490*/  LDL.LU.64 R26, [R1+0x328] ;  /* 0x00032800011a7983 */ /* 0x000e9a0000300a00 */
[----:B------:R0:W-:Y:S04]  /*1c4a0*/  STL.64 [R1+0x1a0], R8 ;  /* 0x0001a00801007387 */ /* 0x0001e80000100a00 */
[----:B------:R1:W-:Y:S04]  /*1c4b0*/  STL.64 [R1+0x1a8], R10 ;  /* 0x0001a80a01007387 */ /* 0x0003e80000100a00 */
[----:B0-----:R-:W3:Y:S04]  /*1c4c0*/  LDL.LU.64 R8, [R1+0x70] ;  /* 0x0000700001087983 */ /* 0x001ee80000300a00 */
[----:B-1----:R-:W3:Y:S04]  /*1c4d0*/  LDL.LU.64 R10, [R1+0x78] ;  /* 0x00007800010a7983 */ /* 0x002ee80000300a00 */
[----:B------:R-:W-:Y:S04]  /*1c4e0*/  STL.64 [R1+0x2b10], R18 ;  /* 0x002b101201007387 */ /* 0x000fe80000100a00 */
[----:B------:R0:W-:Y:S04]  /*1c4f0*/  STL.64 [R1+0x2b08], R16 ;  /* 0x002b081001007387 */ /* 0x0001e80000100a00 */
[----:B0-----:R-:W4:Y:S04]  /*1c500*/  LDL.LU.64 R16, [R1+0x330] ;  /* 0x0003300001107983 */ /* 0x001f280000300a00 */
[----:B------:R-:W4:Y:S04]  /*1c510*/  LDL.LU.64 R18, [R1+0x338] ;  /* 0x0003380001127983 */ /* 0x000f280000300a00 */
[----:B------:R-:W-:Y:S04]  /*1c520*/  STL.64 [R1+0x230], R20 ;  /* 0x0002301401007387 */ /* 0x000fe80000100a00 */
[----:B------:R0:W-:Y:S04]  /*1c530*/  STL.64 [R1+0x238], R22 ;  /* 0x0002381601007387 */ /* 0x0001e80000100a00 */
[----:B0-----:R-:W4:Y:S04]  /*1c540*/  LDL.LU.64 R22, [R1+0x2b80] ;  /* 0x002b800001167983 */ /* 0x001f280000300a00 */
[----:B------:R-:W4:Y:S04]  /*1c550*/  LDL.LU.64 R20, [R1+0x2b78] ;  /* 0x002b780001147983 */ /* 0x000f280000300a00 */
[----:B------:R-:W-:Y:S04]  /*1c560*/  STL.64 [R1+0x2b30], R14 ;  /* 0x002b300e01007387 */ /* 0x000fe80000100a00 */
[----:B------:R0:W-:Y:S04]  /*1c570*/  STL.64 [R1+0x2b28], R12 ;  /* 0x002b280c01007387 */ /* 0x0001e80000100a00 */
[----:B0-----:R-:W5:Y:S04]  /*1c580*/  LDL.LU.64 R12, [R1+0x5d0] ;  /* 0x0005d000010c7983 */ /* 0x001f680000300a00 */
[----:B------:R-:W3:Y:S01]  /*1c590*/  LDL.LU.64 R14, [R1+0x5d8] ;  /* 0x0005d800010e7983 */ /* 0x000ee20000300a00 */
[-C--:B--2---:R-:W-:Y:S08]  /*1c5a0*/  HMMA.16816.F32 R24, R4, R2.reuse, R24 ;  /* 0x000000020418723c */ /* 0x084ff00000001818 */
[----:B----4-:R-:W-:-:S15]  /*1c5b0*/  HMMA.16816.F32 R16, R20, R2, R16 ;  /* 0x000000021410723c */ /* 0x010fde0000001810 */
[----:B------:R-:W-:-:S04]  /*1c5c0*/  NOP ;  /* 0x0000000000007918 */ /* 0x000fc80000000000 */
[----:B------:R-:W-:Y:S04]  /*1c5d0*/  STL.64 [R1+0x2b0], R16 ;  /* 0x0002b01001007387 */ /* 0x000fe80000100a00 */
[----:B------:R-:W-:Y:S04]  /*1c5e0*/  STL.64 [R1+0x2b8], R18 ;  /* 0x0002b81201007387 */ /* 0x000fe80000100a00 */
[----:B---3--:R-:W-:Y:S04]  /*1c5f0*/  STL.64 [R1+0x2b50], R14 ;  /* 0x002b500e01007387 */ /* 0x008fe80000100a00 */
[----:B-----5:R0:W-:Y:S04]  /*1c600*/  STL.64 [R1+0x2b48], R12 ;  /* 0x002b480c01007387 */ /* 0x0201e80000100a00 */
[----:B0-----:R-:W2:Y:S04]  /*1c610*/  LDL.LU.64 R12, [R1+0x5f0] ;  /* 0x0005f000010c7983 */ /* 0x001ea80000300a00 */
[----:B------:R-:W2:Y:S04]  /*1c620*/  LDL.LU.64 R14, [R1+0x5f8] ;  /* 0x0005f800010e7983 */ /* 0x000ea80000300a00 */
[----:B------:R-:W3:Y:S04]  /*1c630*/  LDL.LU.64 R16, [R1+0x5a0] ;  /* 0x0005a00001107983 */ /* 0x000ee80000300a00 */
[----:B------:R-:W3:Y:S04]  /*1c640*/  LDL.LU.64 R18, [R1+0x5a8] ;  /* 0x0005a80001127983 */ /* 0x000ee80000300a00 */
[----:B------:R-:W-:Y:S04]  /*1c650*/  STL [R1+0x2b04], R21 ;  /* 0x002b041501007387 */ /* 0x000fe80000100800 */
[----:B------:R-:W-:Y:S04]  /*1c660*/  STL [R1+0x2b00], R22 ;  /* 0x002b001601007387 */ /* 0x000fe80000100800 */
[----:B------:R-:W-:Y:S04]  /*1c670*/  STL [R1+0x2afc], R23 ;  /* 0x002afc1701007387 */ /* 0x000fe80000100800 */
[----:B------:R-:W-:Y:S04]  /*1c680*/  STL.64 [R1+0x330], R24 ;  /* 0x0003301801007387 */ /* 0x000fe80000100a00 */
[----:B------:R0:W-:Y:S04]  /*1c690*/  STL.64 [R1+0x338], R26 ;  /* 0x0003381a01007387 */ /* 0x0001e80000100a00 */
[----:B0-----:R-:W4:Y:S04]  /*1c6a0*/  LDL.LU.64 R26, [R1+0x2b70] ;  /* 0x002b7000011a7983 */ /* 0x001f280000300a00 */
[----:B------:R-:W4:Y:S02]  /*1c6b0*/  LDL.LU.64 R24, [R1+0x2b68] ;  /* 0x002b680001187983 */ /* 0x000f240000300a00 */
        /* <DEDUP_REMOVED lines=12> */
[----:B------:R-:W-:Y:S01]  /*1c780*/  F2FP.F16.E4M3.UNPACK_B R3, R3 ;  /* 0x00000003ff03723e */ /* 0x000fe200020006ff */
[----:B------:R-:W-:Y:S06]  /*1c790*/  STL [R1+0x2af8], R0 ;  /* 0x002af80001007387 */ /* 0x000fec0000100800 */
[----:B--2---:R-:W-:Y:S01]  /*1c7a0*/  HMMA.16816.F32 R12, R8, R2, R12 ;  /* 0x00000002080c723c */ /* 0x004fe2000000180c */
[----:B------:R-:W-:-:S02]  /*1c7b0*/  IMAD.MOV.U32 R23, RZ, RZ, R10 ;  /* 0x000000ffff177224 */ /* 0x000fc400078e000a */
[----:B------:R-:W-:Y:S02]  /*1c7c0*/  IMAD.MOV.U32 R28, RZ, RZ, R11 ;  /* 0x000000ffff1c7224 */ /* 0x000fe400078e000b */
[----:B------:R-:W-:Y:S02]  /*1c7d0*/  IMAD.MOV.U32 R21, RZ, RZ, R8 ;  /* 0x000000ffff157224 */ /* 0x000fe400078e0008 */
[----:B------:R-:W-:-:S12]  /*1c7e0*/  IMAD.MOV.U32 R22, RZ, RZ, R9 ;  /* 0x000000ffff167224 */ /* 0x000fd800078e0009 */
[----:B------:R-:W-:Y:S04]  /*1c7f0*/  STL.64 [R1+0x40], R12 ;  /* 0x0000400c01007387 */ /* 0x000fe80000100a00 */
[----:B------:R0:W-:Y:S04]  /*1c800*/  STL.64 [R1+0x48], R14 ;  /* 0x0000480e01007387 */ /* 0x0001e80000100a00 */
[----:B0-----:R-:W2:Y:S04]  /*1c810*/  LDL.LU.64 R14, [R1+0x2b50] ;  /* 0x002b5000010e7983 */ /* 0x001ea80000300a00 */
[----:B------:R-:W2:Y:S04]  /*1c820*/  LDL.LU.64 R12, [R1+0x2b48] ;  /* 0x002b4800010c7983 */ /* 0x000ea80000300a00 */
[----:B------:R-:W2:Y:S04]  /*1c830*/  LDL.LU.64 R10, [R1+0x2b40] ;  /* 0x002b4000010a7983 */ /* 0x000ea80000300a00 */
[----:B------:R-:W2:Y:S02]  /*1c840*/  LDL.LU.64 R8, [R1+0x2b38] ;  /* 0x002b380001087983 */ /* 0x000ea40000300a00 */
[----:B--2---:R-:W-:Y:S01]  /*1c850*/  HMMA.16816.F32 R12, R8, R2, R12 ;  /* 0x00000002080c723c */ /* 0x004fe2000000180c */
[----:B------:R-:W-:-:S02]  /*1c860*/  IMAD.MOV.U32 R0, RZ, RZ, R10 ;  /* 0x000000ffff007224 */ /* 0x000fc400078e000a */
[----:B------:R-:W-:-:S15]  /*1c870*/  IMAD.MOV.U32 R29, RZ, RZ, R11 ;  /* 0x000000ffff1d7224 */ /* 0x000fde00078e000b */
[----:B------:R-:W-:Y:S01]  /*1c880*/  NOP ;  /* 0x0000000000007918 */ /* 0x000fe20000000000 */
[----:B------:R-:W-:Y:S04]  /*1c890*/  STL.64 [R1+0x50], R12 ;  /* 0x0000500c01007387 */ /* 0x000fe80000100a00 */
[----:B------:R0:W-:Y:S04]  /*1c8a0*/  STL.64 [R1+0x58], R14 ;  /* 0x0000580e01007387 */ /* 0x0001e80000100a00 */
[----:B0-----:R-:W2:Y:S04]  /*1c8b0*/  LDL.LU.64 R14, [R1+0x2b30] ;  /* 0x002b3000010e7983 */ /* 0x001ea80000300a00 */
[----:B------:R-:W2:Y:S04]  /*1c8c0*/  LDL.LU.64 R12, [R1+0x2b28] ;  /* 0x002b2800010c7983 */ /* 0x000ea80000300a00 */
[----:B------:R-:W3:Y:S04]  /*1c8d0*/  LDL.LU.64 R10, [R1+0x2b20] ;  /* 0x002b2000010a7983 */ /* 0x000ee80000300a00 */
[----:B------:R-:W3:Y:S02]  /*1c8e0*/  LDL.LU.64 R8, [R1+0x2b18] ;  /* 0x002b180001087983 */ /* 0x000ee40000300a00 */
[----:B---3--:R-:W-:-:S15]  /*1c8f0*/  HMMA.16816.F32 R16, R8, R2, R16 ;  /* 0x000000020810723c */ /* 0x008fde0000001810 */
[----:B------:R-:W-:-:S04]  /*1c900*/  NOP ;  /* 0x0000000000007918 */ /* 0x000fc80000000000 */
[----:B------:R-:W-:Y:S04]  /*1c910*/  STL.64 [R1+0x70], R16 ;  /* 0x0000701001007387 */ /* 0x000fe80000100a00 */
[----:B------:R0:W-:Y:S04]  /*1c920*/  STL.64 [R1+0x78], R18 ;  /* 0x0000781201007387 */ /* 0x0001e80000100a00 */
[----:B0-----:R-:W3:Y:S04]  /*1c930*/  LDL.LU.64 R18, [R1+0x2b10] ;  /* 0x002b100001127983 */ /* 0x001ee80000300a00 */
[----:B------:R-:W3:Y:S04]  /*1c940*/  LDL.LU.64 R16, [R1+0x2b08] ;  /* 0x002b080001107983 */ /* 0x000ee80000300a00 */
[----:B------:R-:W-:Y:S04]  /*1c950*/  STL.64 [R1+0x2ac0], R10 ;  /* 0x002ac00a01007387 */ /* 0x000fe80000100a00 */
[----:B------:R0:W-:Y:S04]  /*1c960*/  STL.64 [R1+0x2ab8], R8 ;  /* 0x002ab80801007387 */ /* 0x0001e80000100a00 */
[----:B0-----:R-:W3:Y:S04]  /*1c970*/  LDL.LU.64 R8, [R1+0x4b0] ;  /* 0x0004b00001087983 */ /* 0x001ee80000300a00 */
[----:B------:R-:W3:Y:S02]  /*1c980*/  LDL.LU.64 R10, [R1+0x4b8] ;  /* 0x0004b800010a7983 */ /* 0x000ee40000300a00 */
[----:B---3--:R-:W-:-:S15]  /*1c990*/  HMMA.16816.F32 R8, R16, R2, R8 ;  /* 0x000000021008723c */ /* 0x008fde0000001808 */
[----:B------:R-:W-:-:S04]  /*1c9a0*/  NOP ;  /* 0x0000000000007918 */ /* 0x000fc80000000000 */
[----:B------:R0:W-:Y:S04]  /*1c9b0*/  STL.64 [R1+0x190], R8 ;  /* 0x0001900801007387 */ /* 0x0001e80000100a00 */
[----:B------:R1:W-:Y:S04]  /*1c9c0*/  STL.64 [R1+0x198], R10 ;  /* 0x0001980a01007387 */ /* 0x0003e80000100a00 */
[----:B0-----:R-:W3:Y:S04]  /*1c9d0*/  LDL.LU.64 R8, [R1+0x370] ;  /* 0x0003700001087983 */ /* 0x001ee80000300a00 */
[----:B-1----:R-:W3:Y:S04]  /*1c9e0*/  LDL.LU.64 R10, [R1+0x378] ;  /* 0x00037800010a7983 */ /* 0x002ee80000300a00 */
[----:B------:R0:W-:Y:S04]  /*1c9f0*/  STL.64 [R1+0x2ad0], R18 ;  /* 0x002ad01201007387 */ /* 0x0001e80000100a00 */
[----:B------:R1:W-:Y:S01]  /*1ca00*/  STL.64 [R1+0x2ac8], R16 ;  /* 0x002ac81001007387 */ /* 0x0003e20000100a00 */
[----:B0-----:R-:W-:-:S02]  /*1ca10*/  IMAD.MOV.U32 R18, RZ, RZ, R23 ;  /* 0x000000ffff127224 */ /* 0x001fc400078e0017 */
[----:B------:R-:W-:Y:S02]  /*1ca20*/  IMAD.MOV.U32 R19, RZ, RZ, R28 ;  /* 0x000000ffff137224 */ /* 0x000fe400078e001c */
[----:B-1----:R-:W-:Y:S02]  /*1ca30*/  IMAD.MOV.U32 R16, RZ, RZ, R21 ;  /* 0x000000ffff107224 */ /* 0x002fe400078e0015 */
[----:B------:R-:W-:Y:S01]  /*1ca40*/  IMAD.MOV.U32 R17, RZ, RZ, R22 ;  /* 0x000000ffff117224 */ /* 0x000fe200078e0016 */
[----:B------:R-:W4:Y:S04]  /*1ca50*/  LDL.LU R21, [R1+0x2b04] ;  /* 0x002b040001157983 */ /* 0x000f280000300800 */
[----:B------:R-:W5:Y:S04]  /*1ca60*/  LDL.LU R22, [R1+0x2b00] ;  /* 0x002b000001167983 */ /* 0x000f680000300800 */
[----:B------:R-:W5:Y:S04]  /*1ca70*/  LDL.LU R23, [R1+0x2afc] ;  /* 0x002afc0001177983 */ /* 0x000f680000300800 */
[----:B------:R-:W-:Y:S04]  /*1ca80*/  STL.64 [R1+0x2af0], R18 ;  /* 0x002af01201007387 */ /* 0x000fe80000100a00 */
[----:B------:R0:W-:Y:S04]  /*1ca90*/  STL.64 [R1+0x2ae8], R16 ;  /* 0x002ae81001007387 */ /* 0x0001e80000100a00 */
[----:B0-----:R-:W2:Y:S04]  /*1caa0*/  LDL.LU.64 R16, [R1+0x460] ;  /* 0x0004600001107983 */ /* 0x001ea80000300a00 */
[----:B------:R-:W2:Y:S02]  /*1cab0*/  LDL.LU.64 R18, [R1+0x468] ;  /* 0x0004680001127983 */ /* 0x000ea40000300a00 */
[----:B--2---:R-:W-:-:S15]  /*1cac0*/  HMMA.16816.F32 R16, R12, R2, R16 ;  /* 0x000000020c10723c */ /* 0x004fde0000001810 */
[----:B------:R-:W-:-:S04]  /*1cad0*/  NOP ;  /* 0x0000000000007918 */ /* 0x000fc80000000000 */
[----:B------:R0:W-:Y:S04]  /*1cae0*/  STL.64 [R1+0x220], R16 ;  /* 0x0002201001007387 */ /* 0x0001e80000100a00 */
[----:B------:R1:W-:Y:S01]  /*1caf0*/  STL [R1+0x228], R18 ;  /* 0x0002281201007387 */ /* 0x0003e20000100800 */
[----:B------:R-:W-:-:S03]  /*1cb00*/  IMAD.MOV.U32 R28, RZ, RZ, R19 ;  /* 0x000000ffff1c7224 */ /* 0x000fc600078e0013 */
[----:B0-----:R-:W2:Y:S04]  /*1cb10*/  LDL.LU.64 R16, [R1+0x2f0] ;  /* 0x0002f00001107983 */ /* 0x001ea80000300a00 */
[----:B-1----:R-:W2:Y:S04]  /*1cb20*/  LDL.LU.64 R18, [R1+0x2f8] ;  /* 0x0002f80001127983 */ /* 0x002ea80000300a00 */
[----:B------:R-:W-:Y:S04]  /*1cb30*/  STL.64 [R1+0x2ae0], R14 ;  /* 0x002ae00e01007387 */ /* 0x000fe80000100a00 */
[----:B------:R0:W-:Y:S04]  /*1cb40*/  STL.64 [R1+0x2ad8], R12 ;  /* 0x002ad80c01007387 */ /* 0x0001e80000100a00 */
[----:B0-----:R-:W2:Y:S04]  /*1cb50*/  LDL.LU.64 R12, [R1+0x420] ;  /* 0x00042000010c7983 */ /* 0x001ea80000300a00 */
[----:B------:R-:W2:Y:S01]  /*1cb60*/  LDL.LU.64 R14, [R1+0x428] ;  /* 0x00042800010e7983 */ /* 0x000ea20000300a00 */
[-C--:B---3--:R-:W-:Y:S03]  /*1cb70*/  HMMA.16816.F32 R8, R4, R2.reuse, R8 ;  /* 0x000000020408723c */ /* 0x088fe60000001808 */
[----:B------:R-:W-:Y:S04]  /*1cb80*/  STL [R1+0x2864], R28 ;  /* 0x0028641c01007387 */ /* 0x000fe80000100800 */
[----:B-----5:R-:W-:Y:S04]  /*1cb90*/  STL.64 [R1+0x2ab0], R22 ;  /* 0x002ab01601007387 */ /* 0x020fe80000100a00 */
[----:B----4-:R-:W-:Y:S01]  /*1cba0*/  STL.64 [R1+0x2aa8], R20 ;  /* 0x002aa81401007387 */ /* 0x010fe20000100a00 */
[----:B--2---:R-:W-:-:S15]  /*1cbb0*/  HMMA.16816.F32 R12, R20, R2, R12 ;  /* 0x00000002140c723c */ /* 0x004fde000000180c */
[----:B------:R-:W-:-:S04]  /*1cbc0*/  NOP ;  /* 0x0000000000007918 */ /* 0x000fc80000000000 */
[----:B------:R0:W-:Y:S04]  /*1cbd0*/  STL.64 [R1+0x2a0], R12 ;  /* 0x0002a00c01007387 */ /* 0x0001e80000100a00 */
[----:B------:R1:W-:Y:S04]  /*1cbe0*/  STL.64 [R1+0x2a8], R14 ;  /* 0x0002a80e01007387 */ /* 0x0003e80000100a00 */
[----:B0-----:R-:W2:Y:S04]  /*1cbf0*/  LDL.LU.64 R12, [R1+0x600] ;  /* 0x00060000010c7983 */ /* 0x001ea80000300a00 */
[----:B-1----:R-:W2:Y:S04]  /*1cc00*/  LDL.LU.64 R14, [R1+0x608] ;  /* 0x00060800010e7983 */ /* 0x002ea80000300a00 */
[----:B------:R0:W-:Y:S04]  /*1cc10*/  STL.64 [R1+0x320], R8 ;  /* 0x0003200801007387 */ /* 0x0001e80000100a00 */
[----:B------:R1:W-:Y:S04]  /*1cc20*/  STL.64 [R1+0x328], R10 ;  /* 0x0003280a01007387 */ /* 0x0003e80000100a00 */
[----:B0-----:R-:W3:Y:S04]  /*1cc30*/  LDL.LU.64 R8, [R1+0x5e0] ;  /* 0x0005e00001087983 */ /* 0x001ee80000300a00 */
[----:B-1----:R-:W3:Y:S04]  /*1cc40*/  LDL.LU.64 R10, [R1+0x5e8] ;  /* 0x0005e800010a7983 */ /* 0x002ee80000300a00 */
[----:B------:R-:W4:Y:S04]  /*1cc50*/  LDL.LU.64 R20, [R1+0x5c0] ;  /* 0x0005c00001147983 */ /* 0x000f280000300a00 */
[----:B------:R-:W4:Y:S04]  /*1cc60*/  LDL.LU.64 R22, [R1+0x5c8] ;  /* 0x0005c80001167983 */ /* 0x000f280000300a00 */
[----:B------:R0:W-:Y:S04]  /*1cc70*/  STL.64 [R1+0x2aa0], R6 ;  /* 0x002aa00601007387 */ /* 0x0001e80000100a00 */
[----:B------:R1:W-:Y:S01]  /*1cc80*/  STL.64 [R1+0x2a98], R4 ;  /* 0x002a980401007387 */ /* 0x0003e20000100a00 */
[----:B0-----:R-:W-:-:S03]  /*1cc90*/  IMAD.MOV.U32 R6, RZ, RZ, R0 ;  /* 0x000000ffff067224 */ /* 0x001fc600078e0000 */
[----:B-1----:R-:W3:Y:S04]  /*1cca0*/  LDL.LU R4, [R1] ;  /* 0x0000000001047983 */ /* 0x002ee80000300800 */
[----:B------:R-:W3:Y:S04]  /*1ccb0*/  LDL.LU R5, [R1+0x4] ;  /* 0x0000040001057983 */ /* 0x000ee80000300800 */
[----:B------:R-:W5:Y:S01]  /*1ccc0*/  LDL.LU R0, [R1+0x2af8] ;  /* 0x002af80001007983 */ /* 0x000f620000300800 */
[----:B------:R-:W-:Y:S01]  /*1ccd0*/  HMMA.16816.F32 R16, R24, R2, R16 ;  /* 0x000000021810723c */ /* 0x000fe20000001810 */
[----:B------:R-:W-:-:S15]  /*1cce0*/  IMAD.MOV.U32 R7, RZ, RZ, R29 ;  /* 0x000000ffff077224 */ /* 0x000fde00078e001d */
[----:B------:R-:W-:-:S03]  /*1ccf0*/  NOP ;  /* 0x0000000000007918 */ /* 0x000fc60000000000 */
[----:B------:R-:W-:Y:S04]  /*1cd00*/  STL [R1+0x4c0], R16 ;  /* 0x0004c01001007387 */ /* 0x000fe80000100800 */
[----:B------:R-:W-:Y:S01]  /*1cd10*/  STL.64 [R1+0x4c8], R18 ;  /* 0x0004c81201007387 */ /* 0x000fe20000100a00 */
[----:B------:R-:W-:-:S03]  /*1cd20*/  IMAD.MOV.U32 R29, RZ, RZ, R17 ;  /* 0x000000ffff1d7224 */ /* 0x000fc600078e0011 */
[----:B------:R-:W-:Y:S04]  /*1cd30*/  STL.64 [R1+0x2a90], R26 ;  /* 0x002a901a01007387 */ /* 0x000fe80000100a00 */
[----:B------:R0:W-:Y:S04]  /*1cd40*/  STL.64 [R1+0x2a88], R24 ;  /* 0x002a881801007387 */ /* 0x0001e80000100a00 */
[----:B0-----:R-:W2:Y:S04]  /*1cd50*/  LDL.LU.64 R24, [R1+0x5b0] ;  /* 0x0005b00001187983 */ /* 0x001ea80000300a00 */
[----:B------:R-:W2:Y:S04]  /*1cd60*/  LDL.LU.64 R26, [R1+0x5b8] ;  /* 0x0005b800011a7983 */ /* 0x000ea80000300a00 */
[----:B------:R-:W-:Y:S04]  /*1cd70*/  STL [R1+0x2800], R29 ;  /* 0x0028001d01007387 */ /* 0x000fe80000100800 */
[----:B-----5:R-:W0:Y:S04]  /*1cd80*/  LDSM.16.M88.4 R16, [R0+UR4+0x7000] ;  /* 0x007000040010783b */ /* 0x020e280008000200 */
        /* <DEDUP_REMOVED lines=9> */
[-C--:B---3--:R-:W-:Y:S08]  /*1ce20*/  HMMA.16816.F32 R4, R4, R2.reuse, R8 ;  /* 0x000000020404723c */ /* 0x088ff00000001808 */
[----:B--2---:R-:W-:Y:S01]  /*1ce30*/  HMMA.16816.F32 R16, R16, R2, R12 ;  /* 0x000000021010723c */ /* 0x004fe2000000180c */
[----:B------:R-:W2:Y:S04]  /*1ce40*/  LDL.LU.64 R14, [R1+0x2ae0] ;  /* 0x002ae000010e7983 */ /* 0x000ea80000300a00 */
[----:B------:R-:W2:-:S14]  /*1ce50*/  LDL.LU.64 R12, [R1+0x2ad8] ;  /* 0x002ad800010c7983 */ /* 0x000e9c0000300a00 */
[----:B------:R-:W-:Y:S04]  /*1ce60*/  STL.64 [R1+0x30], R16 ;  /* 0x0000301001007387 */ /* 0x000fe80000100a00 */
[----:B------:R0:W-:Y:S04]  /*1ce70*/  STL.64 [R1+0x38], R18 ;  /* 0x0000381201007387 */ /* 0x0001e80000100a00 */
[----:B0-----:R-:W3:Y:S04]  /*1ce80*/  LDL.LU.64 R18, [R1+0x2ad0] ;  /* 0x002ad00001127983 */ /* 0x001ee80000300a00 */
[----:B------:R-:W3:Y:S04]  /*1ce90*/  LDL.LU.64 R16, [R1+0x2ac8] ;  /* 0x002ac80001107983 */ /* 0x000ee80000300a00 */
[----:B------:R-:W5:Y:S04]  /*1cea0*/  LDL.LU R0, [R1+0x594] ;  /* 0x0005940001007983 */ /* 0x000f680000300800 */
[----:B------:R-:W4:Y:S04]  /*1ceb0*/  LDL.LU.64 R10, [R1+0x2ac0] ;  /* 0x002ac000010a7983 */ /* 0x000f280000300a00 */
[----:B------:R-:W4:Y:S04]  /*1cec0*/  LDL.LU.64 R8, [R1+0x2ab8] ;  /* 0x002ab80001087983 */ /* 0x000f280000300a00 */
[----:B------:R-:W-:Y:S04]  /*1ced0*/  STL.64 [R1+0x20], R4 ;  /* 0x0000200401007387 */ /* 0x000fe80000100a00 */
[----:B------:R4:W-:Y:S02]  /*1cee0*/  STL.64 [R1+0x28], R6 ;  /* 0x0000280601007387 */ /* 0x0009e40000100a00 */
[----:B----4-:R-:W-:Y:S02]  /*1cef0*/  HMMA.16816.F32 R4, R8, R2, R20 ;  /* 0x000000020804723c */ /* 0x010fe40000001814 */
[----:B------:R-:W2:Y:S04]  /*1cf00*/  LDL.LU.64 R20, [R1+0x4a0] ;  /* 0x0004a00001147983 */ /* 0x000ea80000300a00 */
[----:B------:R-:W2:-:S13]  /*1cf10*/  LDL.LU.64 R22, [R1+0x4a8] ;  /* 0x0004a80001167983 */ /* 0x000e9a0000300a00 */
[----:B------:R0:W-:Y:S04]  /*1cf20*/  STL.64 [R1+0x10], R4 ;  /* 0x0000100401007387 */ /* 0x0001e80000100a00 */
[----:B------:R1:W-:Y:S04]  /*1cf30*/  STL.64 [R1+0x18], R6 ;  /* 0x0000180601007387 */ /* 0x0003e80000100a00 */
[----:B0-----:R-:W4:Y:S04]  /*1cf40*/  LDL.LU.64 R4, [R1+0x450] ;  /* 0x0004500001047983 */ /* 0x001f280000300a00 */
[----:B-1----:R-:W4:Y:S04]  /*1cf50*/  LDL.LU.64 R6, [R1+0x458] ;  /* 0x0004580001067983 */ /* 0x002f280000300a00 */
[----:B------:R-:W3:Y:S04]  /*1cf60*/  LDL.LU R10, [R1+0x530] ;  /* 0x00053000010a7983 */ /* 0x000ee80000300800 */
[----:B------:R-:W3:Y:S04]  /*1cf70*/  LDL.LU R11, [R1+0x534] ;  /* 0x00053400010b7983 */ /* 0x000ee80000300800 */
[----:B------:R-:W4:Y:S04]  /*1cf80*/  LDL.LU R8, [R1+0x550] ;  /* 0x0005500001087983 */ /* 0x000f280000300800 */
[----:B------:R-:W4:Y:S01]  /*1cf90*/  LDL.LU R9, [R1+0x554] ;  /* 0x0005540001097983 */ /* 0x000f220000300800 */
[-C--:B--2---:R-:W-:Y:S03]  /*1cfa0*/  HMMA.16816.F32 R12, R12, R2.reuse, R20 ;  /* 0x000000020c0c723c */ /* 0x084fe60000001814 */
[----:B---3--:R-:W-:Y:S04]  /*1cfb0*/  STL.64 [R1+0x2a80], R10 ;  /* 0x002a800a01007387 */ /* 0x008fe80000100a00 */
[----:B----4-:R0:W-:Y:S02]  /*1cfc0*/  STL.64 [R1+0x2a78], R8 ;  /* 0x002a780801007387 */ /* 0x0101e40000100a00 */
[----:B0-----:R-:W-:Y:S02]  /*1cfd0*/  HMMA.16816.F32 R8, R16, R2, R24 ;  /* 0x000000021008723c */ /* 0x001fe40000001818 */
[----:B------:R-:W2:Y:S04]  /*1cfe0*/  LDL.LU.64 R24, [R1+0x400] ;  /* 0x0004000001187983 */ /* 0x000ea80000300a00 */
[----:B------:R-:W2:-:S13]  /*1cff0*/  LDL.LU.64 R26, [R1+0x408] ;  /* 0x00040800011a7983 */ /* 0x000e9a0000300a00 */
[----:B------:R0:W-:Y:S04]  /*1d000*/  STL.64 [R1], R8 ;  /* 0x0000000801007387 */ /* 0x0001e80000100a00 */
[----:B------:R1:W-:Y:S04]  /*1d010*/  STL.64 [R1+0x8], R10 ;  /* 0x0000080a01007387 */ /* 0x0003e80000100a00 */
[----:B0-----:R-:W3:Y:S04]  /*1d020*/  LDL.LU.64 R8, [R1+0x340] ;  /* 0x0003400001087983 */ /* 0x001ee80000300a00 */
[----:B-1----:R-:W3:Y:S04]  /*1d030*/  LDL.LU.64 R10, [R1+0x348] ;  /* 0x00034800010a7983 */ /* 0x002ee80000300a00 */
[----:B------:R-:W4:Y:S04]  /*1d040*/  LDL.LU R18, [R1+0x560] ;  /* 0x0005600001127983 */ /* 0x000f280000300800 */
[----:B------:R-:W2:Y:S04]  /*1d050*/  LDL.LU R19, [R1+0x564] ;  /* 0x0005640001137983 */ /* 0x000ea80000300800 */
[----:B------:R-:W2:Y:S04]  /*1d060*/  LDL.LU R16, [R1+0x540] ;  /* 0x0005400001107983 */ /* 0x000ea80000300800 */
[----:B------:R-:W2:Y:S04]  /*1d070*/  LDL.LU R17, [R1+0x544] ;  /* 0x0005440001117983 */ /* 0x000ea80000300800 */
[----:B------:R-:W2:Y:S04]  /*1d080*/  LDL.LU.64 R22, [R1+0x2ab0] ;  /* 0x002ab00001167983 */ /* 0x000ea80000300a00 */
[----:B------:R-:W2:Y:S04]  /*1d090*/  LDL.LU.64 R20, [R1+0x2aa8] ;  /* 0x002aa80001147983 */ /* 0x000ea80000300a00 */
[----:B------:R0:W-:Y:S04]  /*1d0a0*/  STL.64 [R1+0x210], R12 ;  /* 0x0002100c01007387 */ /* 0x0001e80000100a00 */
[----:B------:R1:W-:Y:S01]  /*1d0b0*/  STL [R1+0x21c], R15 ;  /* 0x00021c0f01007387 */ /* 0x0003e20000100800 */
[----:B------:R-:W-:-:S03]  /*1d0c0*/  IMAD.MOV.U32 R28, RZ, RZ, R14 ;  /* 0x000000ffff1c7224 */ /* 0x000fc600078e000e */
[----:B0-----:R-:W3:Y:S04]  /*1d0d0*/  LDL.LU R12, [R1+0x650] ;  /* 0x00065000010c7983 */ /* 0x001ee80000300800 */
[----:B------:R-:W3:Y:S04]  /*1d0e0*/  LDL.LU R13, [R1+0x64c] ;  /* 0x00064c00010d7983 */ /* 0x000ee80000300800 */
[----:B------:R-:W3:Y:S04]  /*1d0f0*/  LDL.LU R14, [R1+0x648] ;  /* 0x00064800010e7983 */ /* 0x000ee80000300800 */
[----:B-1----:R-:W3:Y:S01]  /*1d100*/  LDL.LU R15, [R1+0x644] ;  /* 0x00064400010f7983 */ /* 0x002ee20000300800 */
[----:B--2---:R-:W-:Y:S03]  /*1d110*/  HMMA.16816.F32 R20, R20, R2, R4 ;  /* 0x000000021414723c */ /* 0x004fe60000001804 */
[----:B------:R-:W2:Y:S04]  /*1d120*/  LDL.LU.64 R6, [R1+0x2aa0] ;  /* 0x002aa00001067983 */ /* 0x000ea80000300a00 */
[----:B------:R-:W2:-:S12]  /*1d130*/  LDL.LU.64 R4, [R1+0x2a98] ;  /* 0x002a980001047983 */ /* 0x000e980000300a00 */
[----:B------:R0:W-:Y:S04]  /*1d140*/  STL.64 [R1+0x280], R20 ;  /* 0x0002801401007387 */ /* 0x0001e80000100a00 */
[----:B------:R1:W-:Y:S01]  /*1d150*/  STL [R1+0x288], R22 ;  /* 0x0002881601007387 */ /* 0x0003e20000100800 */
[----:B------:R-:W-:-:S03]  /*1d160*/  IMAD.MOV.U32 R29, RZ, RZ, R23 ;  /* 0x000000ffff1d7224 */ /* 0x000fc600078e0017 */
[----:B0-----:R-:W3:Y:S04]  /*1d170*/  LDL.LU R20, [R1+0x580] ;  /* 0x0005800001147983 */ /* 0x001ee80000300800 */
[----:B------:R-:W3:Y:S04]  /*1d180*/  LDL.LU R21, [R1+0x584] ;  /* 0x0005840001157983 */ /* 0x000ee80000300800 */
[----:B-1----:R-:W3:Y:S04]  /*1d190*/  LDL.LU R22, [R1+0x574] ;  /* 0x0005740001167983 */ /* 0x002ee80000300800 */
[----:B------:R-:W3:Y:S01]  /*1d1a0*/  LDL.LU R23, [R1+0x590] ;  /* 0x0005900001177983 */ /* 0x000ee20000300800 */
[----:B--2---:R-:W-:Y:S03]  /*1d1b0*/  HMMA.16816.F32 R4, R4, R2, R24 ;  /* 0x000000020404723c */ /* 0x004fe60000001818 */
[----:B------:R-:W3:Y:S04]  /*1d1c0*/  LDL.LU.64 R26, [R1+0x2a90] ;  /* 0x002a9000011a7983 */ /* 0x000ee80000300a00 */
[----:B------:R-:W3:-:S12]  /*1d1d0*/  LDL.LU.64 R24, [R1+0x2a88] ;  /* 0x002a880001187983 */ /* 0x000ed80000300a00 */
[----:B------:R-:W-:Y:S04]  /*1d1e0*/  STL.64 [R1+0x2f0], R4 ;  /* 0x0002f00401007387 */ /* 0x000fe80000100a00 */
[----:B------:R0:W-:Y:S04]  /*1d1f0*/  STL.64 [R1+0x2f8], R6 ;  /* 0x0002f80601007387 */ /* 0x0001e80000100a00 */
[----:B0-----:R-:W2:Y:S01]  /*1d200*/  LDL.LU R7, [R1+0x570] ;  /* 0x0005700001077983 */ /* 0x001ea20000300800 */
[----:B---3--:R-:W-:Y:S03]  /*1d210*/  HMMA.16816.F32 R24, R24, R2, R8 ;  /* 0x000000021818723c */ /* 0x008fe60000001808 */
[----:B------:R-:W3:Y:S04]  /*1d220*/  LDL.LU.64 R10, [R1+0x2a80] ;  /* 0x002a8000010a7983 */ /* 0x000ee80000300a00 */
[----:B------:R-:W3:Y:S01]  /*1d230*/  LDL.LU.64 R8, [R1+0x2a78] ;  /* 0x002a780001087983 */ /* 0x000ee20000300a00 */
[----:B----4-:R-:W-:-:S02]  /*1d240*/  F2FP.F16.E4M3.UNPACK_B R18, R18.H1 ;  /* 0x00000012ff12723e */ /* 0x010fc400030006ff */
[----:B------:R-:W-:Y:S02]  /*1d250*/  F2FP.F16.E4M3.UNPACK_B R19, R19.H1 ;  /* 0x00000013ff13723e */ /* 0x000fe400030006ff */
[----:B------:R-:W-:Y:S02]  /*1d260*/  F2FP.F16.E4M3.UNPACK_B R16, R16.H1 ;  /* 0x00000010ff10723e */ /* 0x000fe400030006ff */
[----:B------:R-:W-:Y:S02]  /*1d270*/  F2FP.F16.E4M3.UNPACK_B R17, R17.H1 ;  /* 0x00000011ff11723e */ /* 0x000fe400030006ff */
[----:B------:R-:W-:Y:S02]  /*1d280*/  F2FP.F16.E4M3.UNPACK_B R4, R23.H1 ;  /* 0x00000017ff04723e */ /* 0x000fe400030006ff */
[----:B-----5:R-:W-:Y:S01]  /*1d290*/  F2FP.F16.E4M3.UNPACK_B R5, R0.H1 ;  /* 0x00000000ff05723e */ /* 0x020fe200030006ff */
[----:B------:R0:W-:Y:S04]  /*1d2a0*/  STL.64 [R1+0x3b0], R24 ;  /* 0x0003b01801007387 */ /* 0x0001e80000100a00 */
[----:B------:R1:W-:Y:S04]  /*1d2b0*/  STL.64 [R1+0x3b8], R26 ;  /* 0x0003b81a01007387 */ /* 0x0003e80000100a00 */
[----:B------:R-:W-:Y:S04]  /*1d2c0*/  STL.64 [R1+0x2a70], R18 ;  /* 0x002a701201007387 */ /* 0x000fe80000100a00 */
[----:B------:R-:W-:Y:S01]  /*1d2d0*/  STL.64 [R1+0x2a68], R16 ;  /* 0x002a681001007387 */ /* 0x000fe20000100a00 */
[----:B--2---:R-:W-:-:S02]  /*1d2e0*/  F2FP.F16.E4M3.UNPACK_B R6, R7.H1 ;  /* 0x00000007ff06723e */ /* 0x004fc400030006ff */
[----:B------:R-:W-:Y:S02]  /*1d2f0*/  F2FP.F16.E4M3.UNPACK_B R7, R22.H1 ;  /* 0x00000016ff07723e */ /* 0x000fe400030006ff */
[----:B---3--:R-:W-:Y:S02]  /*1d300*/  F2FP.F16.E4M3.UNPACK_B R10, R10.H1 ;  /* 0x0000000aff0a723e */ /* 0x008fe400030006ff */
[----:B------:R-:W-:Y:S02]  /*1d310*/  F2FP.F16.E4M3.UNPACK_B R11, R11.H1 ;  /* 0x0000000bff0b723e */ /* 0x000fe400030006ff */
[----:B------:R-:W-:Y:S02]  /*1d320*/  F2FP.F16.E4M3.UNPACK_B R8, R8.H1 ;  /* 0x00000008ff08723e */ /* 0x000fe400030006ff */
[----:B------:R-:W-:Y:S01]  /*1d330*/  F2FP.F16.E4M3.UNPACK_B R9, R9.H1 ;  /* 0x00000009ff09723e */ /* 0x000fe200030006ff */
[----:B------:R-:W-:Y:S04]  /*1d340*/  STL.64 [R1+0x2a50], R10 ;  /* 0x002a500a01007387 */ /* 0x000fe80000100a00 */
[----:B------:R-:W-:Y:S04]  /*1d350*/  STL.64 [R1+0x2a48], R8 ;  /* 0x002a480801007387 */ /* 0x000fe80000100a00 */
[----:B------:R-:W-:Y:S04]  /*1d360*/  STL.64 [R1+0x2a30], R6 ;  /* 0x002a300601007387 */ /* 0x000fe80000100a00 */
[----:B------:R-:W-:Y:S04]  /*1d370*/  STL.64 [R1+0x2a28], R4 ;  /* 0x002a280401007387 */ /* 0x000fe80000100a00 */
[----:B------:R-:W2:Y:S04]  /*1d380*/  LDL.LU R22, [R1+0x66c] ;  /* 0x00066c0001167983 */ /* 0x000ea80000300800 */
[----:B------:R-:W3:Y:S04]  /*1d390*/  LDL.LU R23, [R1+0x668] ;  /* 0x0006680001177983 */ /* 0x000ee80000300800 */
[----:B------:R-:W4:Y:S04]  /*1d3a0*/  LDL.LU R0, [R1+0x664] ;  /* 0x0006640001007983 */ /* 0x000f280000300800 */
[----:B0-----:R-:W5:Y:S04]  /*1d3b0*/  LDL.LU R24, [R1+0x180] ;  /* 0x0001800001187983 */ /* 0x001f680000300800 */
[----:B------:R-:W5:Y:S04]  /*1d3c0*/  LDL.LU R25, [R1+0x184] ;  /* 0x0001840001197983 */ /* 0x000f680000300800 */
[----:B-1----:R-:W2:Y:S04]  /*1d3d0*/  LDL.LU R26, [R1+0x188] ;  /* 0x00018800011a7983 */ /* 0x002ea80000300800 */
[----:B------:R-:W2:Y:S04]  /*1d3e0*/  LDL.LU R27, [R1+0x18c] ;  /* 0x00018c00011b7983 */ /* 0x000ea80000300800 */
[----:B--2---:R-:W-:Y:S04]  /*1d3f0*/  STL.64 [R1+0x2990], R26 ;  /* 0x0029901a01007387 */ /* 0x004fe80000100a00 */
[----:B-----5:R0:W-:Y:S04]  /*1d400*/  STL.64 [R1+0x2988], R24 ;  /* 0x0029881801007387 */ /* 0x0201e80000100a00 */
[----:B0-----:R-:W2:Y:S04]  /*1d410*/  LDL.LU R24, [R1+0x50] ;  /* 0x0000500001187983 */ /* 0x001ea80000300800 */
[----:B------:R-:W2:Y:S04]  /*1d420*/  LDL.LU R25, [R1+0x54] ;  /* 0x0000540001197983 */ /* 0x000ea80000300800 */
[----:B------:R-:W5:Y:S04]  /*1d430*/  LDL.LU R26, [R1+0x58] ;  /* 0x00005800011a7983 */ /* 0x000f680000300800 */
[----:B------:R-:W5:Y:S04]  /*1d440*/  LDL.LU R27, [R1+0x5c] ;  /* 0x00005c00011b7983 */ /* 0x000f680000300800 */
[----:B-----5:R-:W-:Y:S04]  /*1d450*/  STL.64 [R1+0x29a0], R26 ;  /* 0x0029a01a01007387 */ /* 0x020fe80000100a00 */
[----:B--2---:R0:W-:Y:S04]  /*1d460*/  STL.64 [R1+0x2998], R24 ;  /* 0x0029981801007387 */ /* 0x0041e80000100a00 */
        /* <DEDUP_REMOVED lines=36> */
[----:B--2---:R-:W-:Y:S04]  /*1d6b0*/  STL.64 [R1+0x2a60], R10 ;  /* 0x002a600a01007387 */ /* 0x004fe80000100a00 */
[----:B------:R0:W-:Y:S04]  /*1d6c0*/  STL.64 [R1+0x2a58], R8 ;  /* 0x002a580801007387 */ /* 0x0001e80000100a00 */
[----:B0-----:R-:W2:Y:S04]  /*1d6d0*/  LDL.LU R8, [R1+0x130] ;  /* 0x0001300001087983 */ /* 0x001ea80000300800 */
        /* <DEDUP_REMOVED lines=9> */
[----:B------:R-:W-:Y:S04]  /*1d770*/  STL.64 [R1+0x2a40], R6 ;  /* 0x002a400601007387 */ /* 0x000fe80000100a00 */
[----:B------:R0:W-:Y:S04]  /*1d780*/  STL.64 [R1+0x2a38], R4 ;  /* 0x002a380401007387 */ /* 0x0001e80000100a00 */
[----:B0-----:R-:W2:Y:S04]  /*1d790*/  LDL.LU R4, [R1+0xc0] ;  /* 0x0000c00001047983 */ /* 0x001ea80000300800 */
[----:B------:R-:W2:Y:S04]  /*1d7a0*/  LDL.LU R5, [R1+0xc4] ;  /* 0x0000c40001057983 */ /* 0x000ea80000300800 */
[----:B------:R-:W2:Y:S04]  /*1d7b0*/  LDL.LU R6, [R1+0xc8] ;  /* 0x0000c80001067983 */ /* 0x000ea80000300800 */
[----:B------:R-:W2:Y:S04]  /*1d7c0*/  LDL.LU R7, [R1+0xcc] ;  /* 0x0000cc0001077983 */ /* 0x000ea80000300800 */
[----:B-----5:R-:W-:Y:S04]  /*1d7d0*/  STL.64 [R1+0x29f0], R26 ;  /* 0x0029f01a01007387 */ /* 0x020fe80000100a00 */
[----:B------:R0:W-:Y:S04]  /*1d7e0*/  STL.64 [R1+0x29e8], R24 ;  /* 0x0029e81801007387 */ /* 0x0001e80000100a00 */
[----:B0-----:R-:W5:Y:S04]  /*1d7f0*/  LDL.LU R24, [R1+0x170] ;  /* 0x0001700001187983 */ /* 0x001f680000300800 */
[----:B------:R-:W5:Y:S04]  /*1d800*/  LDL.LU R25, [R1+0x174] ;  /* 0x0001740001197983 */ /* 0x000f680000300800 */
[----:B------:R-:W2:Y:S04]  /*1d810*/  LDL.LU R26, [R1+0x178] ;  /* 0x00017800011a7983 */ /* 0x000ea80000300800 */
[----:B------:R-:W2:Y:S04]  /*1d820*/  LDL.LU R27, [R1+0x17c] ;  /* 0x00017c00011b7983 */ /* 0x000ea80000300800 */
[----:B--2---:R-:W-:Y:S04]  /*1d830*/  STL.64 [R1+0x2a00], R26 ;  /* 0x002a001a01007387 */ /* 0x004fe80000100a00 */
[----:B-----5:R0:W-:Y:S04]  /*1d840*/  STL.64 [R1+0x29f8], R24 ;  /* 0x0029f81801007387 */ /* 0x0201e80000100a00 */
[----:B0-----:R-:W2:Y:S04]  /*1d850*/  LDL.LU R24, [R1+0x30] ;  /* 0x0000300001187983 */ /* 0x001ea80000300800 */
[----:B------:R-:W2:Y:S04]  /*1d860*/  LDL.LU R25, [R1+0x34] ;  /* 0x0000340001197983 */ /* 0x000ea80000300800 */
[----:B------:R-:W5:Y:S04]  /*1d870*/  LDL.LU R26, [R1+0x38] ;  /* 0x00003800011a7983 */ /* 0x000f680000300800 */
[----:B------:R-:W5:Y:S01]  /*1d880*/  LDL.LU R27, [R1+0x3c] ;  /* 0x00003c00011b7983 */ /* 0x000f620000300800 */
[----:B------:R-:W-:-:S02]  /*1d890*/  F2FP.F16.E4M3.UNPACK_B R12, R12 ;  /* 0x0000000cff0c723e */ /* 0x000fc400020006ff */
[----:B------:R-:W-:Y:S02]  /*1d8a0*/  F2FP.F16.E4M3.UNPACK_B R13, R13 ;  /* 0x0000000dff0d723e */ /* 0x000fe400020006ff */
[----:B------:R-:W-:Y:S02]  /*1d8b0*/  F2FP.F16.E4M3.UNPACK_B R14, R14 ;  /* 0x0000000eff0e723e */ /* 0x000fe400020006ff */
[----:B------:R-:W-:Y:S02]  /*1d8c0*/  F2FP.F16.E4M3.UNPACK_B R15, R15 ;  /* 0x0000000fff0f723e */ /* 0x000fe400020006ff */
[----:B------:R-:W-:Y:S02]  /*1d8d0*/  F2FP.F16.E4M3.UNPACK_B R20, R20.H1 ;  /* 0x00000014ff14723e */ /* 0x000fe400030006ff */
[----:B------:R-:W-:Y:S01]  /*1d8e0*/  F2FP.F16.E4M3.UNPACK_B R21, R21.H1 ;  /* 0x00000015ff15723e */ /* 0x000fe200030006ff */
[----:B-----5:R-:W-:Y:S04]  /*1d8f0*/  STL.64 [R1+0x2a10], R26 ;  /* 0x002a101a01007387 */ /* 0x020fe80000100a00 */
[----:B--2---:R0:W-:Y:S04]  /*1d900*/  STL.64 [R1+0x2a08], R24 ;  /* 0x002a081801007387 */ /* 0x0041e80000100a00 */
[----:B0-----:R-:W2:Y:S04]  /*1d910*/  LDL.LU R24, [R1+0x40] ;  /* 0x0000400001187983 */ /* 0x001ea80000300800 */
[----:B------:R-:W2:Y:S04]  /*1d920*/  LDL.LU R25, [R1+0x44] ;  /* 0x0000440001197983 */ /* 0x000ea80000300800 */
[----:B------:R-:W5:Y:S04]  /*1d930*/  LDL.LU R26, [R1+0x48] ;  /* 0x00004800011a7983 */ /* 0x000f680000300800 */
[----:B------:R-:W5:Y:S01]  /*1d940*/  LDL.LU R27, [R1+0x4c] ;  /* 0x00004c00011b7983 */ /* 0x000f620000300800 */
[C---:B------:R-:W-:Y:S03]  /*1d950*/  HMMA.16816.F32 R16, R12.reuse, R20, R16 ;  /* 0x000000140c10723c */ /* 0x040fe60000001810 */
[----:B-----5:R-:W-:Y:S04]  /*1d960*/  STL.64 [R1+0x2a20], R26 ;  /* 0x002a201a01007387 */ /* 0x020fe80000100a00 */
[----:B--2---:R0:W-:Y:S04]  /*1d970*/  STL.64 [R1+0x2a18], R24 ;  /* 0x002a181801007387 */ /* 0x0041e80000100a00 */
[----:B0-----:R-:W2:Y:S04]  /*1d980*/  LDL.LU R24, [R1+0x60] ;  /* 0x0000600001187983 */ /* 0x001ea80000300800 */
[----:B------:R-:W2:Y:S04]  /*1d990*/  LDL.LU R25, [R1+0x64] ;  /* 0x0000640001197983 */ /* 0x000ea80000300800 */
[----:B------:R-:W2:Y:S04]  /*1d9a0*/  LDL.LU R26, [R1+0x68] ;  /* 0x00006800011a7983 */ /* 0x000ea80000300800 */
[----:B------:R-:W2:Y:S04]  /*1d9b0*/  LDL.LU R27, [R1+0x6c] ;  /* 0x00006c00011b7983 */ /* 0x000ea80000300800 */
[----:B------:R-:W-:Y:S04]  /*1d9c0*/  STL.64 [R1+0x400], R16 ;  /* 0x0004001001007387 */ /* 0x000fe80000100a00 */
[----:B------:R0:W-:Y:S04]  /*1d9d0*/  STL.64 [R1+0x408], R18 ;  /* 0x0004081201007387 */ /* 0x0001e80000100a00 */
[----:B0-----:R-:W5:Y:S04]  /*1d9e0*/  LDL.LU.64 R18, [R1+0x2a70] ;  /* 0x002a700001127983 */ /* 0x001f680000300a00 */
[----:B------:R-:W2:Y:S01]  /*1d9f0*/  LDL.LU.64 R16, [R1+0x2a68] ;  /* 0x002a680001107983 */ /* 0x000ea20000300a00 */
[----:B-----5:R-:W-:-:S15]  /*1da00*/  HMMA.16816.F32 R8, R12, R18, R8 ;  /* 0x000000120c08723c */ /* 0x020fde0000001808 */
[----:B------:R-:W-:-:S04]  /*1da10*/  NOP ;  /* 0x0000000000007918 */ /* 0x000fc80000000000 */
[----:B------:R-:W-:Y:S04]  /*1da20*/  STL.64 [R1+0x430], R8 ;  /* 0x0004300801007387 */ /* 0x000fe80000100a00 */
[----:B------:R0:W-:Y:S04]  /*1da30*/  STL.64 [R1+0x438], R10 ;  /* 0x0004380a01007387 */ /* 0x0001e80000100a00 */
[----:B0-----:R-:W2:Y:S04]  /*1da40*/  LDL.LU.64 R10, [R1+0x2a60] ;  /* 0x002a6000010a7983 */ /* 0x001ea80000300a00 */
[----:B------:R-:W2:Y:S02]  /*1da50*/  LDL.LU.64 R8, [R1+0x2a58] ;  /* 0x002a580001087983 */ /* 0x000ea40000300a00 */
[----:B--2---:R-:W-:-:S15]  /*1da60*/  HMMA.16816.F32 R8, R12, R16, R8 ;  /* 0x000000100c08723c */ /* 0x004fde0000001808 */
[----:B------:R-:W-:-:S04]  /*1da70*/  NOP ;  /* 0x0000000000007918 */ /* 0x000fc80000000000 */
[----:B------:R-:W-:Y:S04]  /*1da80*/  STL.64 [R1+0x440], R8 ;  /* 0x0004400801007387 */ /* 0x000fe80000100a00 */
[----:B------:R0:W-:Y:S04]  /*1da90*/  STL.64 [R1+0x448], R10 ;  /* 0x0004480a01007387 */ /* 0x0001e80000100a00 */
[----:B0-----:R-:W2:Y:S04]  /*1daa0*/  LDL.LU.64 R10, [R1+0x2a50] ;  /* 0x002a5000010a7983 */ /* 0x001ea80000300a00 */
[----:B------:R-:W5:Y:S01]  /*1dab0*/  LDL.LU.64 R8, [R1+0x2a48] ;  /* 0x002a480001087983 */ /* 0x000f620000300a00 */
[----:B--2---:R-:W-:-:S15]  /*1dac0*/  HMMA.16816.F32 R4, R12, R10, R4 ;  /* 0x0000000a0c04723c */ /* 0x004fde0000001804 */
[----:B------:R-:W-:-:S04]  /*1dad0*/  NOP ;  /* 0x0000000000007918 */ /* 0x000fc80000000000 */
[----:B------:R-:W-:Y:S04]  /*1dae0*/  STL.64 [R1+0x4b0], R4 ;  /* 0x0004b00401007387 */ /* 0x000fe80000100a00 */
[----:B------:R0:W-:Y:S04]  /*1daf0*/  STL.64 [R1+0x4b8], R6 ;  /* 0x0004b80601007387 */ /* 0x0001e80000100a00 */
[----:B0-----:R-:W5:Y:S04]  /*1db00*/  LDL.LU.64 R6, [R1+0x2a40] ;  /* 0x002a400001067983 */ /* 0x001f680000300a00 */
[----:B------:R-:W5:Y:S02]  /*1db10*/  LDL.LU.64 R4, [R1+0x2a38] ;  /* 0x002a380001047983 */ /* 0x000f640000300a00 */
[----:B-----5:R-:W-:-:S15]  /*1db20*/  HMMA.16816.F32 R4, R12, R8, R4 ;  /* 0x000000080c04723c */ /* 0x020fde0000001804 */
        /* <DEDUP_REMOVED lines=16> */
[----:B------:R-:W2:Y:S01]  /*1dc30*/  LDL.LU.64 R24, [R1+0x2a08] ;  /* 0x002a080001187983 */ /* 0x000ea20000300a00 */
[----:B------:R-:W-:-:S02]  /*1dc40*/  F2FP.F16.E4M3.UNPACK_B R2, R2.H1 ;  /* 0x00000002ff02723e */ /* 0x000fc400030006ff */
[----:B------:R-:W-:-:S07]  /*1dc50*/  F2FP.F16.E4M3.UNPACK_B R3, R3.H1 ;  /* 0x00000003ff03723e */ /* 0x000fce00030006ff */
[----:B--2---:R-:W-:Y:S01]  /*1dc60*/  HMMA.16816.F32 R12, R12, R2, R24 ;  /* 0x000000020c0c723c */ /* 0x004fe20000001818 */
[----:B------:R-:W2:Y:S04]  /*1dc70*/  LDL.LU.64 R26, [R1+0x2a00] ;  /* 0x002a0000011a7983 */ /* 0x000ea80000300a00 */
[----:B------:R-:W2:-:S14]  /*1dc80*/  LDL.LU.64 R24, [R1+0x29f8] ;  /* 0x0029f80001187983 */ /* 0x000e9c0000300a00 */
[----:B------:R0:W-:Y:S04]  /*1dc90*/  STL.64 [R1+0x460], R12 ;  /* 0x0004600c01007387 */ /* 0x0001e80000100a00 */
[----:B------:R1:W-:Y:S04]  /*1dca0*/  STL.64 [R1+0x468], R14 ;  /* 0x0004680e01007387 */ /* 0x0003e80000100a00 */
[----:B0-----:R-:W5:Y:S04]  /*1dcb0*/  LDL.LU R12, [R1+0x640] ;  /* 0x00064000010c7983 */ /* 0x001f680000300800 */
[----:B------:R-:W2:Y:S04]  /*1dcc0*/  LDL.LU R13, [R1+0x63c] ;  /* 0x00063c00010d7983 */ /* 0x000ea80000300800 */
[----:B-1----:R-:W3:Y:S04]  /*1dcd0*/  LDL.LU R14, [R1+0x638] ;  /* 0x00063800010e7983 */ /* 0x002ee80000300800 */
[----:B------:R-:W4:Y:S01]  /*1dce0*/  LDL.LU R15, [R1+0x634] ;  /* 0x00063400010f7983 */ /* 0x000f220000300800 */
[----:B-----5:R-:W-:-:S02]  /*1dcf0*/  F2FP.F16.E4M3.UNPACK_B R12, R12 ;  /* 0x0000000cff0c723e */ /* 0x020fc400020006ff */
[----:B--2---:R-:W-:Y:S02]  /*1dd00*/  F2FP.F16.E4M3.UNPACK_B R13, R13 ;  /* 0x0000000dff0d723e */ /* 0x004fe400020006ff */
[----:B---3--:R-:W-:Y:S02]  /*1dd10*/  F2FP.F16.E4M3.UNPACK_B R14, R14 ;  /* 0x0000000eff0e723e */ /* 0x008fe400020006ff */
[----:B----4-:R-:W-:-:S07]  /*1dd20*/  F2FP.F16.E4M3.UNPACK_B R15, R15 ;  /* 0x0000000fff0f723e */ /* 0x010fce00020006ff */
[----:B------:R-:W-:-:S15]  /*1dd30*/  HMMA.16816.F32 R24, R12, R20, R24 ;  /* 0x000000140c18723c */ /* 0x000fde0000001818 */
        /* <DEDUP_REMOVED lines=28> */
[----:B------:R-:W2:Y:S04]  /*1df00*/  LDL.LU.64 R24, [R1+0x29a8] ;  /* 0x0029a80001187983 */ /* 0x000ea80000300a00 */
[----:B------:R0:W-:Y:S04]  /*1df10*/  STL.64 [R1+0x2970], R10 ;  /* 0x0029700a01007387 */ /* 0x0001e80000100a00 */
[----:B0-----:R-:W3:Y:S04]  /*1df20*/  LDL.LU R11, [R1+0x670] ;  /* 0x00067000010b7983 */ /* 0x001ee80000300800 */
[----:B------:R-:W-:Y:S01]  /*1df30*/  STL.64 [R1+0x2968], R8 ;  /* 0x0029680801007387 */ /* 0x000fe20000100a00 */
        /* <DEDUP_REMOVED lines=14> */
[----:B0-----:R-:W4:Y:S04]  /*1e020*/  LDL.LU R4, [R1+0x20] ;  /* 0x0000200001047983 */ /* 0x001f280000300800 */
[----:B------:R-:W4:Y:S04]  /*1e030*/  LDL.LU R5, [R1+0x24] ;  /* 0x0000240001057983 */ /* 0x000f280000300800 */
[----:B------:R-:W4:Y:S04]  /*1e040*/  LDL.LU R6, [R1+0x28] ;  /* 0x0000280001067983 */ /* 0x000f280000300800 */
[----:B------:R-:W4:Y:S02]  /*1e050*/  LDL.LU R7, [R1+0x2c] ;  /* 0x00002c0001077983 */ /* 0x000f240000300800 */
[----:B----4-:R-:W-:Y:S01]  /*1e060*/  HMMA.16816.F32 R4, R12, R2, R4 ;  /* 0x000000020c04723c */ /* 0x010fe20000001804 */
[----:B---3--:R-:W-:-:S02]  /*1e070*/  F2FP.F16.E4M3.UNPACK_B R12, R11 ;  /* 0x0000000bff0c723e */ /* 0x008fc400020006ff */
[----:B------:R-:W-:Y:S02]  /*1e080*/  F2FP.F16.E4M3.UNPACK_B R13, R22 ;  /* 0x00000016ff0d723e */ /* 0x000fe400020006ff */
[----:B------:R-:W-:Y:S02]  /*1e090*/  F2FP.F16.E4M3.UNPACK_B R14, R23 ;  /* 0x00000017ff0e723e */ /* 0x000fe400020006ff */
[----:B------:R-:W-:-:S12]  /*1e0a0*/  F2FP.F16.E4M3.UNPACK_B R15, R0 ;  /* 0x00000000ff0f723e */ /* 0x000fd800020006ff */
[----:B------:R-:W-:Y:S04]  /*1e0b0*/  STL.64 [R1+0x360], R4 ;  /* 0x0003600401007387 */ /* 0x000fe80000100a00 */
[----:B------:R2:W-:Y:S02]  /*1e0c0*/  STL.64 [R1+0x368], R6 ;  /* 0x0003680601007387 */ /* 0x0005e40000100a00 */
[----:B--2---:R-:W-:Y:S02]  /*1e0d0*/  HMMA.16816.F32 R4, R12, R20, R24 ;  /* 0x000000140c04723c */ /* 0x004fe40000001818 */
[----:B------:R-:W2:-:S15]  /*1e0e0*/  LDL.LU R24, [R1+0x240] ;  /* 0x0002400001187983 */ /* 0x000e9e0000300800 */
[----:B------:R-:W-:Y:S02]  /*1e0f0*/  NOP ;  /* 0x0000000000007918 */ /* 0x000fe40000000000 */
[----:B------:R-:W-:Y:S04]  /*1e100*/  STL.64 [R1+0x350], R4 ;  /* 0x0003500401007387 */ /* 0x000fe80000100a00 */
[----:B------:R-:W-:Y:S04]  /*1e110*/  STL.64 [R1+0x358], R6 ;  /* 0x0003580601007387 */ /* 0x000fe80000100a00 */
[----:B------:R-:W2:Y:S04]  /*1e120*/  LDL.LU R25, [R1+0x244] ;  /* 0x0002440001197983 */ /* 0x000ea80000300800 */
[----:B------:R-:W3:Y:S04]  /*1e130*/  LDL.LU R26, [R1+0x248] ;  /* 0x00024800011a7983 */ /* 0x000ee80000300800 */
[----:B------:R-:W3:Y:S04]  /*1e140*/  LDL.LU R27, [R1+0x24c] ;  /* 0x00024c00011b7983 */ /* 0x000ee80000300800 */
[----:B---3--:R-:W-:Y:S04]  /*1e150*/  STL.64 [R1+0x2870], R26 ;  /* 0x0028701a01007387 */ /* 0x008fe80000100a00 */
[----:B--2---:R0:W-:Y:S04]  /*1e160*/  STL.64 [R1+0x2868], R24 ;  /* 0x0028681801007387 */ /* 0x0041e80000100a00 */
[----:B0-----:R-:W2:Y:S04]  /*1e170*/  LDL.LU R24, [R1+0x260] ;  /* 0x0002600001187983 */ /* 0x001ea80000300800 */
[----:B------:R-:W2:Y:S04]  /*1e180*/  LDL.LU R25, [R1+0x264] ;  /* 0x0002640001197983 */ /* 0x000ea80000300800 */
[----:B------:R-:W3:Y:S04]  /*1e190*/  LDL.LU R26, [R1+0x268] ;  /* 0x00026800011a7983 */ /* 0x000ee80000300800 */
[----:B------:R-:W3:Y:S04]  /*1e1a0*/  LDL.LU R27, [R1+0x26c] ;  /* 0x00026c00011b7983 */ /* 0x000ee80000300800 */
[----:B------:R-:W4:Y:S04]  /*1e1b0*/  LDL.LU R22, [R1+0x68c] ;  /* 0x00068c0001167983 */ /* 0x000f280000300800 */
[----:B------:R-:W4:Y:S04]  /*1e1c0*/  LDL.LU R23, [R1+0x688] ;  /* 0x0006880001177983 */ /* 0x000f280000300800 */
[----:B----4-:R-:W-:Y:S04]  /*1e1d0*/  STL.64 [R1+0x2920], R22 ;  /* 0x0029201601007387 */ /* 0x010fe80000100a00 */
[----:B------:R-:W-:Y:S04]  /*1e1e0*/  STL.64 [R1+0x2918], R20 ;  /* 0x0029181401007387 */ /* 0x000fe80000100a00 */
[----:B------:R-:W4:Y:S04]  /*1e1f0*/  LDL.LU R0, [R1+0x684] ;  /* 0x0006840001007983 */ /* 0x000f280000300800 */
[----:B---3--:R-:W-:Y:S04]  /*1e200*/  STL.64 [R1+0x2880], R26 ;  /* 0x0028801a01007387 */ /* 0x008fe80000100a00 */
[----:B--2---:R0:W-:Y:S04]  /*1e210*/  STL.64 [R1+0x2878], R24 ;  /* 0x0028781801007387 */ /* 0x0041e80000100a00 */
[----:B0-----:R-:W2:Y:S04]  /*1e220*/  LDL.LU R24, [R1+0x270] ;  /* 0x0002700001187983 */ /* 0x001ea80000300800 */
        /* <DEDUP_REMOVED lines=11> */
[----:B0-----:R-:W2:Y:S04]  /*1e2e0*/  LDL.LU R24, [R1] ;  /* 0x0000000001187983 */ /* 0x001ea80000300800 */
        /* <DEDUP_REMOVED lines=21> */
[----:B------:R-:W5:Y:S04]  /*1e440*/  LDL.LU R20, [R1+0x10] ;  /* 0x0000100001147983 */ /* 0x000f680000300800 */
        /* <DEDUP_REMOVED lines=19> */
[----:B--2---:R-:W-:Y:S04]  /*1e580*/  STL.64 [R1+0x2980], R6 ;  /* 0x0029800601007387 */ /* 0x004fe80000100a00 */
[----:B------:R0:W-:Y:S04]  /*1e590*/  STL.64 [R1+0x2978], R4 ;  /* 0x0029780401007387 */ /* 0x0001e80000100a00 */
        /* <DEDUP_REMOVED lines=12> */
[----:B------:R-:W5:Y:S04]  /*1e660*/  LDL.LU R22, [R1+0xa8] ;  /* 0x0000a80001167983 */ /* 0x000f680000300800 */
[----:B------:R-:W5:Y:S04]  /*1e670*/  LDL.LU R23, [R1+0xac] ;  /* 0x0000ac0001177983 */ /* 0x000f680000300800 */
[----:B---3--:R-:W-:Y:S04]  /*1e680*/  STL.64 [R1+0x28e0], R26 ;  /* 0x0028e01a01007387 */ /* 0x008fe80000100a00 */
[----:B------:R0:W-:Y:S04]  /*1e690*/  STL.64 [R1+0x28d8], R24 ;  /* 0x0028d81801007387 */ /* 0x0001e80000100a00 */
[----:B0-----:R-:W3:Y:S04]  /*1e6a0*/  LDL.LU R24, [R1+0x1c0] ;  /* 0x0001c00001187983 */ /* 0x001ee80000300800 */
[----:B------:R-:W3:Y:S04]  /*1e6b0*/  LDL.LU R25, [R1+0x1c4] ;  /* 0x0001c40001197983 */ /* 0x000ee80000300800 */
[----:B------:R-:W2:Y:S04]  /*1e6c0*/  LDL.LU R26, [R1+0x1c8] ;  /* 0x0001c800011a7983 */ /* 0x000ea80000300800 */
[----:B------:R-:W2:Y:S04]  /*1e6d0*/  LDL.LU R27, [R1+0x1cc] ;  /* 0x0001cc00011b7983 */ /* 0x000ea80000300800 */
[----:B--2---:R-:W-:Y:S04]  /*1e6e0*/  STL.64 [R1+0x28f0], R26 ;  /* 0x0028f01a01007387 */ /* 0x004fe80000100a00 */
[----:B---3--:R0:W-:Y:S04]  /*1e6f0*/  STL.64 [R1+0x28e8], R24 ;  /* 0x0028e81801007387 */ /* 0x0081e80000100a00 */
[----:B0-----:R-:W2:Y:S04]  /*1e700*/  LDL.LU R24, [R1+0x1d0] ;  /* 0x0001d00001187983 */ /* 0x001ea80000300800 */
[----:B------:R-:W2:Y:S04]  /*1e710*/  LDL.LU R25, [R1+0x1d4] ;  /* 0x0001d40001197983 */ /* 0x000ea80000300800 */
[----:B------:R-:W3:Y:S04]  /*1e720*/  LDL.LU R26, [R1+0x1d8] ;  /* 0x0001d800011a7983 */ /* 0x000ee80000300800 */
[----:B------:R-:W3:Y:S01]  /*1e730*/  LDL.LU R27, [R1+0x1dc] ;  /* 0x0001dc00011b7983 */ /* 0x000ee20000300800 */
[C---:B------:R-:W-:Y:S08]  /*1e740*/  HMMA.16816.F32 R4, R12.reuse, R18, R4 ;  /* 0x000000120c04723c */ /* 0x040ff00000001804 */
[C---:B------:R-:W-:Y:S01]  /*1e750*/  HMMA.16816.F32 R8, R12.reuse, R16, R8 ;  /* 0x000000100c08723c */ /* 0x040fe20000001808 */
        /* <DEDUP_REMOVED lines=10> */
[----:B------:R-:W2:Y:S04]  /*1e800*/  LDL.LU R26, [R1+0x208] ;  /* 0x00020800011a7983 */ /* 0x000ea80000300800 */
[----:B------:R-:W2:Y:S04]  /*1e810*/  LDL.LU R27, [R1+0x20c] ;  /* 0x00020c00011b7983 */ /* 0x000ea80000300800 */
[----:B------:R-:W-:Y:S04]  /*1e820*/  STL.64 [R1+0x340], R4 ;  /* 0x0003400401007387 */ /* 0x000fe80000100a00 */
[----:B------:R0:W-:Y:S04]  /*1e830*/  STL.64 [R1+0x348], R6 ;  /* 0x0003480601007387 */ /* 0x0001e80000100a00 */
[----:B0-----:R-:W3:Y:S04]  /*1e840*/  LDL.LU.64 R6, [R1+0x2980] ;  /* 0x0029800001067983 */ /* 0x001ee80000300a00 */
[----:B------:R-:W3:Y:S04]  /*1e850*/  LDL.LU.64 R4, [R1+0x2978] ;  /* 0x0029780001047983 */ /* 0x000ee80000300a00 */
[----:B------:R-:W-:Y:S04]  /*1e860*/  STL.64 [R1+0x1f0], R8 ;  /* 0x0001f00801007387 */ /* 0x000fe80000100a00 */
[----:B------:R0:W-:Y:S04]  /*1e870*/  STL.64 [R1+0x1f8], R10 ;  /* 0x0001f80a01007387 */ /* 0x0001e80000100a00 */
[----:B0-----:R-:W3:Y:S04]  /*1e880*/  LDL.LU.64 R10, [R1+0x2970] ;  /* 0x00297000010a7983 */ /* 0x001ee80000300a00 */
[----:B------:R-:W2:Y:S01]  /*1e890*/  LDL.LU.64 R8, [R1+0x2968] ;  /* 0x0029680001087983 */ /* 0x000ea20000300a00 */
[----:B---3--:R-:W-:-:S15]  /*1e8a0*/  HMMA.16816.F32 R4, R12, R10, R4 ;  /* 0x0000000a0c04723c */ /* 0x008fde0000001804 */
        /* <DEDUP_REMOVED lines=23> */
[----:B--2---:R-:W-:Y:S02]  /*1ea20*/  HMMA.16816.F32 R12, R12, R2, R20 ;  /* 0x000000020c0c723c */ /* 0x004fe40000001814 */
[----:B------:R-:W2:Y:S04]  /*1ea30*/  LDL.LU.64 R22, [R1+0x2920] ;  /* 0x0029200001167983 */ /* 0x000ea80000300a00 */
[----:B------:R-:W3:-:S13]  /*1ea40*/  LDL.LU.64 R20, [R1+0x2918] ;  /* 0x0029180001147983 */ /* 0x000eda0000300a00 */
        /* <DEDUP_REMOVED lines=54> */
[----:B------:R-:W2:-:S13]  /*1edb0*/  LDL.LU.64 R24, [R1+0x2898] ;  /* 0x0028980001187983 */ /* 0x000e9a0000300a00 */
[----:B------:R-:W-:Y:S04]  /*1edc0*/  STL.64 [R1], R12 ;  /* 0x0000000c01007387 */ /* 0x000fe80000100a00 */
[----:B------:R0:W-:Y:S04]  /*1edd0*/  STL.64 [R1+0x8], R14 ;  /* 0x0000080e01007387 */ /* 0x0001e80000100a00 */
[----:B0-----:R-:W3:Y:S01]  /*1ede0*/  LDL.LU R15, [R1+0x690] ;  /* 0x00069000010f7983 */ /* 0x001ee20000300800 */
[----:B------:R-:W-:Y:S02]  /*1edf0*/  F2FP.F16.E4M3.UNPACK_B R13, R22 ;  /* 0x00000016ff0d723e */ /* 0x000fe400020006ff */
[----:B------:R-:W-:-:S02]  /*1ee00*/  F2FP.F16.E4M3.UNPACK_B R14, R23 ;  /* 0x00000017ff0e723e */ /* 0x000fc400020006ff */
[----:B---3--:R-:W-:Y:S02]  /*1ee10*/  F2FP.F16.E4M3.UNPACK_B R12, R15 ;  /* 0x0000000fff0c723e */ /* 0x008fe400020006ff */
[----:B------:R-:W-:-:S07]  /*1ee20*/  F2FP.F16.E4M3.UNPACK_B R15, R0 ;  /* 0x00000000ff0f723e */ /* 0x000fce00020006ff */
        /* <DEDUP_REMOVED lines=12> */
[----:B------:R-:W3:Y:S01]  /*1eef0*/  LDL.LU R0, [R1+0x6ac] ;  /* 0x0006ac0001007983 */ /* 0x000ee20000300800 */
        /* <DEDUP_REMOVED lines=12> */
[----:B----4-:R-:W-:-:S15]  /*1efc0*/  HMMA.16816.F32 R16, R12, R10, R16 ;  /* 0x0000000a0c10723c */ /* 0x010fde0000001810 */
[----:B------:R-:W-:-:S04]  /*1efd0*/  NOP ;  /* 0x0000000000007918 */ /* 0x000fc80000000000 */
[----:B------:R-:W-:Y:S04]  /*1efe0*/  STL.64 [R1+0x80], R16 ;  /* 0x0000801001007387 */ /* 0x000fe80000100a00 */
[----:B------:R2:W-:Y:S02]  /*1eff0*/  STL.64 [R1+0x88], R18 ;  /* 0x0000881201007387 */ /* 0x0005e40000100a00 */
[----:B--2---:R-:W-:Y:S02]  /*1f000*/  HMMA.16816.F32 R16, R12, R8, R24 ;  /* 0x000000080c10723c */ /* 0x004fe40000001818 */
[----:B------:R-:W2:Y:S01]  /*1f010*/  LDL.LU R24, [R1+0x210] ;  /* 0x0002100001187983 */ /* 0x000ea20000300800 */
[----:B------:R-:W-:-:S15]  /*1f020*/  IMAD.MOV.U32 R26, RZ, RZ, R28 ;  /* 0x000000ffff1a7224 */ /* 0x000fde00078e001c */
[----:B------:R-:W-:Y:S01]  /*1f030*/  NOP ;  /* 0x0000000000007918 */ /* 0x000fe20000000000 */
[----:B------:R-:W-:Y:S04]  /*1f040*/  STL.64 [R1+0x70], R16 ;  /* 0x0000701001007387 */ /* 0x000fe80000100a00 */
[----:B------:R-:W-:Y:S04]  /*1f050*/  STL.64 [R1+0x78], R18 ;  /* 0x0000781201007387 */ /* 0x000fe80000100a00 */
[----:B------:R-:W2:Y:S04]  /*1f060*/  LDL.LU R25, [R1+0x214] ;  /* 0x0002140001197983 */ /* 0x000ea80000300800 */
[----:B------:R-:W4:Y:S04]  /*1f070*/  LDL.LU R28, [R1+0x2864] ;  /* 0x00286400011c7983 */ /* 0x000f280000300800 */
[----:B------:R-:W5:Y:S04]  /*1f080*/  LDL.LU R27, [R1+0x21c] ;  /* 0x00021c00011b7983 */ /* 0x000f680000300800 */
[----:B-----5:R-:W-:Y:S04]  /*1f090*/  STL.64 [R1+0x2840], R26 ;  /* 0x0028401a01007387 */ /* 0x020fe80000100a00 */
[----:B--2---:R0:W-:Y:S04]  /*1f0a0*/  STL.64 [R1+0x2838], R24 ;  /* 0x0028381801007387 */ /* 0x0041e80000100a00 */
[----:B0-----:R-:W2:Y:S04]  /*1f0b0*/  LDL.LU R24, [R1+0x220] ;  /* 0x0002200001187983 */ /* 0x001ea80000300800 */
[----:B------:R-:W2:Y:S04]  /*1f0c0*/  LDL.LU R25, [R1+0x224] ;  /* 0x0002240001197983 */ /* 0x000ea80000300800 */
[----:B------:R-:W5:Y:S01]  /*1f0d0*/  LDL.LU R26, [R1+0x228] ;  /* 0x00022800011a7983 */ /* 0x000f620000300800 */
[----:B----4-:R-:W-:-:S03]  /*1f0e0*/  IMAD.MOV.U32 R27, RZ, RZ, R28 ;  /* 0x000000ffff1b7224 */ /* 0x010fc600078e001c */
[----:B------:R-:W4:Y:S04]  /*1f0f0*/  LDL.LU R28, [R1+0x2860] ;  /* 0x00286000011c7983 */ /* 0x000f280000300800 */
[----:B-----5:R-:W-:Y:S04]  /*1f100*/  STL.64 [R1+0x2850], R26 ;  /* 0x0028501a01007387 */ /* 0x020fe80000100a00 */
[----:B--2---:R0:W-:Y:S04]  /*1f110*/  STL.64 [R1+0x2848], R24 ;  /* 0x0028481801007387 */ /* 0x0041e80000100a00 */
[----:B0-----:R-:W2:Y:S04]  /*1f120*/  LDL.LU R24, [R1+0x230] ;  /* 0x0002300001187983 */ /* 0x001ea80000300800 */
[----:B------:R-:W2:Y:S04]  /*1f130*/  LDL.LU R25, [R1+0x234] ;  /* 0x0002340001197983 */ /* 0x000ea80000300800 */
[----:B------:R-:W2:Y:S04]  /*1f140*/  LDL.LU R26, [R1+0x238] ;  /* 0x00023800011a7983 */ /* 0x000ea80000300800 */
[----:B------:R-:W2:Y:S04]  /*1f150*/  LDL.LU R27, [R1+0x23c] ;  /* 0x00023c00011b7983 */ /* 0x000ea80000300800 */
[----:B------:R-:W-:Y:S04]  /*1f160*/  STL.64 [R1+0x2810], R10 ;  /* 0x0028100a01007387 */ /* 0x000fe80000100a00 */
[----:B------:R4:W-:Y:S02]  /*1f170*/  STL.64 [R1+0x2808], R8 ;  /* 0x0028080801007387 */ /* 0x0009e40000100a00 */
[----:B----4-:R-:W-:-:S02]  /*1f180*/  IMAD.MOV.U32 R8, RZ, RZ, R28 ;  /* 0x000000ffff087224 */ /* 0x010fc400078e001c */
[----:B------:R-:W4:Y:S04]  /*1f190*/  LDL.LU R28, [R1+0x285c] ;  /* 0x00285c00011c7983 */ /* 0x000f280000300800 */
[----:B------:R-:W5:Y:S04]  /*1f1a0*/  LDL.LU R9, [R1+0x2e4] ;  /* 0x0002e40001097983 */ /* 0x000f680000300800 */
[----:B------:R-:W2:Y:S04]  /*1f1b0*/  LDL.LU R10, [R1+0x2e8] ;  /* 0x0002e800010a7983 */ /* 0x000ea80000300800 */
[----:B------:R-:W2:Y:S04]  /*1f1c0*/  LDL.LU R11, [R1+0x2ec] ;  /* 0x0002ec00010b7983 */ /* 0x000ea80000300800 */
[----:B--2---:R-:W-:Y:S04]  /*1f1d0*/  STL.64 [R1+0x2820], R10 ;  /* 0x0028200a01007387 */ /* 0x004fe80000100a00 */
[----:B-----5:R0:W-:Y:S04]  /*1f1e0*/  STL.64 [R1+0x2818], R8 ;  /* 0x0028180801007387 */ /* 0x0201e80000100a00 */
[----:B0-----:R-:W2:Y:S01]  /*1f1f0*/  LDL.LU R8, [R1+0x300] ;  /* 0x0003000001087983 */ /* 0x001ea20000300800 */
[----:B----4-:R-:W-:-:S03]  /*1f200*/  IMAD.MOV.U32 R9, RZ, RZ, R28 ;  /* 0x000000ffff097224 */ /* 0x010fc600078e001c */
[----:B------:R-:W4:Y:S01]  /*1f210*/  LDL.LU R28, [R1+0x2858] ;  /* 0x00285800011c7983 */ /* 0x000f220000300800 */
[----:B------:R-:W-:Y:S03]  /*1f220*/  HMMA.16816.F32 R24, R12, R6, R24 ;  /* 0x000000060c18723c */ /* 0x000fe60000001818 */
[----:B------:R-:W2:Y:S04]  /*1f230*/  LDL.LU R10, [R1+0x308] ;  /* 0x00030800010a7983 */ /* 0x000ea80000300800 */
[----:B------:R-:W2:Y:S04]  /*1f240*/  LDL.LU R11, [R1+0x30c] ;  /* 0x00030c00010b7983 */ /* 0x000ea80000300800 */
[----:B------:R-:W5:Y:S04]  /*1f250*/  LDL.LU R16, [R1+0x310] ;  /* 0x0003100001107983 */ /* 0x000f680000300800 */
[----:B------:R-:W5:Y:S04]  /*1f260*/  LDL.LU R17, [R1+0x314] ;  /* 0x0003140001117983 */ /* 0x000f680000300800 */
[----:B------:R-:W5:Y:S01]  /*1f270*/  LDL.LU R18, [R1+0x318] ;  /* 0x0003180001127983 */ /* 0x000f620000300800 */
[----:B------:R-:W-:-:S03]  /*1f280*/  IMAD.MOV.U32 R23, RZ, RZ, R26 ;  /* 0x000000ffff177224 */ /* 0x000fc600078e001a */
[----:B------:R0:W-:Y:S01]  /*1f290*/  STL [R1+0x60], R24 ;  /* 0x0000601801007387 */ /* 0x0001e20000100800 */
[----:B------:R-:W-:-:S03]  /*1f2a0*/  IMAD.MOV.U32 R22, RZ, RZ, R27 ;  /* 0x000000ffff167224 */ /* 0x000fc600078e001b */
[----:B------:R-:W2:Y:S01]  /*1f2b0*/  LDL.LU.64 R26, [R1+0x2850] ;  /* 0x00285000011a7983 */ /* 0x000ea20000300a00 */
[----:B----4-:R-:W-:Y:S02]  /*1f2c0*/  IMAD.MOV.U32 R19, RZ, RZ, R28 ;  /* 0x000000ffff137224 */ /* 0x010fe400078e001c */
[----:B------:R-:W-:Y:S02]  /*1f2d0*/  IMAD.MOV.U32 R28, RZ, RZ, R25 ;  /* 0x000000ffff1c7224 */ /* 0x000fe400078e0019 */
[----:B0-----:R-:W2:Y:S02]  /*1f2e0*/  LDL.LU.64 R24, [R1+0x2848] ;  /* 0x0028480001187983 */ /* 0x001ea40000300a00 */
        /* <DEDUP_REMOVED lines=10> */
[----:B------:R-:W3:Y:S04]  /*1f390*/  LDL.LU R6, [R1+0x2c8] ;  /* 0x0002c80001067983 */ /* 0x000ee80000300800 */
[----:B------:R-:W3:Y:S01]  /*1f3a0*/  LDL.LU R7, [R1+0x2cc] ;  /* 0x0002cc0001077983 */ /* 0x000ee20000300800 */
[----:B--2---:R-:W-:Y:S03]  /*1f3b0*/  HMMA.16816.F32 R24, R12, R2, R24 ;  /* 0x000000020c18723c */ /* 0x004fe60000001818 */
[----:B---3--:R-:W-:Y:S04]  /*1f3c0*/  STL.64 [R1+0x27f8], R6 ;  /* 0x0027f80601007387 */ /* 0x008fe80000100a00 */
[----:B----4-:R0:W-:Y:S04]  /*1f3d0*/  STL.64 [R1+0x27f0], R4 ;  /* 0x0027f00401007387 */ /* 0x0101e80000100a00 */
[----:B0-----:R-:W2:Y:S04]  /*1f3e0*/  LDL.LU R4, [R1+0x2d0] ;  /* 0x0002d00001047983 */ /* 0x001ea80000300800 */
[----:B------:R-:W2:Y:S04]  /*1f3f0*/  LDL.LU R5, [R1+0x2d4] ;  /* 0x0002d40001057983 */ /* 0x000ea80000300800 */
[----:B------:R-:W2:Y:S04]  /*1f400*/  LDL.LU R6, [R1+0x2d8] ;  /* 0x0002d80001067983 */ /* 0x000ea80000300800 */
[----:B------:R-:W2:Y:S04]  /*1f410*/  LDL.LU R7, [R1+0x2dc] ;  /* 0x0002dc0001077983 */ /* 0x000ea80000300800 */
[----:B------:R-:W3:Y:S04]  /*1f420*/  LDL.LU R12, [R1+0x680] ;  /* 0x00068000010c7983 */ /* 0x000ee80000300800 */
[----:B------:R-:W4:Y:S04]  /*1f430*/  LDL.LU R13, [R1+0x67c] ;  /* 0x00067c00010d7983 */ /* 0x000f280000300800 */
[----:B------:R-:W2:Y:S04]  /*1f440*/  LDL.LU R14, [R1+0x678] ;  /* 0x00067800010e7983 */ /* 0x000ea80000300800 */
[----:B------:R-:W5:Y:S04]  /*1f450*/  LDL.LU R15, [R1+0x674] ;  /* 0x00067400010f7983 */ /* 0x000f680000300800 */
[----:B------:R0:W-:Y:S04]  /*1f460*/  STL.64 [R1+0x2500], R26 ;  /* 0x0025001a01007387 */ /* 0x0001e80000100a00 */
[----:B0-----:R-:W5:Y:S04]  /*1f470*/  LDL.LU R27, [R1+0x6b0] ;  /* 0x0006b000011b7983 */ /* 0x001f680000300800 */
[----:B------:R0:W-:Y:S01]  /*1f480*/  STL.64 [R1+0x24f8], R24 ;  /* 0x0024f81801007387 */ /* 0x0001e20000100a00 */
[----:B---3--:R-:W-:-:S02]  /*1f490*/  F2FP.F16.E4M3.UNPACK_B R12, R12 ;  /* 0x0000000cff0c723e */ /* 0x008fc400020006ff */
[----:B----4-:R-:W-:Y:S02]  /*1f4a0*/  F2FP.F16.E4M3.UNPACK_B R13, R13 ;  /* 0x0000000dff0d723e */ /* 0x010fe400020006ff */
[----:B--2---:R-:W-:Y:S02]  /*1f4b0*/  F2FP.F16.E4M3.UNPACK_B R14, R14 ;  /* 0x0000000eff0e723e */ /* 0x004fe400020006ff */
[----:B-----5:R-:W-:-:S07]  /*1f4c0*/  F2FP.F16.E4M3.UNPACK_B R15, R15 ;  /* 0x0000000fff0f723e */ /* 0x020fce00020006ff */
[C---:B------:R-:W-:Y:S01]  /*1f4d0*/  HMMA.16816.F32 R16, R12.reuse, R20, R16 ;  /* 0x000000140c10723c */ /* 0x040fe20000001810 */
[----:B------:R1:W-:Y:S04]  /*1f4e0*/  STL [R1+0x27dc], R27 ;  /* 0x0027dc1b01007387 */ /* 0x0003e80000100800 */
[----:B0-----:R-:W2:Y:S04]  /*1f4f0*/  LDL.LU R24, [R1+0x2b0] ;  /* 0x0002b00001187983 */ /* 0x001ea80000300800 */
[----:B------:R-:W2:Y:S04]  /*1f500*/  LDL.LU R25, [R1+0x2b4] ;  /* 0x0002b40001197983 */ /* 0x000ea80000300800 */
[----:B------:R-:W2:Y:S04]  /*1f510*/  LDL.LU R26, [R1+0x2b8] ;  /* 0x0002b800011a7983 */ /* 0x000ea80000300800 */
[----:B-1----:R-:W2:Y:S04]  /*1f520*/  LDL.LU R27, [R1+0x2bc] ;  /* 0x0002bc00011b7983 */ /* 0x002ea80000300800 */
[----:B------:R-:W-:Y:S04]  /*1f530*/  STL.64 [R1+0x40], R16 ;  /* 0x0000401001007387 */ /* 0x000fe80000100a00 */
[----:B------:R0:W-:Y:S04]  /*1f540*/  STL.64 [R1+0x48], R18 ;  /* 0x0000481201007387 */ /* 0x0001e80000100a00 */
[----:B0-----:R-:W3:Y:S04]  /*1f550*/  LDL.LU.64 R18, [R1+0x2830] ;  /* 0x0028300001127983 */ /* 0x001ee80000300a00 */
[----:B------:R-:W4:Y:S01]  /*1f560*/  LDL.LU.64 R16, [R1+0x2828] ;  /* 0x0028280001107983 */ /* 0x000f220000300a00 */
[----:B---3--:R-:W-:-:S15]  /*1f570*/  HMMA.16816.F32 R8, R12, R18, R8 ;  /* 0x000000120c08723c */ /* 0x008fde0000001808 */
[----:B------:R-:W-:-:S04]  /*1f580*/  NOP ;  /* 0x0000000000007918 */ /* 0x000fc80000000000 */
        /* <DEDUP_REMOVED lines=9> */
[----:B------:R-:W4:Y:S04]  /*1f620*/  LDL.LU.64 R8, [R1+0x2808] ;  /* 0x0028080001087983 */ /* 0x000f280000300a00 */
[----:B------:R-:W-:Y:S04]  /*1f630*/  STL.64 [R1+0x27c0], R18 ;  /* 0x0027c01201007387 */ /* 0x000fe80000100a00 */
[----:B------:R0:W-:Y:S04]  /*1f640*/  STL.64 [R1+0x27b8], R16 ;  /* 0x0027b81001007387 */ /* 0x0001e80000100a00 */
[----:B0-----:R-:W5:Y:S04]  /*1f650*/  LDL.LU R16, [R1+0x280] ;  /* 0x0002800001107983 */ /* 0x001f680000300800 */
[----:B------:R-:W5:Y:S04]  /*1f660*/  LDL.LU R17, [R1+0x284] ;  /* 0x0002840001117983 */ /* 0x000f680000300800 */
[----:B------:R-:W5:Y:S01]  /*1f670*/  LDL.LU R18, [R1+0x288] ;  /* 0x0002880001127983 */ /* 0x000f620000300800 */
[----:B------:R-:W-:-:S03]  /*1f680*/  IMAD.MOV.U32 R19, RZ, RZ, R29 ;  /* 0x000000ffff137224 */ /* 0x000fc600078e001d */
[----:B------:R-:W2:Y:S01]  /*1f690*/  LDL.LU R29, [R1+0x2800] ;  /* 0x00280000011d7983 */ /* 0x000ea20000300800 */
        /* <DEDUP_REMOVED lines=10> */
[----:B0-----:R-:W2:Y:S04]  /*1f740*/  LDL.LU.64 R6, [R1+0x27e8] ;  /* 0x0027e80001067983 */ /* 0x001ea80000300a00 */
[----:B------:R-:W3:Y:S04]  /*1f750*/  LDL.LU.64 R4, [R1+0x27e0] ;  /* 0x0027e00001047983 */ /* 0x000ee80000300a00 */
[----:B------:R-:W-:Y:S04]  /*1f760*/  STL.64 [R1+0x27a0], R10 ;  /* 0x0027a00a01007387 */ /* 0x000fe80000100a00 */
[----:B------:R0:W-:Y:S04]  /*1f770*/  STL.64 [R1+0x2798], R8 ;  /* 0x0027980801007387 */ /* 0x0001e80000100a00 */
[----:B0-----:R-:W3:Y:S04]  /*1f780*/  LDL.LU R8, [R1+0x2a0] ;  /* 0x0002a00001087983 */ /* 0x001ee80000300800 */
[----:B------:R-:W3:Y:S04]  /*1f790*/  LDL.LU R9, [R1+0x2a4] ;  /* 0x0002a40001097983 */ /* 0x000ee80000300800 */
[----:B------:R-:W3:Y:S04]  /*1f7a0*/  LDL.LU R10, [R1+0x2a8] ;  /* 0x0002a800010a7983 */ /* 0x000ee80000300800 */
[----:B------:R-:W3:Y:S01]  /*1f7b0*/  LDL.LU R11, [R1+0x2ac] ;  /* 0x0002ac00010b7983 */ /* 0x000ee20000300800 */
[----:B--2---:R-:W-:-:S15]  /*1f7c0*/  HMMA.16816.F32 R24, R12, R6, R24 ;  /* 0x000000060c18723c */ /* 0x004fde0000001818 */
[----:B------:R-:W-:-:S04]  /*1f7d0*/  NOP ;  /* 0x0000000000007918 */ /* 0x000fc80000000000 */
[----:B------:R-:W-:Y:S04]  /*1f7e0*/  STL.64 [R1+0x1a0], R24 ;  /* 0x0001a01801007387 */ /* 0x000fe80000100a00 */
[----:B------:R0:W-:Y:S04]  /*1f7f0*/  STL.64 [R1+0x1a8], R26 ;  /* 0x0001a81a01007387 */ /* 0x0001e80000100a00 */
[----:B0-----:R-:W2:Y:S01]  /*1f800*/  LDL.LU R27, [R1+0x27dc] ;  /* 0x0027dc00011b7983 */ /* 0x001ea20000300800 */
[C---:B---3--:R-:W-:Y:S03]  /*1f810*/  HMMA.16816.F32 R8, R12.reuse, R4, R8 ;  /* 0x000000040c08723c */ /* 0x048fe60000001808 */
[----:B------:R-:W-:Y:S04]  /*1f820*/  STL.64 [R1+0x2780], R6 ;  /* 0x0027800601007387 */ /* 0x000fe80000100a00 */
[----:B------:R5:W-:Y:S02]  /*1f830*/  STL.64 [R1+0x2778], R4 ;  /* 0x0027780401007387 */ /* 0x000be40000100a00 */
[----:B-----5:R-:W-:Y:S01]  /*1f840*/  HMMA.16816.F32 R4, R12, R2, R16 ;  /* 0x000000020c04723c */ /* 0x020fe20000001810 */
[----:B------:R-:W-:-:S09]  /*1f850*/  IMAD.MOV.U32 R25, RZ, RZ, R29 ;  /* 0x000000ffff197224 */ /* 0x000fd200078e001d */
[----:B------:R-:W-:Y:S04]  /*1f860*/  STL.64 [R1+0x1c0], R8 ;  /* 0x0001c00801007387 */ /* 0x000fe80000100a00 */
[----:B------:R-:W-:Y:S05]  /*1f870*/  STL.64 [R1+0x1c8], R10 ;  /* 0x0001c80a01007387 */ /* 0x000fea0000100a00 */
[----:B------:R-:W-:Y:S04]  /*1f880*/  STL.64 [R1+0x1b0], R4 ;  /* 0x0001b00401007387 */ /* 0x000fe80000100a00 */
[----:B------:R-:W-:Y:S04]  /*1f890*/  STL.64 [R1+0x1b8], R6 ;  /* 0x0001b80601007387 */ /* 0x000fe80000100a00 */
[----:B------:R-:W3:Y:S04]  /*1f8a0*/  LDL.LU R24, [R1+0x4c0] ;  /* 0x0004c00001187983 */ /* 0x000ee80000300800 */
[----:B------:R-:W4:Y:S04]  /*1f8b0*/  LDL.LU R29, [R1+0x27d8] ;  /* 0x0027d800011d7983 */ /* 0x000f280000300800 */
[----:B------:R-:W5:Y:S01]  /*1f8c0*/  LDL.LU R26, [R1+0x4c8] ;  /* 0x0004c800011a7983 */ /* 0x000f620000300800 */
[----:B--2---:R-:W-:-:S03]  /*1f8d0*/  F2FP.F16.E4M3.UNPACK_B R12, R27 ;  /* 0x0000001bff0c723e */ /* 0x004fc600020006ff */
[----:B------:R-:W5:Y:S04]  /*1f8e0*/  LDL.LU R27, [R1+0x4cc] ;  /* 0x0004cc00011b7983 */ /* 0x000f680000300800 */
[----:B-----5:R4:W-:Y:S04]  /*1f8f0*/  STL.64 [R1+0x2700], R26 ;  /* 0x0027001a01007387 */ /* 0x0209e80000100a00 */
[----:B---3--:R0:W-:Y:S01]  /*1f900*/  STL.64 [R1+0x26f8], R24 ;  /* 0x0026f81801007387 */ /* 0x0081e20000100a00 */
[----:B----4-:R-:W-:-:S03]  /*1f910*/  IMAD.MOV.U32 R26, RZ, RZ, R29 ;  /* 0x000000ffff1a7224 */ /* 0x010fc600078e001d */
[----:B0-----:R-:W2:Y:S04]  /*1f920*/  LDL.LU R24, [R1+0x4e0] ;  /* 0x0004e00001187983 */ /* 0x001ea80000300800 */
[----:B------:R-:W2:Y:S04]  /*1f930*/  LDL.LU R25, [R1+0x4e4] ;  /* 0x0004e40001197983 */ /* 0x000ea80000300800 */
[----:B------:R-:W3:Y:S04]  /*1f940*/  LDL.LU R29, [R1+0x27d4] ;  /* 0x0027d400011d7983 */ /* 0x000ee80000300800 */
[----:B------:R-:W4:Y:S04]  /*1f950*/  LDL.LU R27, [R1+0x4ec] ;  /* 0x0004ec00011b7983 */ /* 0x000f280000300800 */
[----:B----4-:R-:W-:Y:S04]  /*1f960*/  STL.64 [R1+0x2710], R26 ;  /* 0x0027101a01007387 */ /* 0x010fe80000100a00 */
[----:B--2---:R0:W-:Y:S04]  /*1f970*/  STL.64 [R1+0x2708], R24 ;  /* 0x0027081801007387 */ /* 0x0041e80000100a00 */
[----:B0-----:R-:W2:Y:S04]  /*1f980*/  LDL.LU R24, [R1+0x4f0] ;  /* 0x0004f00001187983 */ /* 0x001ea80000300800 */
[----:B------:R-:W2:Y:S04]  /*1f990*/  LDL.LU R25, [R1+0x4f4] ;  /* 0x0004f40001197983 */ /* 0x000ea80000300800 */
[----:B------:R-:W4:Y:S01]  /*1f9a0*/  LDL.LU R26, [R1+0x4f8] ;  /* 0x0004f800011a7983 */ /* 0x000f220000300800 */
[----:B---3--:R-:W-:Y:S01]  /*1f9b0*/  IMAD.MOV.U32 R27, RZ, RZ, R29 ;  /* 0x000000ffff1b7224 */ /* 0x008fe200078e001d */
[----:B------:R-:W-:-:S02]  /*1f9c0*/  F2FP.F16.E4M3.UNPACK_B R13, R0 ;  /* 0x00000000ff0d723e */ /* 0x000fc400020006ff */
[----:B------:R-:W3:Y:S04]  /*1f9d0*/  LDL.LU R29, [R1+0x27d0] ;  /* 0x0027d000011d7983 */ /* 0x000ee80000300800 */
[----:B------:R-:W5:Y:S04]  /*1f9e0*/  LDL.LU R0, [R1+0x694] ;  /* 0x0006940001007983 */ /* 0x000f680000300800 */
[----:B----4-:R-:W-:Y:S04]  /*1f9f0*/  STL.64 [R1+0x2720], R26 ;  /* 0x0027201a01007387 */ /* 0x010fe80000100a00 */
[----:B--2---:R0:W-:Y:S04]  /*1fa00*/  STL.64 [R1+0x2718], R24 ;  /* 0x0027181801007387 */ /* 0x0041e80000100a00 */
[----:B0-----:R-:W2:Y:S04]  /*1fa10*/  LDL.LU R24, [R1+0x500] ;  /* 0x0005000001187983 */ /* 0x001ea80000300800 */
[----:B------:R-:W2:Y:S04]  /*1fa20*/  LDL.LU R25, [R1+0x504] ;  /* 0x0005040001197983 */ /* 0x000ea80000300800 */
[----:B------:R-:W4:Y:S04]  /*1fa30*/  LDL.LU R26, [R1+0x508] ;  /* 0x00050800011a7983 */ /* 0x000f280000300800 */
[----:B------:R-:W4:Y:S01]  /*1fa40*/  LDL.LU R27, [R1+0x50c] ;  /* 0x00050c00011b7983 */ /* 0x000f220000300800 */
[----:B---3--:R-:W-:-:S03]  /*1fa50*/  IMAD.MOV.U32 R8, RZ, RZ, R29 ;  /* 0x000000ffff087224 */ /* 0x008fc600078e001d */
[----:B----4-:R-:W-:Y:S04]  /*1fa60*/  STL.64 [R1+0x2730], R26 ;  /* 0x0027301a01007387 */ /* 0x010fe80000100a00 */
[----:B--2---:R0:W-:Y:S04]  /*1fa70*/  STL.64 [R1+0x2728], R24 ;  /* 0x0027281801007387 */ /* 0x0041e80000100a00 */
[----:B0-----:R-:W2:Y:S04]  /*1fa80*/  LDL.LU R24, [R1+0x510] ;  /* 0x0005100001187983 */ /* 0x001ea80000300800 */
[----:B------:R-:W2:Y:S04]  /*1fa90*/  LDL.LU R25, [R1+0x514] ;  /* 0x0005140001197983 */ /* 0x000ea80000300800 */
[----:B------:R-:W3:Y:S04]  /*1faa0*/  LDL.LU R26, [R1+0x518] ;  /* 0x00051800011a7983 */ /* 0x000ee80000300800 */
[----:B------:R-:W3:Y:S04]  /*1fab0*/  LDL.LU R27, [R1+0x51c] ;  /* 0x00051c00011b7983 */ /* 0x000ee80000300800 */
[----:B------:R-:W4:Y:S04]  /*1fac0*/  LDL.LU R4, [R1+0x3c0] ;  /* 0x0003c00001047983 */ /* 0x000f280000300800 */
[----:B------:R-:W4:Y:S04]  /*1fad0*/  LDL.LU R5, [R1+0x3c4] ;  /* 0x0003c40001057983 */ /* 0x000f280000300800 */
        /* <DEDUP_REMOVED lines=8> */
[----:B0-----:R-:W2:Y:S01]  /*1fb60*/  LDL.LU R8, [R1+0x410] ;  /* 0x0004100001087983 */ /* 0x001ea20000300800 */
[----:B------:R-:W-:-:S03]  /*1fb70*/  IMAD.MOV.U32 R9, RZ, RZ, R29 ;  /* 0x000000ffff097224 */ /* 0x000fc600078e001d */
[----:B------:R-:W2:Y:S04]  /*1fb80*/  LDL.LU R29, [R1+0x27c8] ;  /* 0x0027c800011d7983 */ /* 0x000ea80000300800 */
[----:B------:R-:W3:Y:S04]  /*1fb90*/  LDL.LU R10, [R1+0x418] ;  /* 0x00041800010a7983 */ /* 0x000ee80000300800 */
[----:B------:R-:W3:Y:S04]  /*1fba0*/  LDL.LU R11, [R1+0x41c] ;  /* 0x00041c00010b7983 */ /* 0x000ee80000300800 */
[----:B------:R-:W3:Y:S04]  /*1fbb0*/  LDL.LU R16, [R1+0x470] ;  /* 0x0004700001107983 */ /* 0x000ee80000300800 */
[----:B------:R-:W3:Y:S04]  /*1fbc0*/  LDL.LU R17, [R1+0x474] ;  /* 0x0004740001117983 */ /* 0x000ee80000300800 */
[----:B------:R-:W3:Y:S04]  /*1fbd0*/  LDL.LU R18, [R1+0x478] ;  /* 0x0004780001127983 */ /* 0x000ee80000300800 */
[----:B------:R-:W3:Y:S01]  /*1fbe0*/  LDL.LU R15, [R1+0x6a8] ;  /* 0x0006a800010f7983 */ /* 0x000ee20000300800 */
[----:B--2---:R-:W-:-:S03]  /*1fbf0*/  IMAD.MOV.U32 R19, RZ, RZ, R29 ;  /* 0x000000ffff137224 */ /* 0x004fc600078e001d */
[----:B------:R-:W2:Y:S04]  /*1fc00*/  LDL.LU R29, [R1+0x6a4] ;  /* 0x0006a400011d7983 */ /* 0x000ea80000300800 */
[----:B------:R-:W-:Y:S04]  /*1fc10*/  STL.64 [R1+0x2790], R6 ;  /* 0x0027900601007387 */ /* 0x000fe80000100a00 */
[----:B----4-:R0:W-:Y:S04]  /*1fc20*/  STL.64 [R1+0x2788], R4 ;  /* 0x0027880401007387 */ /* 0x0101e80000100a00 */
[----:B0-----:R-:W4:Y:S04]  /*1fc30*/  LDL.LU R4, [R1+0x3d0] ;  /* 0x0003d00001047983 */ /* 0x001f280000300800 */
[----:B------:R-:W4:Y:S04]  /*1fc40*/  LDL.LU R5, [R1+0x3d4] ;  /* 0x0003d40001057983 */ /* 0x000f280000300800 */
[----:B------:R-:W4:Y:S04]  /*1fc50*/  LDL.LU R6, [R1+0x3d8] ;  /* 0x0003d80001067983 */ /* 0x000f280000300800 */
[----:B------:R-:W4:Y:S04]  /*1fc60*/  LDL.LU R7, [R1+0x3dc] ;  /* 0x0003dc0001077983 */ /* 0x000f280000300800 */
        /* <DEDUP_REMOVED lines=12> */
[----:B------:R-:W-:-:S02]  /*1fd30*/  F2FP.F16.E4M3.UNPACK_B R14, R15 ;  /* 0x0000000fff0e723e */ /* 0x000fc400020006ff */
[----:B------:R-:W-:Y:S01]  /*1fd40*/  F2FP.F16.E4M3.UNPACK_B R15, R29 ;  /* 0x0000001dff0f723e */ /* 0x000fe200020006ff */
[----:B---3--:R-:W-:Y:S04]  /*1fd50*/  STL.64 [R1+0x2760], R26 ;  /* 0x0027601a01007387 */ /* 0x008fe80000100a00 */
[----:B--2---:R0:W-:Y:S04]  /*1fd60*/  STL.64 [R1+0x2758], R24 ;  /* 0x0027581801007387 */ /* 0x0041e80000100a00 */
[----:B0-----:R-:W2:Y:S04]  /*1fd70*/  LDL.LU R24, [R1+0x320] ;  /* 0x0003200001187983 */ /* 0x001ea80000300800 */
[----:B------:R-:W2:Y:S04]  /*1fd80*/  LDL.LU R25, [R1+0x324] ;  /* 0x0003240001197983 */ /* 0x000ea80000300800 */
[----:B------:R-:W3:Y:S04]  /*1fd90*/  LDL.LU R26, [R1+0x328] ;  /* 0x00032800011a7983 */ /* 0x000ee80000300800 */
[----:B------:R-:W3:Y:S01]  /*1fda0*/  LDL.LU R27, [R1+0x32c] ;  /* 0x00032c00011b7983 */ /* 0x000ee20000300800 */
[C---:B------:R-:W-:Y:S03]  /*1fdb0*/  HMMA.16816.F32 R16, R12.reuse, R20, R16 ;  /* 0x000000140c10723c */ /* 0x040fe60000001810 */
        /* <DEDUP_REMOVED lines=20> */
[----:B0-----:R-:W4:Y:S04]  /*1ff00*/  LDL.LU.64 R10, [R1+0x27a0] ;  /* 0x0027a000010a7983 */ /* 0x001f280000300a00 */
[----:B------:R-:W2:Y:S01]  /*1ff10*/  LDL.LU.64 R8, [R1+0x2798] ;  /* 0x0027980001087983 */ /* 0x000ea20000300a00 */
[----:B----4-:R-:W-:-:S15]  /*1ff20*/  HMMA.16816.F32 R4, R12, R10, R4 ;  /* 0x0000000a0c04723c */ /* 0x010fde0000001804 */
        /* <DEDUP_REMOVED lines=10> */
[----:B------:R-:W3:Y:S01]  /*1ffd0*/  LDL.LU.64 R4, [R1+0x2778] ;  /* 0x0027780001047983 */ /* 0x000ee20000300a00 */
[----:B--2---:R-:W-:-:S15]  /*1ffe0*/  HMMA.16816.F32 R24, R12, R6, R24 ;  /* 0x000000060c18723c */ /* 0x004fde0000001818 */
[----:B------:R-:W-:-:S04]  /*1fff0*/  NOP ;  /* 0x0000000000007918 */ /* 0x000fc80000000000 */
[----:B------:R-:W-:Y:S04]  /*20000*/  STL.64 [R1+0x290], R24 ;  /* 0x0002901801007387 */ /* 0x000fe80000100a00 */
[----:B------:R0:W-:Y:S01]  /*20010*/  STL [R1+0x298], R26 ;  /* 0x0002981a01007387 */ /* 0x0001e20000100800 */
[----:B------:R-:W-:-:S03]  /*20020*/  IMAD.MOV.U32 R29, RZ, RZ, R27 ;  /* 0x000000ffff1d7224 */ /* 0x000fc600078e001b */
[----:B0-----:R-:W3:Y:S04]  /*20030*/  LDL.LU.64 R26, [R1+0x2770] ;  /* 0x00277000011a7983 */ /* 0x001ee80000300a00 */
[----:B------:R-:W3:Y:S04]  /*20040*/  LDL.LU.64 R24, [R1+0x2768] ;  /* 0x0027680001187983 */ /* 0x000ee80000300a00 */
[----:B------:R-:W-:Y:S01]  /*20050*/  STL [R1+0x2480], R29 ;  /* 0x0024801d01007387 */ /* 0x000fe20000100800 */
[----:B---3--:R-:W-:-:S15]  /*20060*/  HMMA.16816.F32 R24, R12, R4, R24 ;  /* 0x000000040c18723c */ /* 0x008fde0000001818 */
        /* <DEDUP_REMOVED lines=8> */
[----:B------:R0:W-:Y:S04]  /*200f0*/  STL.64 [R1+0x2b0], R12 ;  /* 0x0002b00c01007387 */ /* 0x0001e80000100a00 */
[----:B------:R1:W-:Y:S01]  /*20100*/  STL [R1+0x2b8], R14 ;  /* 0x0002b80e01007387 */ /* 0x0003e20000100800 */
[----:B------:R-:W-:-:S03]  /*20110*/  IMAD.MOV.U32 R29, RZ, RZ, R15 ;  /* 0x000000ffff1d7224 */ /* 0x000fc600078e000f */
[----:B0-----:R-:W3:Y:S04]  /*20120*/  LDL.LU R13, [R1+0x6a0] ;  /* 0x0006a000010d7983 */ /* 0x001ee80000300800 */
[----:B-1----:R-:W4:Y:S04]  /*20130*/  LDL.LU R14, [R1+0x69c] ;  /* 0x00069c00010e7983 */ /* 0x002f280000300800 */
[----:B------:R-:W2:Y:S04]  /*20140*/  LDL.LU R15, [R1+0x698] ;  /* 0x00069800010f7983 */ /* 0x000ea80000300800 */
[----:B------:R-:W-:Y:S01]  /*20150*/  STL [R1+0x2484], R29 ;  /* 0x0024841d01007387 */ /* 0x000fe20000100800 */
[----:B---3--:R-:W-:-:S02]  /*20160*/  F2FP.F16.E4M3.UNPACK_B R12, R13 ;  /* 0x0000000dff0c723e */ /* 0x008fc400020006ff */
[----:B----4-:R-:W-:Y:S02]  /*20170*/  F2FP.F16.E4M3.UNPACK_B R13, R14 ;  /* 0x0000000eff0d723e */ /* 0x010fe400020006ff */
[----:B--2---:R-:W-:Y:S02]  /*20180*/  F2FP.F16.E4M3.UNPACK_B R14, R15 ;  /* 0x0000000fff0e723e */ /* 0x004fe400020006ff */
[----:B-----5:R-:W-:-:S07]  /*20190*/  F2FP.F16.E4M3.UNPACK_B R15, R0 ;  /* 0x00000000ff0f723e */ /* 0x020fce00020006ff */
        /* <DEDUP_REMOVED lines=9> */
[----:B------:R0:W-:Y:S01]  /*20230*/  STL [R1+0x328], R26 ;  /* 0x0003281a01007387 */ /* 0x0001e20000100800 */
[----:B------:R-:W-:-:S03]  /*20240*/  IMAD.MOV.U32 R29, RZ, RZ, R27 ;  /* 0x000000ffff1d7224 */ /* 0x000fc600078e001b */
[----:B0-----:R-:W2:Y:S04]  /*20250*/  LDL.LU.64 R26, [R1+0x2730] ;  /* 0x00273000011a7983 */ /* 0x001ea80000300a00 */
[----:B------:R-:W2:Y:S04]  /*20260*/  LDL.LU.64 R24, [R1+0x2728] ;  /* 0x0027280001187983 */ /* 0x000ea80000300a00 */
[----:B------:R-:W-:Y:S01]  /*20270*/  STL [R1+0x2488], R29 ;  /* 0x0024881d01007387 */ /* 0x000fe20000100800 */
[----:B--2---:R-:W-:Y:S03]  /*20280*/  HMMA.16816.F32 R16, R12, R16, R24 ;  /* 0x000000100c10723c */ /* 0x004fe60000001818 */
[----:B------:R-:W2:Y:S04]  /*20290*/  LDL.LU.64 R26, [R1+0x2720] ;  /* 0x00272000011a7983 */ /* 0x000ea80000300a00 */
[----:B------:R-:W2:-:S12]  /*202a0*/  LDL.LU.64 R24, [R1+0x2718] ;  /* 0x0027180001187983 */ /* 0x000e980000300a00 */
[----:B------:R0:W-:Y:S04]  /*202b0*/  STL.64 [R1+0x310], R16 ;  /* 0x0003101001007387 */ /* 0x0001e80000100a00 */
[----:B------:R1:W-:Y:S04]  /*202c0*/  STL.64 [R1+0x318], R18 ;  /* 0x0003181201007387 */ /* 0x0003e80000100a00 */
[----:B0-----:R-:W3:Y:S04]  /*202d0*/  LDL.LU R16, [R1+0x4d0] ;  /* 0x0004d00001107983 */ /* 0x001ee80000300800 */
[----:B------:R-:W3:Y:S04]  /*202e0*/  LDL.LU R17, [R1+0x4d4] ;  /* 0x0004d40001117983 */ /* 0x000ee80000300800 */
[----:B-1----:R-:W3:Y:S04]  /*202f0*/  LDL.LU R18, [R1+0x4d8] ;  /* 0x0004d80001127983 */ /* 0x002ee80000300800 */
[----:B------:R-:W3:Y:S01]  /*20300*/  LDL.LU R19, [R1+0x4dc] ;  /* 0x0004dc0001137983 */ /* 0x000ee20000300800 */
        /* <DEDUP_REMOVED lines=8> */
[C---:B---3--:R-:W-:Y:S08]  /*20390*/  HMMA.16816.F32 R16, R12.reuse, R6, R16 ;  /* 0x000000060c10723c */ /* 0x048ff00000001810 */
[C---:B--2---:R-:W-:Y:S01]  /*203a0*/  HMMA.16816.F32 R8, R12.reuse, R8, R24 ;  /* 0x000000080c08723c */ /* 0x044fe20000001818 */
[----:B------:R-:W2:Y:S04]  /*203b0*/  LDL.LU.64 R26, [R1+0x2700] ;  /* 0x00270000011a7983 */ /* 0x000ea80000300a00 */
[----:B------:R-:W2:Y:S06]  /*203c0*/  LDL.LU.64 R24, [R1+0x26f8] ;  /* 0x0026f80001187983 */ /* 0x000eac0000300a00 */
[----:B------:R-:W-:Y:S01]  /*203d0*/  IMAD.MOV.U32 R0, RZ, RZ, R19 ;  /* 0x000000ffff007224 */ /* 0x000fe200078e0013 */
[----:B------:R-:W-:Y:S07]  /*203e0*/  STL.64 [R1+0x2e0], R16 ;  /* 0x0002e01001007387 */ /* 0x000fee0000100a00 */
[----:B------:R-:W-:Y:S04]  /*203f0*/  STL.64 [R1+0x2f0], R8 ;  /* 0x0002f00801007387 */ /* 0x000fe80000100a00 */
[----:B------:R-:W-:Y:S04]  /*20400*/  STL.64 [R1+0x2f8], R10 ;  /* 0x0002f80a01007387 */ /* 0x000fe80000100a00 */
[----:B------:R0:W-:Y:S04]  /*20410*/  STL [R1+0x2e8], R18 ;  /* 0x0002e81201007387 */ /* 0x0001e80000100800 */
[----:B------:R-:W-:Y:S04]  /*20420*/  STL [R1+0x2490], R0 ;  /* 0x0024900001007387 */ /* 0x000fe80000100800 */
[----:B------:R-:W3:Y:S04]  /*20430*/  LDL R19, [R1+0x56c] ;  /* 0x00056c0001137983 */ /* 0x000ee80000100800 */
[----:B0-----:R-:W3:Y:S01]  /*20440*/  LDL R18, [R1+0x568] ;  /* 0x0005680001127983 */ /* 0x001ee20000100800 */
[----:B--2---:R-:W-:-:S15]  /*20450*/  HMMA.16816.F32 R4, R12, R4, R24 ;  /* 0x000000040c04723c */ /* 0x004fde0000001818 */
[----:B------:R-:W-:-:S04]  /*20460*/  NOP ;  /* 0x0000000000007918 */ /* 0x000fc80000000000 */
[----:B------:R-:W-:Y:S04]  /*20470*/  STL.64 [R1+0x2d0], R4 ;  /* 0x0002d00401007387 */ /* 0x000fe80000100a00 */
[----:B------:R-:W-:Y:S04]  /*20480*/  STL.64 [R1+0x2d8], R6 ;  /* 0x0002d80601007387 */ /* 0x000fe80000100a00 */
[----:B------:R-:W2:Y:S04]  /*20490*/  LDL R16, [R1+0x548] ;  /* 0x0005480001107983 */ /* 0x000ea80000100800 */
[----:B------:R-:W2:Y:S04]  /*204a0*/  LDL R17, [R1+0x54c] ;  /* 0x00054c0001117983 */ /* 0x000ea80000100800 */
        /* <DEDUP_REMOVED lines=12> */
[----:B------:R-:W3:Y:S04]  /*20570*/  LDL.LU R4, [R1+0x6c8] ;  /* 0x0006c80001047983 */ /* 0x000ee80000300800 */
[----:B------:R-:W4:Y:S04]  /*20580*/  LDL.LU R5, [R1+0x6c4] ;  /* 0x0006c40001057983 */ /* 0x000f280000300800 */
[----:B------:R-:W5:Y:S04]  /*20590*/  LDL R10, [R1+0x538] ;  /* 0x00053800010a7983 */ /* 0x000f680000100800 */
[----:B------:R-:W5:Y:S04]  /*205a0*/  LDL R11, [R1+0x53c] ;  /* 0x00053c00010b7983 */ /* 0x000f680000100800 */
[----:B------:R-:W2:Y:S04]  /*205b0*/  LDL R8, [R1+0x558] ;  /* 0x0005580001087983 */ /* 0x000ea80000100800 */
[----:B------:R-:W2:Y:S04]  /*205c0*/  LDL R9, [R1+0x55c] ;  /* 0x00055c0001097983 */ /* 0x000ea80000100800 */
[----:B------:R-:W3:Y:S04]  /*205d0*/  LDL R20, [R1+0x588] ;  /* 0x0005880001147983 */ /* 0x000ee80000100800 */
[----:B------:R-:W3:Y:S04]  /*205e0*/  LDL R21, [R1+0x58c] ;  /* 0x00058c0001157983 */ /* 0x000ee80000100800 */
[----:B-----5:R-:W-:Y:S04]  /*205f0*/  STL.64 [R1+0x26c0], R10 ;  /* 0x0026c00a01007387 */ /* 0x020fe80000100a00 */
[----:B--2---:R0:W-:Y:S04]  /*20600*/  STL.64 [R1+0x26b8], R8 ;  /* 0x0026b80801007387 */ /* 0x0041e80000100a00 */
[----:B0-----:R-:W2:Y:S04]  /*20610*/  LDL.LU R8, [R1+0x440] ;  /* 0x0004400001087983 */ /* 0x001ea80000300800 */
[----:B------:R-:W2:Y:S04]  /*20620*/  LDL.LU R9, [R1+0x444] ;  /* 0x0004440001097983 */ /* 0x000ea80000300800 */
[----:B------:R-:W5:Y:S04]  /*20630*/  LDL.LU R10, [R1+0x448] ;  /* 0x00044800010a7983 */ /* 0x000f680000300800 */
[----:B------:R-:W5:Y:S01]  /*20640*/  LDL.LU R11, [R1+0x44c] ;  /* 0x00044c00010b7983 */ /* 0x000f620000300800 */
[----:B------:R-:W-:Y:S03]  /*20650*/  HMMA.16816.F32 R12, R12, R2, R16 ;  /* 0x000000020c0c723c */ /* 0x000fe60000001810 */
[----:B-----5:R-:W-:Y:S04]  /*20660*/  STL.64 [R1+0x26d0], R10 ;  /* 0x0026d00a01007387 */ /* 0x020fe80000100a00 */
[----:B--2---:R0:W-:Y:S04]  /*20670*/  STL.64 [R1+0x26c8], R8 ;  /* 0x0026c80801007387 */ /* 0x0041e80000100a00 */
[----:B0-----:R-:W2:Y:S04]  /*20680*/  LDL.LU R8, [R1+0x430] ;  /* 0x0004300001087983 */ /* 0x001ea80000300800 */
[----:B------:R-:W2:Y:S04]  /*20690*/  LDL.LU R9, [R1+0x434] ;  /* 0x0004340001097983 */ /* 0x000ea80000300800 */
[----:B------:R-:W2:Y:S04]  /*206a0*/  LDL.LU R10, [R1+0x438] ;  /* 0x00043800010a7983 */ /* 0x000ea80000300800 */
[----:B------:R-:W2:Y:S04]  /*206b0*/  LDL.LU R11, [R1+0x43c] ;  /* 0x00043c00010b7983 */ /* 0x000ea80000300800 */
[----:B------:R-:W5:Y:S04]  /*206c0*/  LDL R6, [R1+0x578] ;  /* 0x0005780001067983 */ /* 0x000f680000100800 */
[----:B------:R-:W2:Y:S04]  /*206d0*/  LDL R7, [R1+0x57c] ;  /* 0x00057c0001077983 */ /* 0x000ea80000100800 */
[----:B------:R-:W2:Y:S04]  /*206e0*/  LDL.LU R24, [R1+0x490] ;  /* 0x0004900001187983 */ /* 0x000ea80000300800 */
[----:B------:R-:W2:Y:S04]  /*206f0*/  LDL.LU R25, [R1+0x494] ;  /* 0x0004940001197983 */ /* 0x000ea80000300800 */
[----:B------:R-:W2:Y:S04]  /*20700*/  LDL.LU R26, [R1+0x498] ;  /* 0x00049800011a7983 */ /* 0x000ea80000300800 */
[----:B------:R-:W2:Y:S04]  /*20710*/  LDL.LU R27, [R1+0x49c] ;  /* 0x00049c00011b7983 */ /* 0x000ea80000300800 */
[----:B------:R-:W2:Y:S04]  /*20720*/  LDL.LU.64 R18, [R1+0x26f0] ;  /* 0x0026f00001127983 */ /* 0x000ea80000300a00 */
[----:B------:R-:W2:Y:S04]  /*20730*/  LDL.LU.64 R16, [R1+0x26e8] ;  /* 0x0026e80001107983 */ /* 0x000ea80000300a00 */
[----:B------:R0:W-:Y:S04]  /*20740*/  STL.64 [R1+0x2a0], R12 ;  /* 0x0002a00c01007387 */ /* 0x0001e80000100a00 */
[----:B------:R-:W0:Y:S04]  /*20750*/  LDL.LU R2, [R1+0x6d0] ;  /* 0x0006d00001027983 */ /* 0x000e280000300800 */
[----:B------:R-:W2:Y:S01]  /*20760*/  LDL.LU R3, [R1+0x6cc] ;  /* 0x0006cc0001037983 */ /* 0x000ea20000300800 */
[----:B------:R-:W-:-:S02]  /*20770*/  IMAD.MOV.U32 R0, RZ, RZ, R14 ;  /* 0x000000ffff007224 */ /* 0x000fc400078e000e */
[----:B------:R-:W-:Y:S01]  /*20780*/  IMAD.MOV.U32 R29, RZ, RZ, R15 ;  /* 0x000000ffff1d7224 */ /* 0x000fe200078e000f */
[----:B---3--:R-:W-:Y:S02]  /*20790*/  F2FP.F16.E4M3.UNPACK_B R14, R4 ;  /* 0x00000004ff0e723e */ /* 0x008fe400020006ff */
[----:B----4-:R-:W-:Y:S02]  /*207a0*/  F2FP.F16.E4M3.UNPACK_B R15, R5 ;  /* 0x00000005ff0f723e */ /* 0x010fe400020006ff */
[----:B------:R-:W-:Y:S02]  /*207b0*/  F2FP.F16.E4M3.UNPACK_B R20, R20 ;  /* 0x00000014ff14723e */ /* 0x000fe400020006ff */
[----:B------:R-:W-:Y:S02]  /*207c0*/  F2FP.F16.E4M3.UNPACK_B R21, R21 ;  /* 0x00000015ff15723e */ /* 0x000fe400020006ff */
[----:B0-----:R-:W-:Y:S02]  /*207d0*/  F2FP.F16.E4M3.UNPACK_B R12, R2 ;  /* 0x00000002ff0c723e */ /* 0x001fe400020006ff */
[----:B--2---:R-:W-:-:S07]  /*207e0*/  F2FP.F16.E4M3.UNPACK_B R13, R3 ;  /* 0x00000003ff0d723e */ /* 0x004fce00020006ff */
[----:B------:R-:W-:-:S15]  /*207f0*/  HMMA.16816.F32 R16, R12, R20, R16 ;  /* 0x000000140c10723c */ /* 0x000fde0000001810 */
[----:B------:R-:W-:-:S04]  /*20800*/  NOP ;  /* 0x0000000000007918 */ /* 0x000fc80000000000 */
[----:B------:R-:W-:Y:S04]  /*20810*/  STL.64 [R1+0x3c0], R16 ;  /* 0x0003c01001007387 */ /* 0x000fe80000100a00 */
[----:B------:R0:W-:Y:S04]  /*20820*/  STL.64 [R1+0x3c8], R18 ;  /* 0x0003c81201007387 */ /* 0x0001e80000100a00 */
[----:B0-----:R-:W2:Y:S04]  /*20830*/  LDL.LU.64 R18, [R1+0x26e0] ;  /* 0x0026e00001127983 */ /* 0x001ea80000300a00 */
[----:B------:R-:W3:Y:S04]  /*20840*/  LDL.LU.64 R16, [R1+0x26d8] ;  /* 0x0026d80001107983 */ /* 0x000ee80000300a00 */
[----:B------:R-:W-:Y:S04]  /*20850*/  STL.64 [R1+0x26a0], R22 ;  /* 0x0026a01601007387 */ /* 0x000fe80000100a00 */
[----:B------:R0:W-:Y:S04]  /*20860*/  STL.64 [R1+0x2698], R20 ;  /* 0x0026981401007387 */ /* 0x0001e80000100a00 */
[----:B0-----:R-:W4:Y:S04]  /*20870*/  LDL.LU R20, [R1+0x4a0] ;  /* 0x0004a00001147983 */ /* 0x001f280000300800 */
[----:B------:R-:W4:Y:S04]  /*20880*/  LDL.LU R21, [R1+0x4a4] ;  /* 0x0004a40001157983 */ /* 0x000f280000300800 */
[----:B------:R-:W4:Y:S04]  /*20890*/  LDL.LU R22, [R1+0x4a8] ;  /* 0x0004a80001167983 */ /* 0x000f280000300800 */
[----:B------:R-:W4:Y:S01]  /*208a0*/  LDL.LU R23, [R1+0x4ac] ;  /* 0x0004ac0001177983 */ /* 0x000f220000300800 */
[----:B--2---:R-:W-:-:S02]  /*208b0*/  F2FP.F16.E4M3.UNPACK_B R18, R18 ;  /* 0x00000012ff12723e */ /* 0x004fc400020006ff */
[----:B------:R-:W-:-:S07]  /*208c0*/  F2FP.F16.E4M3.UNPACK_B R19, R19 ;  /* 0x00000013ff13723e */ /* 0x000fce00020006ff */
[----:B------:R-:W-:-:S15]  /*208d0*/  HMMA.16816.F32 R8, R12, R18, R8 ;  /* 0x000000120c08723c */ /* 0x000fde0000001808 */
[----:B------:R-:W-:-:S04]  /*208e0*/  NOP ;  /* 0x0000000000007918 */ /* 0x000fc80000000000 */
[----:B------:R-:W-:Y:S04]  /*208f0*/  STL.64 [R1+0x400], R8 ;  /* 0x0004000801007387 */ /* 0x000fe80000100a00 */
[----:B------:R0:W-:Y:S04]  /*20900*/  STL.64 [R1+0x408], R10 ;  /* 0x0004080a01007387 */ /* 0x0001e80000100a00 */
[----:B0-----:R-:W2:Y:S04]  /*20910*/  LDL.LU.64 R10, [R1+0x26d0] ;  /* 0x0026d000010a7983 */ /* 0x001ea80000300a00 */
[----:B------:R-:W2:Y:S01]  /*20920*/  LDL.LU.64 R8, [R1+0x26c8] ;  /* 0x0026c80001087983 */ /* 0x000ea20000300a00 */
[----:B---3--:R-:W-:-:S02]  /*20930*/  F2FP.F16.E4M3.UNPACK_B R16, R16 ;  /* 0x00000010ff10723e */ /* 0x008fc400020006ff */
[----:B------:R-:W-:-:S07]  /*20940*/  F2FP.F16.E4M3.UNPACK_B R17, R17 ;  /* 0x00000011ff11723e */ /* 0x000fce00020006ff */
[----:B--2---:R-:W-:-:S15]  /*20950*/  HMMA.16816.F32 R8, R12, R16, R8 ;  /* 0x000000100c08723c */ /* 0x004fde0000001808 */
        /* <DEDUP_REMOVED lines=11> */
[----:B-----5:R-:W-:-:S02]  /*20a10*/  F2FP.F16.E4M3.UNPACK_B R6, R6 ;  /* 0x00000006ff06723e */ /* 0x020fc400020006ff */
[----:B------:R-:W-:Y:S02]  /*20a20*/  F2FP.F16.E4M3.UNPACK_B R7, R7 ;  /* 0x00000007ff07723e */ /* 0x000fe400020006ff */
[----:B--2---:R-:W-:Y:S02]  /*20a30*/  F2FP.F16.E4M3.UNPACK_B R10, R10 ;  /* 0x0000000aff0a723e */ /* 0x004fe400020006ff */
[----:B------:R-:W-:Y:S02]  /*20a40*/  F2FP.F16.E4M3.UNPACK_B R11, R11 ;  /* 0x0000000bff0b723e */ /* 0x000fe400020006ff */
[----:B---3--:R-:W-:Y:S02]  /*20a50*/  F2FP.F16.E4M3.UNPACK_B R8, R8 ;  /* 0x00000008ff08723e */ /* 0x008fe400020006ff */
[----:B------:R-:W-:-:S03]  /*20a60*/  F2FP.F16.E4M3.UNPACK_B R9, R9 ;  /* 0x00000009ff09723e */ /* 0x000fc600020006ff */
[----:B----4-:R-:W-:-:S15]  /*20a70*/  HMMA.16816.F32 R16, R12, R10, R16 ;  /* 0x0000000a0c10723c */ /* 0x010fde0000001810 */
[----:B------:R-:W-:-:S04]  /*20a80*/  NOP ;  /* 0x0000000000007918 */ /* 0x000fc80000000000 */
[----:B------:R-:W-:Y:S04]  /*20a90*/  STL.64 [R1+0x4d0], R16 ;  /* 0x0004d01001007387 */ /* 0x000fe80000100a00 */
[----:B------:R0:W-:Y:S04]  /*20aa0*/  STL.64 [R1+0x4d8], R18 ;  /* 0x0004d81201007387 */ /* 0x0001e80000100a00 */
[----:B------:R-:W-:Y:S04]  /*20ab0*/  STL.64 [R1+0x2670], R10 ;  /* 0x0026700a01007387 */ /* 0x000fe80000100a00 */
[----:B------:R1:W-:Y:S01]  /*20ac0*/  STL.64 [R1+0x2668], R8 ;  /* 0x0026680801007387 */ /* 0x0003e20000100a00 */
[C---:B0-----:R-:W-:Y:S08]  /*20ad0*/  HMMA.16816.F32 R16, R12.reuse, R8, R20 ;  /* 0x000000080c10723c */ /* 0x041ff00000001814 */
[----:B-1----:R-:W-:Y:S11]  /*20ae0*/  HMMA.16816.F32 R8, R12, R6, R24 ;  /* 0x000000060c08723c */ /* 0x002ff60000001818 */
[----:B------:R-:W-:Y:S04]  /*20af0*/  STL.64 [R1+0x4e0], R16 ;  /* 0x0004e01001007387 */ /* 0x000fe80000100a00 */
[----:B------:R-:W-:Y:S04]  /*20b00*/  STL.64 [R1+0x4e8], R18 ;  /* 0x0004e81201007387 */ /* 0x000fe80000100a00 */
[----:B------:R-:W2:Y:S04]  /*20b10*/  LDL.LU R24, [R1+0x170] ;  /* 0x0001700001187983 */ /* 0x000ea80000300800 */
        /* <DEDUP_REMOVED lines=37> */
[----:B------:R-:W2:Y:S04]  /*20d70*/  LDL R4, [R1+0x598] ;  /* 0x0005980001047983 */ /* 0x000ea80000100800 */
[----:B------:R-:W2:Y:S04]  /*20d80*/  LDL R5, [R1+0x59c] ;  /* 0x00059c0001057983 */ /* 0x000ea80000100800 */
[----:B------:R-:W2:Y:S04]  /*20d90*/  LDL R2, [R1+0x5a8] ;  /* 0x0005a80001027983 */ /* 0x000ea80000100800 */
[----:B------:R-:W2:Y:S04]  /*20da0*/  LDL R3, [R1+0x5ac] ;  /* 0x0005ac0001037983 */ /* 0x000ea80000100800 */
[----:B------:R-:W2:Y:S04]  /*20db0*/  LDL.LU R16, [R1+0x450] ;  /* 0x0004500001107983 */ /* 0x000ea80000300800 */
[----:B------:R-:W2:Y:S04]  /*20dc0*/  LDL.LU R17, [R1+0x454] ;  /* 0x0004540001117983 */ /* 0x000ea80000300800 */
[----:B------:R-:W2:Y:S04]  /*20dd0*/  LDL.LU R18, [R1+0x458] ;  /* 0x0004580001127983 */ /* 0x000ea80000300800 */
[----:B------:R-:W2:Y:S04]  /*20de0*/  LDL.LU R19, [R1+0x45c] ;  /* 0x00045c0001137983 */ /* 0x000ea80000300800 */
[----:B-----5:R-:W-:Y:S04]  /*20df0*/  STL.64 [R1+0x2680], R10 ;  /* 0x0026800a01007387 */ /* 0x020fe80000100a00 */
        /* <DEDUP_REMOVED lines=9> */
[----:B------:R-:W5:Y:S04]  /*20e90*/  LDL.LU R26, [R1+0x388] ;  /* 0x00038800011a7983 */ /* 0x000f680000300800 */
[----:B------:R-:W5:Y:S04]  /*20ea0*/  LDL.LU R27, [R1+0x38c] ;  /* 0x00038c00011b7983 */ /* 0x000f680000300800 */
[----:B-----5:R-:W-:Y:S04]  /*20eb0*/  STL.64 [R1+0x2650], R26 ;  /* 0x0026501a01007387 */ /* 0x020fe80000100a00 */
[----:B---3--:R0:W-:Y:S04]  /*20ec0*/  STL.64 [R1+0x2648], R24 ;  /* 0x0026481801007387 */ /* 0x0081e80000100a00 */
[----:B0-----:R-:W3:Y:S04]  /*20ed0*/  LDL.LU R24, [R1+0x390] ;  /* 0x0003900001187983 */ /* 0x001ee80000300800 */
[----:B------:R-:W3:Y:S04]  /*20ee0*/  LDL.LU R25, [R1+0x394] ;  /* 0x0003940001197983 */ /* 0x000ee80000300800 */
[----:B------:R-:W5:Y:S04]  /*20ef0*/  LDL.LU R26, [R1+0x398] ;  /* 0x00039800011a7983 */ /* 0x000f680000300800 */
[----:B------:R-:W5:Y:S01]  /*20f00*/  LDL.LU R27, [R1+0x39c] ;  /* 0x00039c00011b7983 */ /* 0x000f620000300800 */
[----:B--2---:R-:W-:-:S02]  /*20f10*/  F2FP.F16.E4M3.UNPACK_B R4, R4 ;  /* 0x00000004ff04723e */ /* 0x004fc400020006ff */
[----:B------:R-:W-:-:S07]  /*20f20*/  F2FP.F16.E4M3.UNPACK_B R5, R5 ;  /* 0x00000005ff05723e */ /* 0x000fce00020006ff */
[----:B------:R-:W-:Y:S01]  /*20f30*/  HMMA.16816.F32 R20, R12, R4, R20 ;  /* 0x000000040c14723c */ /* 0x000fe20000001814 */
[----:B-----5:R-:W-:Y:S04]  /*20f40*/  STL.64 [R1+0x2660], R26 ;  /* 0x0026601a01007387 */ /* 0x020fe80000100a00 */
[----:B---3--:R0:W-:Y:S04]  /*20f50*/  STL.64 [R1+0x2658], R24 ;  /* 0x0026581801007387 */ /* 0x0081e80000100a00 */
[----:B0-----:R-:W2:Y:S04]  /*20f60*/  LDL.LU R24, [R1+0x3a0] ;  /* 0x0003a00001187983 */ /* 0x001ea80000300800 */
[----:B------:R-:W2:Y:S04]  /*20f70*/  LDL.LU R25, [R1+0x3a4] ;  /* 0x0003a40001197983 */ /* 0x000ea80000300800 */
[----:B------:R-:W2:Y:S04]  /*20f80*/  LDL.LU R26, [R1+0x3a8] ;  /* 0x0003a800011a7983 */ /* 0x000ea80000300800 */
[----:B------:R-:W2:Y:S04]  /*20f90*/  LDL.LU R27, [R1+0x3ac] ;  /* 0x0003ac00011b7983 */ /* 0x000ea80000300800 */
[----:B------:R-:W-:Y:S04]  /*20fa0*/  STL.64 [R1+0x520], R20 ;  /* 0x0005201401007387 */ /* 0x000fe80000100a00 */
[----:B------:R0:W-:Y:S04]  /*20fb0*/  STL.64 [R1+0x528], R22 ;  /* 0x0005281601007387 */ /* 0x0001e80000100a00 */
[----:B0-----:R-:W3:Y:S04]  /*20fc0*/  LDL.LU.64 R22, [R1+0x26b0] ;  /* 0x0026b00001167983 */ /* 0x001ee80000300a00 */
[----:B------:R-:W3:Y:S01]  /*20fd0*/  LDL.LU.64 R20, [R1+0x26a8] ;  /* 0x0026a80001147983 */ /* 0x000ee20000300a00 */
[----:B------:R-:W-:-:S02]  /*20fe0*/  F2FP.F16.E4M3.UNPACK_B R2, R2 ;  /* 0x00000002ff02723e */ /* 0x000fc400020006ff */
[----:B------:R-:W-:-:S07]  /*20ff0*/  F2FP.F16.E4M3.UNPACK_B R3, R3 ;  /* 0x00000003ff03723e */ /* 0x000fce00020006ff */
[----:B---3--:R-:W-:Y:S01]  /*21000*/  HMMA.16816.F32 R12, R12, R2, R20 ;  /* 0x000000020c0c723c */ /* 0x008fe20000001814 */
[----:B------:R-:W3:Y:S04]  /*21010*/  LDL.LU.64 R22, [R1+0x26a0] ;  /* 0x0026a00001167983 */ /* 0x000ee80000300a00 */
[----:B------:R-:W5:-:S14]  /*21020*/  LDL.LU.64 R20, [R1+0x2698] ;  /* 0x0026980001147983 */ /* 0x000f5c0000300a00 */
[----:B------:R0:W-:Y:S04]  /*21030*/  STL.64 [R1+0x4f0], R12 ;  /* 0x0004f00c01007387 */ /* 0x0001e80000100a00 */
[----:B------:R1:W-:Y:S04]  /*21040*/  STL.64 [R1+0x4f8], R14 ;  /* 0x0004f80e01007387 */ /* 0x0003e80000100a00 */
[----:B0-----:R-:W2:Y:S04]  /*21050*/  LDL.LU R12, [R1+0x6c0] ;  /* 0x0006c000010c7983 */ /* 0x001ea80000300800 */
[----:B------:R-:W3:Y:S04]  /*21060*/  LDL.LU R13, [R1+0x6bc] ;  /* 0x0006bc00010d7983 */ /* 0x000ee80000300800 */
[----:B-1----:R-:W4:Y:S04]  /*21070*/  LDL.LU R14, [R1+0x6b8] ;  /* 0x0006b800010e7983 */ /* 0x002f280000300800 */
[----:B------:R-:W5:Y:S01]  /*21080*/  LDL.LU R15, [R1+0x6b4] ;  /* 0x0006b400010f7983 */ /* 0x000f620000300800 */
[----:B--2---:R-:W-:-:S02]  /*21090*/  F2FP.F16.E4M3.UNPACK_B R12, R12 ;  /* 0x0000000cff0c723e */ /* 0x004fc400020006ff */
[----:B---3--:R-:W-:Y:S02]  /*210a0*/  F2FP.F16.E4M3.UNPACK_B R13, R13 ;  /* 0x0000000dff0d723e */ /* 0x008fe400020006ff */
[----:B----4-:R-:W-:Y:S02]  /*210b0*/  F2FP.F16.E4M3.UNPACK_B R14, R14 ;  /* 0x0000000eff0e723e */ /* 0x010fe400020006ff */
[----:B-----5:R-:W-:-:S07]  /*210c0*/  F2FP.F16.E4M3.UNPACK_B R15, R15 ;  /* 0x0000000fff0f723e */ /* 0x020fce00020006ff */
[----:B------:R-:W-:-:S15]  /*210d0*/  HMMA.16816.F32 R16, R12, R20, R16 ;  /* 0x000000140c10723c */ /* 0x000fde0000001810 */
        /* <DEDUP_REMOVED lines=43> */
[----:B0-----:R-:W3:Y:S04]  /*21390*/  LDL.LU R4, [R1+0x1f0] ;  /* 0x0001f00001047983 */ /* 0x001ee80000300800 */
[----:B------:R-:W3:Y:S04]  /*213a0*/  LDL.LU R5, [R1+0x1f4] ;  /* 0x0001f40001057983 */ /* 0x000ee80000300800 */
[----:B------:R-:W3:Y:S04]  /*213b0*/  LDL.LU R6, [R1+0x1f8] ;  /* 0x0001f80001067983 */ /* 0x000ee80000300800 */
[----:B------:R-:W3:Y:S01]  /*213c0*/  LDL.LU R7, [R1+0x1fc] ;  /* 0x0001fc0001077983 */ /* 0x000ee20000300800 */
[----:B--2---:R-:W-:Y:S03]  /*213d0*/  HMMA.16816.F32 R12, R12, R2, R24 ;  /* 0x000000020c0c723c */ /* 0x004fe60000001818 */
[----:B------:R-:W2:Y:S04]  /*213e0*/  LDL.LU.64 R26, [R1+0x2620] ;  /* 0x00262000011a7983 */ /* 0x000ea80000300a00 */
[----:B------:R-:W2:-:S12]  /*213f0*/  LDL.LU.64 R24, [R1+0x2618] ;  /* 0x0026180001187983 */ /* 0x000e980000300a00 */
[----:B------:R0:W-:Y:S04]  /*21400*/  STL.64 [R1+0x460], R12 ;  /* 0x0004600c01007387 */ /* 0x0001e80000100a00 */
[----:B------:R1:W-:Y:S04]  /*21410*/  STL.64 [R1+0x468], R14 ;  /* 0x0004680e01007387 */ /* 0x0003e80000100a00 */
[----:B0-----:R-:W4:Y:S04]  /*21420*/  LDL.LU R12, [R1+0x700] ;  /* 0x00070000010c7983 */ /* 0x001f280000300800 */
[----:B------:R-:W5:Y:S04]  /*21430*/  LDL.LU R13, [R1+0x6fc] ;  /* 0x0006fc00010d7983 */ /* 0x000f680000300800 */
[----:B-1----:R-:W2:Y:S04]  /*21440*/  LDL.LU R14, [R1+0x6f8] ;  /* 0x0006f800010e7983 */ /* 0x002ea80000300800 */
[----:B------:R-:W3:Y:S01]  /*21450*/  LDL.LU R15, [R1+0x6f4] ;  /* 0x0006f400010f7983 */ /* 0x000ee20000300800 */
[----:B----4-:R-:W-:-:S02]  /*21460*/  F2FP.F16.E4M3.UNPACK_B R12, R12 ;  /* 0x0000000cff0c723e */ /* 0x010fc400020006ff */
[----:B-----5:R-:W-:Y:S02]  /*21470*/  F2FP.F16.E4M3.UNPACK_B R13, R13 ;  /* 0x0000000dff0d723e */ /* 0x020fe400020006ff */
[----:B--2---:R-:W-:Y:S02]  /*21480*/  F2FP.F16.E4M3.UNPACK_B R14, R14 ;  /* 0x0000000eff0e723e */ /* 0x004fe400020006ff */
[----:B---3--:R-:W-:-:S07]  /*21490*/  F2FP.F16.E4M3.UNPACK_B R15, R15 ;  /* 0x0000000fff0f723e */ /* 0x008fce00020006ff */
[----:B------:R-:W-:-:S15]  /*214a0*/  HMMA.16816.F32 R24, R12, R20, R24 ;  /* 0x000000140c18723c */ /* 0x000fde0000001818 */
        /* <DEDUP_REMOVED lines=11> */
[C---:B------:R-:W-:Y:S03]  /*21560*/  HMMA.16816.F32 R4, R12.reuse, R16, R4 ;  /* 0x000000100c04723c */ /* 0x040fe60000001804 */
[----:B------:R-:W-:Y:S05]  /*21570*/  STL.64 [R1+0x25c0], R18 ;  /* 0x0025c01201007387 */ /* 0x000fea0000100a00 */
[----:B---3--:R-:W-:-:S15]  /*21580*/  HMMA.16816.F32 R20, R12, R18, R20 ;  /* 0x000000120c14723c */ /* 0x008fde0000001814 */
[----:B------:R-:W-:-:S04]  /*21590*/  NOP ;  /* 0x0000000000007918 */ /* 0x000fc80000000000 */
[----:B------:R-:W-:Y:S04]  /*215a0*/  STL.64 [R1+0x430], R20 ;  /* 0x0004301401007387 */ /* 0x000fe80000100a00 */
[----:B------:R-:W-:Y:S04]  /*215b0*/  STL.64 [R1+0x438], R22 ;  /* 0x0004381601007387 */ /* 0x000fe80000100a00 */
[----:B------:R-:W-:Y:S04]  /*215c0*/  STL.64 [R1+0x25b8], R16 ;  /* 0x0025b81001007387 */ /* 0x000fe80000100a00 */
        /* <DEDUP_REMOVED lines=56> */
[----:B-----5:R-:W-:Y:S04]  /*21950*/  STL.64 [R1+0x25e0], R22 ;  /* 0x0025e01601007387 */ /* 0x020fe80000100a00 */
[----:B----4-:R0:W-:Y:S04]  /*21960*/  STL.64 [R1+0x25d8], R20 ;  /* 0x0025d81401007387 */ /* 0x0101e80000100a00 */
[----:B0-----:R-:W4:Y:S04]  /*21970*/  LDL.LU R20, [R1+0x140] ;  /* 0x0001400001147983 */ /* 0x001f280000300800 */
[----:B------:R-:W4:Y:S04]  /*21980*/  LDL.LU R21, [R1+0x144] ;  /* 0x0001440001157983 */ /* 0x000f280000300800 */
[----:B------:R-:W5:Y:S04]  /*21990*/  LDL.LU R22, [R1+0x148] ;  /* 0x0001480001167983 */ /* 0x000f680000300800 */
[----:B------:R-:W5:Y:S04]  /*219a0*/  LDL.LU R23, [R1+0x14c] ;  /* 0x00014c0001177983 */ /* 0x000f680000300800 */
        /* <DEDUP_REMOVED lines=10> */
[----:B------:R-:W5:Y:S04]  /*21a50*/  LDL.LU R16, [R1+0x130] ;  /* 0x0001300001107983 */ /* 0x000f680000300800 */
[----:B------:R-:W5:Y:S04]  /*21a60*/  LDL.LU R17, [R1+0x134] ;  /* 0x0001340001117983 */ /* 0x000f680000300800 */
[----:B------:R-:W5:Y:S04]  /*21a70*/  LDL.LU R18, [R1+0x138] ;  /* 0x0001380001127983 */ /* 0x000f680000300800 */
[----:B------:R-:W5:Y:S04]  /*21a80*/  LDL.LU R19, [R1+0x13c] ;  /* 0x00013c0001137983 */ /* 0x000f680000300800 */
        /* <DEDUP_REMOVED lines=27> */
[----:B0-----:R-:W4:Y:S04]  /*21c40*/  LDL.LU.64 R6, [R1+0x2600] ;  /* 0x0026000001067983 */ /* 0x001f280000300a00 */
[----:B------:R-:W3:Y:S01]  /*21c50*/  LDL.LU.64 R4, [R1+0x25f8] ;  /* 0x0025f80001047983 */ /* 0x000ee20000300a00 */
[----:B----4-:R-:W-:-:S15]  /*21c60*/  HMMA.16816.F32 R20, R12, R6, R20 ;  /* 0x000000060c14723c */ /* 0x010fde0000001814 */
        /* <DEDUP_REMOVED lines=9> */
[----:B0-----:R-:W3:Y:S04]  /*21d00*/  LDL.LU.64 R22, [R1+0x25e0] ;  /* 0x0025e00001167983 */ /* 0x001ee80000300a00 */
[----:B------:R-:W3:Y:S02]  /*21d10*/  LDL.LU.64 R20, [R1+0x25d8] ;  /* 0x0025d80001147983 */ /* 0x000ee40000300a00 */
[----:B---3--:R-:W-:Y:S02]  /*21d20*/  HMMA.16816.F32 R12, R12, R2, R20 ;  /* 0x000000020c0c723c */ /* 0x008fe40000001814 */
[----:B------:R-:W3:Y:S04]  /*21d30*/  LDL.LU.64 R22, [R1+0x25d0] ;  /* 0x0025d00001167983 */ /* 0x000ee80000300a00 */
[----:B------:R-:W5:-:S13]  /*21d40*/  LDL.LU.64 R20, [R1+0x25c8] ;  /* 0x0025c80001147983 */ /* 0x000f5a0000300a00 */
[----:B------:R0:W-:Y:S04]  /*21d50*/  STL.64 [R1+0x3b0], R12 ;  /* 0x0003b00c01007387 */ /* 0x0001e80000100a00 */
[----:B------:R1:W-:Y:S04]  /*21d60*/  STL.64 [R1+0x3b8], R14 ;  /* 0x0003b80e01007387 */ /* 0x0003e80000100a00 */
[----:B0-----:R-:W4:Y:S04]  /*21d70*/  LDL.LU R12, [R1+0x6e0] ;  /* 0x0006e000010c7983 */ /* 0x001f280000300800 */
[----:B------:R-:W2:Y:S04]  /*21d80*/  LDL.LU R13, [R1+0x6dc] ;  /* 0x0006dc00010d7983 */ /* 0x000ea80000300800 */
[----:B-1----:R-:W3:Y:S04]  /*21d90*/  LDL.LU R14, [R1+0x6d8] ;  /* 0x0006d800010e7983 */ /* 0x002ee80000300800 */
[----:B------:R-:W5:Y:S01]  /*21da0*/  LDL.LU R15, [R1+0x6d4] ;  /* 0x0006d400010f7983 */ /* 0x000f620000300800 */
[----:B----4-:R-:W-:-:S02]  /*21db0*/  F2FP.F16.E4M3.UNPACK_B R12, R12 ;  /* 0x0000000cff0c723e */ /* 0x010fc400020006ff */
[----:B--2---:R-:W-:Y:S02]  /*21dc0*/  F2FP.F16.E4M3.UNPACK_B R13, R13 ;  /* 0x0000000dff0d723e */ /* 0x004fe400020006ff */
[----:B---3--:R-:W-:Y:S02]  /*21dd0*/  F2FP.F16.E4M3.UNPACK_B R14, R14 ;  /* 0x0000000eff0e723e */ /* 0x008fe400020006ff */
        /* <DEDUP_REMOVED lines=47> */
[----:B------:R1:W-:Y:S04]  /*220d0*/  STL.64 [R1+0x268], R14 ;  /* 0x0002680e01007387 */ /* 0x0003e80000100a00 */
[----:B0-----:R-:W3:Y:S04]  /*220e0*/  LDL.LU R12, [R1+0x720] ;  /* 0x00072000010c7983 */ /* 0x001ee80000300800 */
[----:B------:R-:W4:Y:S04]  /*220f0*/  LDL.LU R13, [R1+0x71c] ;  /* 0x00071c00010d7983 */ /* 0x000f280000300800 */
[----:B-1----:R-:W5:Y:S04]  /*22100*/  LDL.LU R14, [R1+0x718] ;  /* 0x00071800010e7983 */ /* 0x002f680000300800 */
[----:B------:R-:W2:Y:S01]  /*22110*/  LDL.LU R15, [R1+0x714] ;  /* 0x00071400010f7983 */ /* 0x000ea20000300800 */
[----:B---3--:R-:W-:-:S02]  /*22120*/  F2FP.F16.E4M3.UNPACK_B R12, R12 ;  /* 0x0000000cff0c723e */ /* 0x008fc400020006ff */
[----:B----4-:R-:W-:Y:S02]  /*22130*/  F2FP.F16.E4M3.UNPACK_B R13, R13 ;  /* 0x0000000dff0d723e */ /* 0x010fe400020006ff */
[----:B-----5:R-:W-:Y:S02]  /*22140*/  F2FP.F16.E4M3.UNPACK_B R14, R14 ;  /* 0x0000000eff0e723e */ /* 0x020fe400020006ff */
[----:B--2---:R-:W-:-:S07]  /*22150*/  F2FP.F16.E4M3.UNPACK_B R15, R15 ;  /* 0x0000000fff0f723e */ /* 0x004fce00020006ff */
        /* <DEDUP_REMOVED lines=38> */
[----:B0-----:R-:W4:Y:S01]  /*223c0*/  LDL.LU R8, [R1+0x60] ;  /* 0x0000600001087983 */ /* 0x001f220000300800 */
[----:B------:R-:W-:-:S02]  /*223d0*/  IMAD.MOV.U32 R9, RZ, RZ, R28 ;  /* 0x000000ffff097224 */ /* 0x000fc400078e001c */
[----:B------:R-:W-:Y:S02]  /*223e0*/  IMAD.MOV.U32 R10, RZ, RZ, R23 ;  /* 0x000000ffff0a7224 */ /* 0x000fe400078e0017 */
[----:B------:R-:W-:-:S07]  /*223f0*/  IMAD.MOV.U32 R11, RZ, RZ, R22 ;  /* 0x000000ffff0b7224 */ /* 0x000fce00078e0016 */
[----:B----4-:R-:W-:-:S15]  /*22400*/  HMMA.16816.F32 R8, R12, R6, R8 ;  /* 0x000000060c08723c */ /* 0x010fde0000001808 */
[----:B------:R-:W-:-:S04]  /*22410*/  NOP ;  /* 0x0000000000007918 */ /* 0x000fc80000000000 */
[----:B------:R-:W-:Y:S04]  /*22420*/  STL.64 [R1+0x1d0], R8 ;  /* 0x0001d00801007387 */ /* 0x000fe80000100a00 */
[----:B------:R3:W-:Y:S02]  /*22430*/  STL.64 [R1+0x1d8], R10 ;  /* 0x0001d80a01007387 */ /* 0x0007e40000100a00 */
[----:B---3--:R-:W-:-:S15]  /*22440*/  HMMA.16816.F32 R8, R12, R4, R16 ;  /* 0x000000040c08723c */ /* 0x008fde0000001810 */
[----:B------:R-:W-:-:S04]  /*22450*/  NOP ;  /* 0x0000000000007918 */ /* 0x000fc80000000000 */
[----:B------:R-:W-:Y:S04]  /*22460*/  STL [R1+0x190], R8 ;  /* 0x0001900801007387 */ /* 0x000fe80000100800 */
[----:B------:R-:W-:Y:S04]  /*22470*/  STL.64 [R1+0x24b0], R6 ;  /* 0x0024b00601007387 */ /* 0x000fe80000100a00 */
[----:B------:R2:W-:Y:S01]  /*22480*/  STL.64 [R1+0x24a8], R4 ;  /* 0x0024a80401007387 */ /* 0x0005e20000100a00 */
[----:B------:R-:W-:Y:S01]  /*22490*/  IMAD.MOV.U32 R22, RZ, RZ, R11 ;  /* 0x000000ffff167224 */ /* 0x000fe200078e000b */
[----:B--2---:R-:W-:Y:S01]  /*224a0*/  HMMA.16816.F32 R4, R12, R2, R24 ;  /* 0x000000020c04723c */ /* 0x004fe20000001818 */
[----:B------:R-:W-:-:S02]  /*224b0*/  IMAD.MOV.U32 R23, RZ, RZ, R10 ;  /* 0x000000ffff177224 */ /* 0x000fc400078e000a */
[----:B------:R-:W-:Y:S01]  /*224c0*/  IMAD.MOV.U32 R28, RZ, RZ, R9 ;  /* 0x000000ffff1c7224 */ /* 0x000fe200078e0009 */
[----:B------:R-:W-:Y:S04]  /*224d0*/  STL [R1+0x21d8], R22 ;  /* 0x0021d81601007387 */ /* 0x000fe80000100800 */
[----:B------:R-:W-:Y:S04]  /*224e0*/  STL [R1+0x21d4], R23 ;  /* 0x0021d41701007387 */ /* 0x000fe80000100800 */
[----:B------:R0:W-:Y:S04]  /*224f0*/  STL [R1+0x21d0], R28 ;  /* 0x0021d01c01007387 */ /* 0x0001e80000100800 */
[----:B------:R-:W2:Y:S04]  /*22500*/  LDL.LU R8, [R1+0x20] ;  /* 0x0000200001087983 */ /* 0x000ea80000300800 */
[----:B------:R-:W-:Y:S04]  /*22510*/  STL.64 [R1+0x170], R4 ;  /* 0x0001700401007387 */ /* 0x000fe80000100a00 */
[----:B------:R-:W-:Y:S04]  /*22520*/  STL.64 [R1+0x178], R6 ;  /* 0x0001780601007387 */ /* 0x000fe80000100a00 */
[----:B------:R-:W2:Y:S04]  /*22530*/  LDL.LU R9, [R1+0x24] ;  /* 0x0000240001097983 */ /* 0x000ea80000300800 */
[----:B------:R-:W3:Y:S04]  /*22540*/  LDL.LU R10, [R1+0x28] ;  /* 0x00002800010a7983 */ /* 0x000ee80000300800 */
[----:B------:R-:W3:Y:S04]  /*22550*/  LDL.LU R11, [R1+0x2c] ;  /* 0x00002c00010b7983 */ /* 0x000ee80000300800 */
[----:B------:R-:W4:Y:S04]  /*22560*/  LDL.LU R15, [R1+0x6f0] ;  /* 0x0006f000010f7983 */ /* 0x000f280000300800 */
[----:B0-----:R-:W5:Y:S04]  /*22570*/  LDL.LU R28, [R1+0x6ec] ;  /* 0x0006ec00011c7983 */ /* 0x001f680000300800 */
[----:B------:R-:W4:Y:S04]  /*22580*/  LDL.LU R23, [R1+0x6e8] ;  /* 0x0006e80001177983 */ /* 0x000f280000300800 */
[----:B------:R-:W4:Y:S04]  /*22590*/  LDL.LU R22, [R1+0x6e4] ;  /* 0x0006e40001167983 */ /* 0x000f280000300800 */
[----:B------:R-:W4:Y:S04]  /*225a0*/  LDL.LU R16, [R1+0x40] ;  /* 0x0000400001107983 */ /* 0x000f280000300800 */
[----:B------:R-:W4:Y:S04]  /*225b0*/  LDL.LU R17, [R1+0x44] ;  /* 0x0000440001117983 */ /* 0x000f280000300800 */
[----:B------:R-:W4:Y:S04]  /*225c0*/  LDL.LU R18, [R1+0x48] ;  /* 0x0000480001127983 */ /* 0x000f280000300800 */
[----:B------:R-:W4:Y:S04]  /*225d0*/  LDL.LU R19, [R1+0x4c] ;  /* 0x00004c0001137983 */ /* 0x000f280000300800 */
[----:B---3--:R-:W-:Y:S04]  /*225e0*/  STL.64 [R1+0x24e0], R10 ;  /* 0x0024e00a01007387 */ /* 0x008fe80000100a00 */
[----:B--2---:R0:W-:Y:S04]  /*225f0*/  STL.64 [R1+0x24d8], R8 ;  /* 0x0024d80801007387 */ /* 0x0041e80000100a00 */
[----:B0-----:R-:W2:Y:S04]  /*22600*/  LDL.LU R8, [R1+0x30] ;  /* 0x0000300001087983 */ /* 0x001ea80000300800 */
[----:B------:R-:W2:Y:S04]  /*22610*/  LDL.LU R9, [R1+0x34] ;  /* 0x0000340001097983 */ /* 0x000ea80000300800 */
[----:B------:R-:W2:Y:S04]  /*22620*/  LDL.LU R10, [R1+0x38] ;  /* 0x00003800010a7983 */ /* 0x000ea80000300800 */
[----:B------:R-:W2:Y:S04]  /*22630*/  LDL.LU R11, [R1+0x3c] ;  /* 0x00003c00010b7983 */ /* 0x000ea80000300800 */
[----:B------:R-:W3:Y:S04]  /*22640*/  LDL.LU R4, [R1+0x180] ;  /* 0x0001800001047983 */ /* 0x000ee80000300800 */
[----:B------:R-:W3:Y:S04]  /*22650*/  LDL.LU R5, [R1+0x184] ;  /* 0x0001840001057983 */ /* 0x000ee80000300800 */
[----:B------:R-:W2:Y:S04]  /*22660*/  LDL.LU R6, [R1+0x188] ;  /* 0x0001880001067983 */ /* 0x000ea80000300800 */
[----:B------:R-:W2:Y:S01]  /*22670*/  LDL.LU R7, [R1+0x18c] ;  /* 0x00018c0001077983 */ /* 0x000ea20000300800 */
[----:B----4-:R-:W-:-:S02]  /*22680*/  F2FP.F16.E4M3.UNPACK_B R12, R15 ;  /* 0x0000000fff0c723e */ /* 0x010fc400020006ff */
[----:B-----5:R-:W-:Y:S02]  /*22690*/  F2FP.F16.E4M3.UNPACK_B R13, R28 ;  /* 0x0000001cff0d723e */ /* 0x020fe400020006ff */
[----:B------:R-:W-:Y:S02]  /*226a0*/  F2FP.F16.E4M3.UNPACK_B R14, R23 ;  /* 0x00000017ff0e723e */ /* 0x000fe400020006ff */
[----:B------:R-:W-:Y:S01]  /*226b0*/  F2FP.F16.E4M3.UNPACK_B R15, R22 ;  /* 0x00000016ff0f723e */ /* 0x000fe200020006ff */
[----:B--2---:R-:W-:Y:S04]  /*226c0*/  STL.64 [R1+0x24c0], R6 ;  /* 0x0024c00601007387 */ /* 0x004fe80000100a00 */
[----:B---3--:R0:W-:Y:S04]  /*226d0*/  STL.64 [R1+0x24b8], R4 ;  /* 0x0024b80401007387 */ /* 0x0081e80000100a00 */
[----:B0-----:R-:W2:Y:S04]  /*226e0*/  LDL.LU R4, [R1+0x10] ;  /* 0x0000100001047983 */ /* 0x001ea80000300800 */
[----:B------:R-:W2:Y:S04]  /*226f0*/  LDL.LU R5, [R1+0x14] ;  /* 0x0000140001057983 */ /* 0x000ea80000300800 */
[----:B------:R-:W2:Y:S04]  /*22700*/  LDL.LU R6, [R1+0x18] ;  /* 0x0000180001067983 */ /* 0x000ea80000300800 */
[----:B------:R-:W2:Y:S04]  /*22710*/  LDL.LU R7, [R1+0x1c] ;  /* 0x00001c0001077983 */ /* 0x000ea80000300800 */
[----:B------:R-:W3:Y:S04]  /*22720*/  LDL.LU R24, [R1+0x750] ;  /* 0x0007500001187983 */ /* 0x000ee80000300800 */
[----:B------:R-:W3:Y:S04]  /*22730*/  LDL.LU R25, [R1+0x74c] ;  /* 0x00074c0001197983 */ /* 0x000ee80000300800 */
[----:B------:R-:W4:Y:S04]  /*22740*/  LDL.LU R26, [R1+0x748] ;  /* 0x00074800011a7983 */ /* 0x000f280000300800 */
[----:B------:R-:W4:Y:S01]  /*22750*/  LDL.LU R27, [R1+0x744] ;  /* 0x00074400011b7983 */ /* 0x000f220000300800 */
[----:B------:R-:W-:-:S15]  /*22760*/  HMMA.16816.F32 R16, R12, R20, R16 ;  /* 0x000000140c10723c */ /* 0x000fde0000001810 */
[----:B------:R-:W-:-:S04]  /*22770*/  NOP ;  /* 0x0000000000007918 */ /* 0x000fc80000000000 */
[----:B------:R-:W-:Y:S02]  /*22780*/  IMAD.MOV.U32 R23, RZ, RZ, R18 ;  /* 0x000000ffff177224 */ /* 0x000fe400078e0012 */
[----:B------:R-:W-:Y:S01]  /*22790*/  IMAD.MOV.U32 R28, RZ, RZ, R19 ;  /* 0x000000ffff1c7224 */ /* 0x000fe200078e0013 */
[----:B----4-:R-:W-:Y:S04]  /*227a0*/  STL.64 [R1+0x24a0], R26 ;  /* 0x0024a01a01007387 */ /* 0x010fe80000100a00 */
[----:B---3--:R0:W-:Y:S04]  /*227b0*/  STL.64 [R1+0x2498], R24 ;  /* 0x0024981801007387 */ /* 0x0081e80000100a00 */
[----:B0-----:R-:W3:Y:S04]  /*227c0*/  LDL.LU R24, [R1+0x1a0] ;  /* 0x0001a00001187983 */ /* 0x001ee80000300800 */
[----:B------:R-:W3:Y:S04]  /*227d0*/  LDL.LU R25, [R1+0x1a4] ;  /* 0x0001a40001197983 */ /* 0x000ee80000300800 */
[----:B------:R-:W3:Y:S04]  /*227e0*/  LDL.LU R26, [R1+0x1a8] ;  /* 0x0001a800011a7983 */ /* 0x000ee80000300800 */
[----:B------:R-:W3:Y:S04]  /*227f0*/  LDL.LU R27, [R1+0x1ac] ;  /* 0x0001ac00011b7983 */ /* 0x000ee80000300800 */
[----:B------:R0:W-:Y:S04]  /*22800*/  STL [R1+0x160], R16 ;  /* 0x0001601001007387 */ /* 0x0001e80000100800 */
[----:B------:R-:W4:Y:S01]  /*22810*/  LDL.LU.64 R18, [R1+0x24f0] ;  /* 0x0024f00001127983 */ /* 0x000f220000300a00 */
[----:B------:R-:W-:-:S03]  /*22820*/  IMAD.MOV.U32 R22, RZ, RZ, R17 ;  /* 0x000000ffff167224 */ /* 0x000fc600078e0011 */
[----:B0-----:R-:W5:Y:S04]  /*22830*/  LDL.LU.64 R16, [R1+0x24e8] ;  /* 0x0024e80001107983 */ /* 0x001f680000300a00 */
[----:B------:R-:W-:Y:S04]  /*22840*/  STL [R1+0x2268], R28 ;  /* 0x0022681c01007387 */ /* 0x000fe80000100800 */
[----:B------:R-:W-:Y:S04]  /*22850*/  STL [R1+0x2264], R23 ;  /* 0x0022641701007387 */ /* 0x000fe80000100800 */
[----:B------:R-:W-:Y:S01]  /*22860*/  STL [R1+0x2260], R22 ;  /* 0x0022601601007387 */ /* 0x000fe20000100800 */
[----:B----4-:R-:W-:-:S15]  /*22870*/  HMMA.16816.F32 R8, R12, R18, R8 ;  /* 0x000000120c08723c */ /* 0x010fde0000001808 */
        /* <DEDUP_REMOVED lines=10> */
[----:B------:R-:W4:Y:S04]  /*22920*/  LDL.LU.64 R8, [R1+0x24c8] ;  /* 0x0024c80001087983 */ /* 0x000f280000300a00 */
[----:B------:R-:W-:Y:S04]  /*22930*/  STL.64 [R1+0x2478], R18 ;  /* 0x0024781201007387 */ /* 0x000fe80000100a00 */
[----:B------:R0:W-:Y:S04]  /*22940*/  STL.64 [R1+0x2470], R16 ;  /* 0x0024701001007387 */ /* 0x0001e80000100a00 */
[----:B0-----:R-:W5:Y:S04]  /*22950*/  LDL.LU R16, [R1+0x1b0] ;  /* 0x0001b00001107983 */ /* 0x001f680000300800 */
[----:B------:R-:W5:Y:S04]  /*22960*/  LDL.LU R17, [R1+0x1b4] ;  /* 0x0001b40001117983 */ /* 0x000f680000300800 */
[----:B------:R-:W5:Y:S04]  /*22970*/  LDL.LU R18, [R1+0x1b8] ;  /* 0x0001b80001127983 */ /* 0x000f680000300800 */
[----:B------:R-:W5:Y:S01]  /*22980*/  LDL.LU R19, [R1+0x1bc] ;  /* 0x0001bc0001137983 */ /* 0x000f620000300800 */
[----:B--2---:R-:W-:-:S15]  /*22990*/  HMMA.16816.F32 R4, R12, R10, R4 ;  /* 0x0000000a0c04723c */ /* 0x004fde0000001804 */
        /* <DEDUP_REMOVED lines=10> */
[----:B------:R-:W2:Y:S04]  /*22a40*/  LDL.LU.64 R4, [R1+0x24a8] ;  /* 0x0024a80001047983 */ /* 0x000ea80000300a00 */
[----:B------:R-:W-:Y:S04]  /*22a50*/  STL.64 [R1+0x2458], R10 ;  /* 0x0024580a01007387 */ /* 0x000fe80000100a00 */
[----:B------:R0:W-:Y:S04]  /*22a60*/  STL.64 [R1+0x2450], R8 ;  /* 0x0024500801007387 */ /* 0x0001e80000100a00 */
[----:B0-----:R-:W2:Y:S04]  /*22a70*/  LDL.LU R8, [R1+0x1c0] ;  /* 0x0001c00001087983 */ /* 0x001ea80000300800 */
[----:B------:R-:W2:Y:S04]  /*22a80*/  LDL.LU R9, [R1+0x1c4] ;  /* 0x0001c40001097983 */ /* 0x000ea80000300800 */
[----:B------:R-:W2:Y:S04]  /*22a90*/  LDL.LU R10, [R1+0x1c8] ;  /* 0x0001c800010a7983 */ /* 0x000ea80000300800 */
[----:B------:R-:W2:Y:S01]  /*22aa0*/  LDL.LU R11, [R1+0x1cc] ;  /* 0x0001cc00010b7983 */ /* 0x000ea20000300800 */
[----:B---3--:R-:W-:-:S15]  /*22ab0*/  HMMA.16816.F32 R24, R12, R6, R24 ;  /* 0x000000060c18723c */ /* 0x008fde0000001818 */
[----:B------:R-:W-:-:S04]  /*22ac0*/  NOP ;  /* 0x0000000000007918 */ /* 0x000fc80000000000 */
[----:B------:R-:W-:Y:S04]  /*22ad0*/  STL.64 [R1+0xe0], R24 ;  /* 0x0000e01801007387 */ /* 0x000fe80000100a00 */
[----:B------:R0:W-:Y:S04]  /*22ae0*/  STL.64 [R1+0xe8], R26 ;  /* 0x0000e81a01007387 */ /* 0x0001e80000100a00 */
[----:B0-----:R-:W3:Y:S04]  /*22af0*/  LDL.LU.64 R26, [R1+0x24a0] ;  /* 0x0024a000011a7983 */ /* 0x001ee80000300a00 */
[----:B------:R-:W4:Y:S01]  /*22b00*/  LDL.LU.64 R24, [R1+0x2498] ;  /* 0x0024980001187983 */ /* 0x000f220000300a00 */
[C---:B--2---:R-:W-:Y:S03]  /*22b10*/  HMMA.16816.F32 R8, R12.reuse, R4, R8 ;  /* 0x000000040c08723c */ /* 0x044fe60000001808 */
[----:B------:R-:W-:Y:S04]  /*22b20*/  STL.64 [R1+0x2438], R6 ;  /* 0x0024380601007387 */ /* 0x000fe80000100a00 */
[----:B------:R5:W-:Y:S02]  /*22b30*/  STL.64 [R1+0x2430], R4 ;  /* 0x0024300401007387 */ /* 0x000be40000100a00 */
[----:B-----5:R-:W-:Y:S10]  /*22b40*/  HMMA.16816.F32 R4, R12, R2, R16 ;  /* 0x000000020c04723c */ /* 0x020ff40000001810 */
[----:B------:R-:W-:Y:S04]  /*22b50*/  STL.64 [R1+0xd0], R8 ;  /* 0x0000d00801007387 */ /* 0x000fe80000100a00 */
[----:B------:R-:W-:Y:S05]  /*22b60*/  STL.64 [R1+0xd8], R10 ;  /* 0x0000d80a01007387 */ /* 0x000fea0000100a00 */
[----:B------:R-:W-:Y:S04]  /*22b70*/  STL.64 [R1+0x50], R4 ;  /* 0x0000500401007387 */ /* 0x000fe80000100a00 */
[----:B------:R-:W-:Y:S01]  /*22b80*/  STL.64 [R1+0x58], R6 ;  /* 0x0000580601007387 */ /* 0x000fe20000100a00 */
[----:B----4-:R-:W-:-:S02]  /*22b90*/  F2FP.F16.E4M3.UNPACK_B R12, R24 ;  /* 0x00000018ff0c723e */ /* 0x010fc400020006ff */
[----:B------:R-:W-:Y:S01]  /*22ba0*/  F2FP.F16.E4M3.UNPACK_B R13, R25 ;  /* 0x00000019ff0d723e */ /* 0x000fe200020006ff */
[----:B------:R-:W2:Y:S04]  /*22bb0*/  LDL.LU R24, [R1+0x2a0] ;  /* 0x0002a00001187983 */ /* 0x000ea80000300800 */
[----:B------:R-:W2:Y:S01]  /*22bc0*/  LDL.LU R25, [R1+0x2a4] ;  /* 0x0002a40001197983 */ /* 0x000ea20000300800 */
[----:B---3--:R-:W-:Y:S02]  /*22bd0*/  F2FP.F16.E4M3.UNPACK_B R14, R26 ;  /* 0x0000001aff0e723e */ /* 0x008fe400020006ff */
[----:B------:R-:W-:Y:S01]  /*22be0*/  F2FP.F16.E4M3.UNPACK_B R15, R27 ;  /* 0x0000001bff0f723e */ /* 0x000fe200020006ff */
[----:B------:R-:W-:Y:S02]  /*22bf0*/  IMAD.MOV.U32 R26, RZ, RZ, R0 ;  /* 0x000000ffff1a7224 */ /* 0x000fe400078e0000 */
[----:B------:R-:W-:Y:S01]  /*22c00*/  IMAD.MOV.U32 R27, RZ, RZ, R29 ;  /* 0x000000ffff1b7224 */ /* 0x000fe200078e001d */
[----:B------:R-:W3:Y:S04]  /*22c10*/  LDL.LU R0, [R1+0x2490] ;  /* 0x0024900001007983 */ /* 0x000ee80000300800 */
[----:B------:R-:W4:Y:S04]  /*22c20*/  LDL.LU R29, [R1+0x248c] ;  /* 0x00248c00011d7983 */ /* 0x000f280000300800 */
[----:B------:R-:W-:Y:S04]  /*22c30*/  STL.64 [R1+0x23b8], R26 ;  /* 0x0023b81a01007387 */ /* 0x000fe80000100a00 */
        /* <DEDUP_REMOVED lines=59> */
[----:B------:R-:W5:Y:S01]  /*22ff0*/  LDL.LU R26, [R1+0x2b8] ;  /* 0x0002b800011a7983 */ /* 0x000f620000300800 */
[----:B----4-:R-:W-:-:S03]  /*23000*/  IMAD.MOV.U32 R27, RZ, RZ, R29 ;  /* 0x000000ffff1b7224 */ /* 0x010fc600078e001d */
[----:B------:R-:W4:Y:S01]  /*23010*/  LDL.LU R29, [R1+0x2480] ;  /* 0x00248000011d7983 */ /* 0x000f220000300800 */
[C---:B------:R-:W-:Y:S03]  /*23020*/  HMMA.16816.F32 R16, R12.reuse, R20, R16 ;  /* 0x000000140c10723c */ /* 0x040fe60000001810 */
        /* <DEDUP_REMOVED lines=20> */
[----:B------:R-:W2:Y:S04]  /*23170*/  LDL.LU.64 R8, [R1+0x2460] ;  /* 0x0024600001087983 */ /* 0x000ea80000300a00 */
[----:B------:R-:W5:Y:S04]  /*23180*/  LDL.LU R22, [R1+0x788] ;  /* 0x0007880001167983 */ /* 0x000f680000300800 */
[----:B------:R-:W3:Y:S04]  /*23190*/  LDL.LU R23, [R1+0x784] ;  /* 0x0007840001177983 */ /* 0x000ee80000300800 */
[----:B------:R-:W3:Y:S01]  /*231a0*/  LDL.LU R28, [R1+0x780] ;  /* 0x00078000011c7983 */ /* 0x000ee20000300800 */
        /* <DEDUP_REMOVED lines=16> */
[----:B0-----:R-:W2:Y:S01]  /*232b0*/  LDL.LU.64 R6, [R1+0x2438] ;  /* 0x0024380001067983 */ /* 0x001ea20000300a00 */
[----:B----4-:R-:W-:-:S03]  /*232c0*/  IMAD.MOV.U32 R27, RZ, RZ, R29 ;  /* 0x000000ffff1b7224 */ /* 0x010fc600078e001d */
[----:B------:R-:W3:Y:S04]  /*232d0*/  LDL.LU.64 R4, [R1+0x2430] ;  /* 0x0024300001047983 */ /* 0x000ee80000300a00 */
        /* <DEDUP_REMOVED lines=9> */
[----:B------:R0:W-:Y:S01]  /*23370*/  STL [R1+0x68], R26 ;  /* 0x0000681a01007387 */ /* 0x0001e20000100800 */
[----:B------:R-:W-:-:S03]  /*23380*/  IMAD.MOV.U32 R29, RZ, RZ, R27 ;  /* 0x000000ffff1d7224 */ /* 0x000fc600078e001b */
[----:B0-----:R-:W2:Y:S04]  /*23390*/  LDL.LU.64 R26, [R1+0x2418] ;  /* 0x00241800011a7983 */ /* 0x001ea80000300a00 */
[----:B------:R-:W2:Y:S04]  /*233a0*/  LDL.LU.64 R24, [R1+0x2410] ;  /* 0x0024100001187983 */ /* 0x000ea80000300a00 */
[----:B------:R0:W-:Y:S01]  /*233b0*/  STL [R1+0x20f8], R29 ;  /* 0x0020f81d01007387 */ /* 0x0001e20000100800 */
[----:B--2---:R-:W-:Y:S03]  /*233c0*/  HMMA.16816.F32 R12, R12, R2, R24 ;  /* 0x000000020c0c723c */ /* 0x004fe60000001818 */
[----:B------:R-:W2:Y:S04]  /*233d0*/  LDL.LU.64 R26, [R1+0x2408] ;  /* 0x00240800011a7983 */ /* 0x000ea80000300a00 */
[----:B------:R-:W2:-:S12]  /*233e0*/  LDL.LU.64 R24, [R1+0x2400] ;  /* 0x0024000001187983 */ /* 0x000e980000300a00 */
[----:B------:R1:W-:Y:S04]  /*233f0*/  STL.64 [R1+0x40], R12 ;  /* 0x0000400c01007387 */ /* 0x0003e80000100a00 */
[----:B------:R3:W-:Y:S01]  /*23400*/  STL [R1+0x48], R14 ;  /* 0x0000480e01007387 */ /* 0x0007e20000100800 */
[----:B0-----:R-:W-:-:S03]  /*23410*/  IMAD.MOV.U32 R29, RZ, RZ, R15 ;  /* 0x000000ffff1d7224 */ /* 0x001fc600078e000f */
[----:B-1----:R-:W4:Y:S04]  /*23420*/  LDL.LU R12, [R1+0x710] ;  /* 0x00071000010c7983 */ /* 0x002f280000300800 */
[----:B------:R-:W2:Y:S04]  /*23430*/  LDL.LU R13, [R1+0x70c] ;  /* 0x00070c00010d7983 */ /* 0x000ea80000300800 */
[----:B---3--:R-:W3:Y:S04]  /*23440*/  LDL.LU R14, [R1+0x708] ;  /* 0x00070800010e7983 */ /* 0x008ee80000300800 */
[----:B------:R-:W5:Y:S04]  /*23450*/  LDL.LU R15, [R1+0x704] ;  /* 0x00070400010f7983 */ /* 0x000f680000300800 */
[----:B------:R0:W-:Y:S04]  /*23460*/  STL [R1+0x226c], R29 ;  /* 0x00226c1d01007387 */ /* 0x0001e80000100800 */
[----:B0-----:R-:W5:Y:S01]  /*23470*/  LDL.LU R29, [R1+0x78c] ;  /* 0x00078c00011d7983 */ /* 0x001f620000300800 */
        /* <DEDUP_REMOVED lines=9> */
[----:B------:R-:W2:Y:S04]  /*23510*/  LDL.LU.64 R24, [R1+0x23f0] ;  /* 0x0023f00001187983 */ /* 0x000ea80000300a00 */
[----:B------:R-:W3:Y:S04]  /*23520*/  LDL.LU R20, [R1+0x588] ;  /* 0x0005880001147983 */ /* 0x000ee80000300800 */
[----:B------:R-:W4:Y:S01]  /*23530*/  LDL.LU R21, [R1+0x58c] ;  /* 0x00058c0001157983 */ /* 0x000f220000300800 */
        /* <DEDUP_REMOVED lines=11> */
[----:B0-----:R-:W5:Y:S04]  /*235f0*/  LDL.LU R16, [R1+0x2d0] ;  /* 0x0002d00001107983 */ /* 0x001f680000300800 */
[----:B------:R-:W5:Y:S04]  /*23600*/  LDL.LU R17, [R1+0x2d4] ;  /* 0x0002d40001117983 */ /* 0x000f680000300800 */
[----:B-1----:R-:W5:Y:S04]  /*23610*/  LDL.LU R18, [R1+0x2d8] ;  /* 0x0002d80001127983 */ /* 0x002f680000300800 */
[----:B------:R-:W5:Y:S01]  /*23620*/  LDL.LU R19, [R1+0x2dc] ;  /* 0x0002dc0001137983 */ /* 0x000f620000300800 */
[----:B--2---:R-:W-:-:S15]  /*23630*/  HMMA.16816.F32 R24, R12, R10, R24 ;  /* 0x0000000a0c18723c */ /* 0x004fde0000001818 */
[----:B------:R-:W-:-:S04]  /*23640*/  NOP ;  /* 0x0000000000007918 */ /* 0x000fc80000000000 */
[----:B------:R-:W-:Y:S04]  /*23650*/  STL.64 [R1], R24 ;  /* 0x0000001801007387 */ /* 0x000fe80000100a00 */
        /* <DEDUP_REMOVED lines=9> */
[----:B------:R-:W3:Y:S04]  /*236f0*/  LDL.LU R9, [R1+0x2e4] ;  /* 0x0002e40001097983 */ /* 0x000ee80000300800 */
[----:B-1----:R-:W3:Y:S01]  /*23700*/  LDL.LU R10, [R1+0x2e8] ;  /* 0x0002e800010a7983 */ /* 0x002ee20000300800 */
[----:B------:R-:W-:Y:S01]  /*23710*/  IMAD.MOV.U32 R11, RZ, RZ, R0 ;  /* 0x000000ffff0b7224 */ /* 0x000fe200078e0000 */
[C---:B--2---:R-:W-:Y:S08]  /*23720*/  HMMA.16816.F32 R24, R12.reuse, R2, R24 ;  /* 0x000000020c18723c */ /* 0x044ff00000001818 */
[C---:B---3--:R-:W-:Y:S08]  /*23730*/  HMMA.16816.F32 R8, R12.reuse, R6, R8 ;  /* 0x000000060c08723c */ /* 0x048ff00000001808 */
[----:B-----5:R-:W-:Y:S11]  /*23740*/  HMMA.16816.F32 R4, R12, R4, R16 ;  /* 0x000000040c04723c */ /* 0x020ff60000001810 */
[----:B------:R-:W-:Y:S04]  /*23750*/  STL [R1+0x124], R9 ;  /* 0x0001240901007387 */ /* 0x000fe80000100800 */
[----:B------:R-:W-:Y:S04]  /*23760*/  STL.64 [R1+0x128], R10 ;  /* 0x0001280a01007387 */ /* 0x000fe80000100a00 */
[----:B------:R-:W-:Y:S04]  /*23770*/  STL.64 [R1+0x2048], R26 ;  /* 0x0020481a01007387 */ /* 0x000fe80000100a00 */
[----:B------:R0:W-:Y:S04]  /*23780*/  STL.64 [R1+0x110], R4 ;  /* 0x0001100401007387 */ /* 0x0001e80000100a00 */
[----:B------:R1:W-:Y:S04]  /*23790*/  STL.64 [R1+0x118], R6 ;  /* 0x0001180601007387 */ /* 0x0003e80000100a00 */
[----:B------:R2:W-:Y:S04]  /*237a0*/  STL.64 [R1+0x2040], R24 ;  /* 0x0020401801007387 */ /* 0x0005e80000100a00 */
[----:B0-----:R-:W3:Y:S04]  /*237b0*/  LDL.LU R5, [R1+0x59c] ;  /* 0x00059c0001057983 */ /* 0x001ee80000300800 */
[----:B-1----:R-:W5:Y:S04]  /*237c0*/  LDL.LU R6, [R1+0x5a8] ;  /* 0x0005a80001067983 */ /* 0x002f680000300800 */
[----:B------:R-:W3:Y:S04]  /*237d0*/  LDL.LU R7, [R1+0x5ac] ;  /* 0x0005ac0001077983 */ /* 0x000ee80000300800 */
[----:B--2---:R-:W2:Y:S04]  /*237e0*/  LDL.LU R24, [R1+0x728] ;  /* 0x0007280001187983 */ /* 0x004ea80000300800 */
[----:B------:R-:W2:Y:S04]  /*237f0*/  LDL.LU R25, [R1+0x724] ;  /* 0x0007240001197983 */ /* 0x000ea80000300800 */
[----:B------:R-:W2:Y:S04]  /*23800*/  LDL.LU R26, [R1+0x730] ;  /* 0x00073000011a7983 */ /* 0x000ea80000300800 */
[----:B------:R-:W2:Y:S01]  /*23810*/  LDL.LU R27, [R1+0x72c] ;  /* 0x00072c00011b7983 */ /* 0x000ea20000300800 */
[----:B------:R-:W-:-:S03]  /*23820*/  IMAD.MOV.U32 R0, RZ, RZ, R8 ;  /* 0x000000ffff007224 */ /* 0x000fc600078e0008 */
        /* <DEDUP_REMOVED lines=11> */
[----:B------:R-:W3:Y:S04]  /*238e0*/  LDL.LU R8, [R1+0x558] ;  /* 0x0005580001087983 */ /* 0x000ee80000300800 */
[----:B------:R-:W3:Y:S04]  /*238f0*/  LDL.LU R9, [R1+0x55c] ;  /* 0x00055c0001097983 */ /* 0x000ee80000300800 */
[----:B--2---:R-:W-:Y:S04]  /*23900*/  STL.64 [R1+0x2398], R10 ;  /* 0x0023980a01007387 */ /* 0x004fe80000100a00 */
[----:B---3--:R0:W-:Y:S04]  /*23910*/  STL.64 [R1+0x2390], R8 ;  /* 0x0023900801007387 */ /* 0x0081e80000100a00 */
[----:B0-----:R-:W2:Y:S04]  /*23920*/  LDL.LU R8, [R1+0x400] ;  /* 0x0004000001087983 */ /* 0x001ea80000300800 */
[----:B------:R-:W2:Y:S04]  /*23930*/  LDL.LU R9, [R1+0x404] ;  /* 0x0004040001097983 */ /* 0x000ea80000300800 */
[----:B------:R-:W3:Y:S04]  /*23940*/  LDL.LU R10, [R1+0x408] ;  /* 0x00040800010a7983 */ /* 0x000ee80000300800 */
[----:B------:R-:W3:Y:S04]  /*23950*/  LDL.LU R11, [R1+0x40c] ;  /* 0x00040c00010b7983 */ /* 0x000ee80000300800 */
[----:B------:R-:W2:Y:S04]  /*23960*/  LDL.LU R18, [R1+0x568] ;  /* 0x0005680001127983 */ /* 0x000ea80000300800 */
[----:B---3--:R-:W-:Y:S04]  /*23970*/  STL.64 [R1+0x23a8], R10 ;  /* 0x0023a80a01007387 */ /* 0x008fe80000100a00 */
[----:B--2---:R0:W-:Y:S04]  /*23980*/  STL.64 [R1+0x23a0], R8 ;  /* 0x0023a00801007387 */ /* 0x0041e80000100a00 */
[----:B0-----:R-:W2:Y:S04]  /*23990*/  LDL.LU R8, [R1+0x3c0] ;  /* 0x0003c00001087983 */ /* 0x001ea80000300800 */
[----:B------:R-:W2:Y:S04]  /*239a0*/  LDL.LU R9, [R1+0x3c4] ;  /* 0x0003c40001097983 */ /* 0x000ea80000300800 */
[----:B------:R-:W2:Y:S04]  /*239b0*/  LDL.LU R10, [R1+0x3c8] ;  /* 0x0003c800010a7983 */ /* 0x000ea80000300800 */
[----:B------:R-:W2:Y:S04]  /*239c0*/  LDL.LU R11, [R1+0x3cc] ;  /* 0x0003cc00010b7983 */ /* 0x000ea80000300800 */
[----:B------:R-:W3:Y:S04]  /*239d0*/  LDL.LU R2, [R1+0x578] ;  /* 0x0005780001027983 */ /* 0x000ee80000300800 */
[----:B------:R-:W-:Y:S04]  /*239e0*/  STL.64 [R1+0x2368], R26 ;  /* 0x0023681a01007387 */ /* 0x000fe80000100a00 */
[----:B------:R0:W-:Y:S04]  /*239f0*/  STL.64 [R1+0x2360], R24 ;  /* 0x0023601801007387 */ /* 0x0001e80000100a00 */
[----:B0-----:R-:W2:Y:S04]  /*23a00*/  LDL.LU R24, [R1+0x4e0] ;  /* 0x0004e00001187983 */ /* 0x001ea80000300800 */
[----:B------:R-:W2:Y:S04]  /*23a10*/  LDL.LU R25, [R1+0x4e4] ;  /* 0x0004e40001197983 */ /* 0x000ea80000300800 */
[----:B------:R-:W2:Y:S04]  /*23a20*/  LDL.LU R26, [R1+0x4e8] ;  /* 0x0004e800011a7983 */ /* 0x000ea80000300800 */
[----:B------:R-:W2:Y:S01]  /*23a30*/  LDL.LU R27, [R1+0x4ec] ;  /* 0x0004ec00011b7983 */ /* 0x000ea20000300800 */
[----:B------:R-:W-:-:S02]  /*23a40*/  F2FP.F16.E4M3.UNPACK_B R20, R20.H1 ;  /* 0x00000014ff14723e */ /* 0x000fc400030006ff */
[----:B----4-:R-:W-:Y:S02]  /*23a50*/  F2FP.F16.E4M3.UNPACK_B R21, R21.H1 ;  /* 0x00000015ff15723e */ /* 0x010fe400030006ff */
[----:B------:R-:W-:Y:S02]  /*23a60*/  F2FP.F16.E4M3.UNPACK_B R12, R29 ;  /* 0x0000001dff0c723e */ /* 0x000fe400020006ff */
[----:B------:R-:W-:Y:S02]  /*23a70*/  F2FP.F16.E4M3.UNPACK_B R13, R22 ;  /* 0x00000016ff0d723e */ /* 0x000fe400020006ff */
[----:B------:R-:W-:Y:S02]  /*23a80*/  F2FP.F16.E4M3.UNPACK_B R14, R23 ;  /* 0x00000017ff0e723e */ /* 0x000fe400020006ff */
[----:B------:R-:W-:Y:S01]  /*23a90*/  F2FP.F16.E4M3.UNPACK_B R15, R28 ;  /* 0x0000001cff0f723e */ /* 0x000fe200020006ff */
[----:B--2---:R-:W-:Y:S04]  /*23aa0*/  STL.64 [R1+0x2378], R26 ;  /* 0x0023781a01007387 */ /* 0x004fe80000100a00 */
[----:B------:R0:W-:Y:S04]  /*23ab0*/  STL.64 [R1+0x2370], R24 ;  /* 0x0023701801007387 */ /* 0x0001e80000100a00 */
[----:B0-----:R-:W2:Y:S04]  /*23ac0*/  LDL.LU R24, [R1+0x4d0] ;  /* 0x0004d00001187983 */ /* 0x001ea80000300800 */
[----:B------:R-:W2:Y:S04]  /*23ad0*/  LDL.LU R25, [R1+0x4d4] ;  /* 0x0004d40001197983 */ /* 0x000ea80000300800 */
[----:B------:R-:W4:Y:S04]  /*23ae0*/  LDL.LU R26, [R1+0x4d8] ;  /* 0x0004d800011a7983 */ /* 0x000f280000300800 */
[----:B------:R-:W4:Y:S01]  /*23af0*/  LDL.LU R27, [R1+0x4dc] ;  /* 0x0004dc00011b7983 */ /* 0x000f220000300800 */
[----:B------:R-:W-:Y:S03]  /*23b00*/  HMMA.16816.F32 R8, R12, R20, R8 ;  /* 0x000000140c08723c */ /* 0x000fe60000001808 */
[----:B----4-:R-:W-:Y:S04]  /*23b10*/  STL.64 [R1+0x2388], R26 ;  /* 0x0023881a01007387 */ /* 0x010fe80000100a00 */
[----:B--2---:R0:W-:Y:S04]  /*23b20*/  STL.64 [R1+0x2380], R24 ;  /* 0x0023801801007387 */ /* 0x0041e80000100a00 */
[----:B0-----:R-:W2:Y:S04]  /*23b30*/  LDL.LU R24, [R1+0x440] ;  /* 0x0004400001187983 */ /* 0x001ea80000300800 */
[----:B------:R-:W2:Y:S04]  /*23b40*/  LDL.LU R25, [R1+0x444] ;  /* 0x0004440001197983 */ /* 0x000ea80000300800 */
[----:B------:R-:W2:Y:S04]  /*23b50*/  LDL.LU R26, [R1+0x448] ;  /* 0x00044800011a7983 */ /* 0x000ea80000300800 */
[----:B------:R-:W2:Y:S04]  /*23b60*/  LDL.LU R27, [R1+0x44c] ;  /* 0x00044c00011b7983 */ /* 0x000ea80000300800 */
[----:B------:R-:W4:Y:S04]  /*23b70*/  LDL.LU R3, [R1+0x57c] ;  /* 0x00057c0001037983 */ /* 0x000f280000300800 */
[----:B------:R-:W3:Y:S04]  /*23b80*/  LDL.LU R4, [R1+0x598] ;  /* 0x0005980001047983 */ /* 0x000ee80000300800 */
[----:B------:R-:W3:Y:S04]  /*23b90*/  LDL.LU R29, [R1+0x738] ;  /* 0x00073800011d7983 */ /* 0x000ee80000300800 */
[----:B------:R-:W3:Y:S04]  /*23ba0*/  LDL.LU R22, [R1+0x734] ;  /* 0x0007340001167983 */ /* 0x000ee80000300800 */
[----:B------:R-:W3:Y:S04]  /*23bb0*/  LDL.LU R23, [R1+0x740] ;  /* 0x0007400001177983 */ /* 0x000ee80000300800 */
[----:B------:R-:W3:Y:S04]  /*23bc0*/  LDL.LU R28, [R1+0x73c] ;  /* 0x00073c00011c7983 */ /* 0x000ee80000300800 */
[----:B------:R-:W-:Y:S04]  /*23bd0*/  STL.64 [R1+0x180], R8 ;  /* 0x0001800801007387 */ /* 0x000fe80000100a00 */
[----:B------:R0:W-:Y:S04]  /*23be0*/  STL.64 [R1+0x188], R10 ;  /* 0x0001880a01007387 */ /* 0x0001e80000100a00 */
[----:B0-----:R-:W3:Y:S04]  /*23bf0*/  LDL.LU.64 R10, [R1+0x23a8] ;  /* 0x0023a800010a7983 */ /* 0x001ee80000300a00 */
[----:B------:R-:W3:Y:S01]  /*23c00*/  LDL.LU.64 R8, [R1+0x23a0] ;  /* 0x0023a00001087983 */ /* 0x000ee20000300a00 */
[----:B------:R-:W-:-:S02]  /*23c10*/  F2FP.F16.E4M3.UNPACK_B R18, R18.H1 ;  /* 0x00000012ff12723e */ /* 0x000fc400030006ff */
[----:B------:R-:W-:Y:S02]  /*23c20*/  F2FP.F16.E4M3.UNPACK_B R19, R19.H1 ;  /* 0x00000013ff13723e */ /* 0x000fe400030006ff */
[----:B------:R-:W-:Y:S02]  /*23c30*/  F2FP.F16.E4M3.UNPACK_B R16, R16.H1 ;  /* 0x00000010ff10723e */ /* 0x000fe400030006ff */
[----:B------:R-:W-:-:S07]  /*23c40*/  F2FP.F16.E4M3.UNPACK_B R17, R17.H1 ;  /* 0x00000011ff11723e */ /* 0x000fce00030006ff */
[C---:B--2---:R-:W-:Y:S08]  /*23c50*/  HMMA.16816.F32 R24, R12.reuse, R16, R24 ;  /* 0x000000100c18723c */ /* 0x044ff00000001818 */
[----:B---3--:R-:W-:-:S15]  /*23c60*/  HMMA.16816.F32 R8, R12, R18, R8 ;  /* 0x000000120c08723c */ /* 0x008fde0000001808 */
[----:B------:R-:W-:-:S04]  /*23c70*/  NOP ;  /* 0x0000000000007918 */ /* 0x000fc80000000000 */
[----:B------:R-:W-:Y:S04]  /*23c80*/  STL.64 [R1+0x210], R8 ;  /* 0x0002100801007387 */ /* 0x000fe80000100a00 */
[----:B------:R0:W-:Y:S04]  /*23c90*/  STL.64 [R1+0x218], R10 ;  /* 0x0002180a01007387 */ /* 0x0001e80000100a00 */
[----:B0-----:R-:W2:Y:S04]  /*23ca0*/  LDL.LU.64 R10, [R1+0x2398] ;  /* 0x00239800010a7983 */ /* 0x001ea80000300a00 */
[----:B------:R-:W3:Y:S04]  /*23cb0*/  LDL.LU.64 R8, [R1+0x2390] ;  /* 0x0023900001087983 */ /* 0x000ee80000300a00 */
[----:B------:R-:W-:Y:S04]  /*23cc0*/  STL.64 [R1+0x240], R24 ;  /* 0x0002401801007387 */ /* 0x000fe80000100a00 */
[----:B------:R0:W-:Y:S04]  /*23cd0*/  STL.64 [R1+0x248], R26 ;  /* 0x0002481a01007387 */ /* 0x0001e80000100a00 */
[----:B0-----:R-:W3:Y:S04]  /*23ce0*/  LDL.LU.64 R26, [R1+0x2388] ;  /* 0x00238800011a7983 */ /* 0x001ee80000300a00 */
[----:B------:R-:W3:Y:S04]  /*23cf0*/  LDL.LU.64 R24, [R1+0x2380] ;  /* 0x0023800001187983 */ /* 0x000ee80000300a00 */
[----:B------:R-:W-:Y:S04]  /*23d00*/  STL.64 [R1+0x2348], R18 ;  /* 0x0023481201007387 */ /* 0x000fe80000100a00 */
[----:B------:R0:W-:Y:S04]  /*23d10*/  STL.64 [R1+0x2340], R16 ;  /* 0x0023401001007387 */ /* 0x0001e80000100a00 */
[----:B0-----:R-:W4:Y:S04]  /*23d20*/  LDL.LU R16, [R1+0x4f0] ;  /* 0x0004f00001107983 */ /* 0x001f280000300800 */
[----:B------:R-:W4:Y:S04]  /*23d30*/  LDL.LU R17, [R1+0x4f4] ;  /* 0x0004f40001117983 */ /* 0x000f280000300800 */
[----:B------:R-:W4:Y:S04]  /*23d40*/  LDL.LU R18, [R1+0x4f8] ;  /* 0x0004f80001127983 */ /* 0x000f280000300800 */
[----:B------:R-:W4:Y:S01]  /*23d50*/  LDL.LU R19, [R1+0x4fc] ;  /* 0x0004fc0001137983 */ /* 0x000f220000300800 */
[----:B--2---:R-:W-:-:S02]  /*23d60*/  F2FP.F16.E4M3.UNPACK_B R10, R10.H1 ;  /* 0x0000000aff0a723e */ /* 0x004fc400030006ff */
[----:B------:R-:W-:-:S07]  /*23d70*/  F2FP.F16.E4M3.UNPACK_B R11, R11.H1 ;  /* 0x0000000bff0b723e */ /* 0x000fce00030006ff */
[----:B---3--:R-:W-:-:S15]  /*23d80*/  HMMA.16816.F32 R24, R12, R10, R24 ;  /* 0x0000000a0c18723c */ /* 0x008fde0000001818 */
[----:B------:R-:W-:-:S04]  /*23d90*/  NOP ;  /* 0x0000000000007918 */ /* 0x000fc80000000000 */
[----:B------:R-:W-:Y:S04]  /*23da0*/  STL.64 [R1+0x270], R24 ;  /* 0x0002701801007387 */ /* 0x000fe80000100a00 */
[----:B------:R0:W-:Y:S04]  /*23db0*/  STL.64 [R1+0x278], R26 ;  /* 0x0002781a01007387 */ /* 0x0001e80000100a00 */
[----:B0-----:R-:W2:Y:S04]  /*23dc0*/  LDL.LU.64 R26, [R1+0x2378] ;  /* 0x00237800011a7983 */ /* 0x001ea80000300a00 */
[----:B------:R-:W2:Y:S01]  /*23dd0*/  LDL.LU.64 R24, [R1+0x2370] ;  /* 0x0023700001187983 */ /* 0x000ea20000300a00 */
[----:B------:R-:W-:-:S02]  /*23de0*/  F2FP.F16.E4M3.UNPACK_B R8, R8.H1 ;  /* 0x00000008ff08723e */ /* 0x000fc400030006ff */
[----:B------:R-:W-:-:S07]  /*23df0*/  F2FP.F16.E4M3.UNPACK_B R9, R9.H1 ;  /* 0x00000009ff09723e */ /* 0x000fce00030006ff */
        /* <DEDUP_REMOVED lines=12> */
[----:B------:R-:W-:-:S02]  /*23ec0*/  F2FP.F16.E4M3.UNPACK_B R2, R2.H1 ;  /* 0x00000002ff02723e */ /* 0x000fc400030006ff */
[----:B----4-:R-:W-:Y:S02]  /*23ed0*/  F2FP.F16.E4M3.UNPACK_B R3, R3.H1 ;  /* 0x00000003ff03723e */ /* 0x010fe400030006ff */
[----:B------:R-:W-:Y:S02]  /*23ee0*/  F2FP.F16.E4M3.UNPACK_B R4, R4.H1 ;  /* 0x00000004ff04723e */ /* 0x000fe400030006ff */
[----:B------:R-:W-:-:S03]  /*23ef0*/  F2FP.F16.E4M3.UNPACK_B R5, R5.H1 ;  /* 0x00000005ff05723e */ /* 0x000fc600030006ff */
[----:B--2---:R-:W-:-:S15]  /*23f00*/  HMMA.16816.F32 R24, R12, R2, R24 ;  /* 0x000000020c18723c */ /* 0x004fde0000001818 */
[----:B------:R-:W-:-:S04]  /*23f10*/  NOP ;  /* 0x0000000000007918 */ /* 0x000fc80000000000 */
[----:B------:R-:W-:Y:S04]  /*23f20*/  STL.64 [R1+0x3c0], R24 ;  /* 0x0003c01801007387 */ /* 0x000fe80000100a00 */
[----:B------:R0:W-:Y:S04]  /*23f30*/  STL.64 [R1+0x3c8], R26 ;  /* 0x0003c81a01007387 */ /* 0x0001e80000100a00 */
[----:B0-----:R-:W2:Y:S04]  /*23f40*/  LDL.LU.64 R26, [R1+0x2358] ;  /* 0x00235800011a7983 */ /* 0x001ea80000300a00 */
[----:B------:R-:W4:Y:S01]  /*23f50*/  LDL.LU.64 R24, [R1+0x2350] ;  /* 0x0023500001187983 */ /* 0x000f220000300a00 */
[----:B---3--:R-:W-:Y:S01]  /*23f60*/  HMMA.16816.F32 R8, R12, R4, R8 ;  /* 0x000000040c08723c */ /* 0x008fe20000001808 */
[----:B-----5:R-:W-:-:S02]  /*23f70*/  F2FP.F16.E4M3.UNPACK_B R6, R6.H1 ;  /* 0x00000006ff06723e */ /* 0x020fc400030006ff */
[----:B------:R-:W-:-:S15]  /*23f80*/  F2FP.F16.E4M3.UNPACK_B R7, R7.H1 ;  /* 0x00000007ff07723e */ /* 0x000fde00030006ff */
[----:B------:R-:W-:Y:S01]  /*23f90*/  NOP ;  /* 0x0000000000007918 */ /* 0x000fe20000000000 */
[----:B------:R-:W-:Y:S04]  /*23fa0*/  STL.64 [R1+0x4d0], R8 ;  /* 0x0004d00801007387 */ /* 0x000fe80000100a00 */
[----:B------:R0:W-:Y:S02]  /*23fb0*/  STL.64 [R1+0x4d8], R10 ;  /* 0x0004d80a01007387 */ /* 0x0001e40000100a00 */
[----:B0-----:R-:W-:Y:S02]  /*23fc0*/  HMMA.16816.F32 R8, R12, R6, R16 ;  /* 0x000000060c08723c */ /* 0x001fe40000001810 */
[----:B------:R-:W-:Y:S04]  /*23fd0*/  STL.64 [R1+0x22f8], R6 ;  /* 0x0022f80601007387 */ /* 0x000fe80000100a00 */
[----:B------:R-:W-:-:S13]  /*23fe0*/  STL.64 [R1+0x22f0], R4 ;  /* 0x0022f00401007387 */ /* 0x000fda0000100a00 */
[----:B------:R-:W-:Y:S04]  /*23ff0*/  STL.64 [R1+0x4e0], R8 ;  /* 0x0004e00801007387 */ /* 0x000fe80000100a00 */
[----:B------:R-:W-:Y:S01]  /*24000*/  STL.64 [R1+0x4e8], R10 ;  /* 0x0004e80a01007387 */ /* 0x000fe20000100a00 */
[----:B----4-:R-:W-:Y:S02]  /*24010*/  IMAD R12, R25, 0x100, R24 ;  /* 0x00000100190c7824 */ /* 0x010fe400078e0218 */
[----:B--2---:R-:W-:Y:S01]  /*24020*/  IMAD R13, R27, 0x100, R26 ;  /* 0x000001001b0d7824 */ /* 0x004fe200078e021a */
[----:B------:R-:W2:Y:S04]  /*24030*/  LDL.LU R24, [R1+0x3d0] ;  /* 0x0003d00001187983 */ /* 0x000ea80000300800 */
        /* <DEDUP_REMOVED lines=15> */
[----:B------:R-:W-:-:S02]  /*24130*/  IMAD R14, R22, 0x100, R29 ;  /* 0x00000100160e7824 */ /* 0x000fc400078e021d */
[----:B------:R-:W-:Y:S01]  /*24140*/  IMAD R15, R28, 0x100, R23 ;  /* 0x000001001c0f7824 */ /* 0x000fe200078e0217 */
[----:B------:R-:W4:Y:S04]  /*24150*/  LDL.LU R29, [R1+0x774] ;  /* 0x00077400011d7983 */ /* 0x000f280000300800 */
[----:B------:R-:W4:Y:S04]  /*24160*/  LDL.LU R22, [R1+0x770] ;  /* 0x0007700001167983 */ /* 0x000f280000300800 */
        /* <DEDUP_REMOVED lines=51> */
[----:B------:R-:W-:Y:S02]  /*244a0*/  F2FP.F16.E4M3.UNPACK_B R13, R13 ;  /* 0x0000000dff0d723e */ /* 0x000fe400020006ff */
[----:B------:R-:W-:Y:S02]  /*244b0*/  F2FP.F16.E4M3.UNPACK_B R14, R14 ;  /* 0x0000000eff0e723e */ /* 0x000fe400020006ff */
        /* <DEDUP_REMOVED lines=18> */
[C---:B---3--:R-:W-:Y:S08]  /*245e0*/  HMMA.16816.F32 R4, R12.reuse, R18, R4 ;  /* 0x000000120c04723c */ /* 0x048ff00000001804 */
[C---:B--2---:R-:W-:Y:S11]  /*245f0*/  HMMA.16816.F32 R8, R12.reuse, R16, R8 ;  /* 0x000000100c08723c */ /* 0x044ff60000001808 */
[----:B------:R-:W-:Y:S04]  /*24600*/  STL.64 [R1+0x4f0], R4 ;  /* 0x0004f00401007387 */ /* 0x000fe80000100a00 */
[----:B------:R0:W-:Y:S04]  /*24610*/  STL.64 [R1+0x4f8], R6 ;  /* 0x0004f80601007387 */ /* 0x0001e80000100a00 */
[----:B0-----:R-:W2:Y:S04]  /*24620*/  LDL.LU.64 R6, [R1+0x2338] ;  /* 0x0023380001067983 */ /* 0x001ea80000300a00 */
[----:B------:R-:W2:Y:S04]  /*24630*/  LDL.LU.64 R4, [R1+0x2330] ;  /* 0x0023300001047983 */ /* 0x000ea80000300a00 */
        /* <DEDUP_REMOVED lines=21> */
[----:B------:R-:W3:Y:S02]  /*24790*/  LDL.LU.64 R4, [R1+0x22f0] ;  /* 0x0022f00001047983 */ /* 0x000ee40000300a00 */
        /* <DEDUP_REMOVED lines=13> */
[----:B-1----:R-:W2:Y:S04]  /*24870*/  LDL.LU R14, [R1+0x76c] ;  /* 0x00076c00010e7983 */ /* 0x002ea80000300800 */
[----:B------:R-:W2:Y:S01]  /*24880*/  LDL.LU R15, [R1+0x75c] ;  /* 0x00075c00010f7983 */ /* 0x000ea20000300800 */
[----:B---3--:R-:W-:-:S02]  /*24890*/  IMAD R12, R13, 0x100, R12 ;  /* 0x000001000d0c7824 */ /* 0x008fc400078e020c */
[----:B--2---:R-:W-:Y:S02]  /*248a0*/  IMAD R13, R15, 0x100, R14 ;  /* 0x000001000f0d7824 */ /* 0x004fe400078e020e */
[----:B----4-:R-:W-:Y:S02]  /*248b0*/  IMAD R14, R22, 0x100, R29 ;  /* 0x00000100160e7824 */ /* 0x010fe400078e021d */
[----:B-----5:R-:W-:Y:S01]  /*248c0*/  IMAD R15, R28, 0x100, R23 ;  /* 0x000001001c0f7824 */ /* 0x020fe200078e0217 */
[----:B------:R-:W-:Y:S02]  /*248d0*/  F2FP.F16.E4M3.UNPACK_B R12, R12 ;  /* 0x0000000cff0c723e */ /* 0x000fe400020006ff */
[----:B------:R-:W-:Y:S02]  /*248e0*/  F2FP.F16.E4M3.UNPACK_B R13, R13 ;  /* 0x0000000dff0d723e */ /* 0x000fe400020006ff */
[----:B------:R-:W-:Y:S02]  /*248f0*/  F2FP.F16.E4M3.UNPACK_B R14, R14 ;  /* 0x0000000eff0e723e */ /* 0x000fe400020006ff */
[----:B------:R-:W-:-:S07]  /*24900*/  F2FP.F16.E4M3.UNPACK_B R15, R15 ;  /* 0x0000000fff0f723e */ /* 0x000fce00020006ff */
        /* <DEDUP_REMOVED lines=36> */
[----:B------:R-:W-:Y:S01]  /*24b50*/  STL.64 [R1+0x2238], R10 ;  /* 0x0022380a01007387 */ /* 0x000fe20000100a00 */
[C---:B---3--:R-:W-:Y:S03]  /*24b60*/  HMMA.16816.F32 R16, R12.reuse, R2, R16 ;  /* 0x000000020c10723c */ /* 0x048fe60000001810 */
[----:B------:R2:W-:Y:S05]  /*24b70*/  STL.64 [R1+0x2230], R8 ;  /* 0x0022300801007387 */ /* 0x0005ea0000100a00 */
[C---:B--2---:R-:W-:Y:S01]  /*24b80*/  HMMA.16816.F32 R8, R12.reuse, R4, R24 ;  /* 0x000000040c08723c */ /* 0x044fe20000001818 */
[----:B------:R-:W2:Y:S10]  /*24b90*/  LDL.LU R24, [R1+0x230] ;  /* 0x0002300001187983 */ /* 0x000eb40000300800 */
[----:B------:R-:W-:Y:S04]  /*24ba0*/  STL.64 [R1+0x3e0], R16 ;  /* 0x0003e01001007387 */ /* 0x000fe80000100a00 */
[----:B------:R-:W-:Y:S04]  /*24bb0*/  STL.64 [R1+0x3e8], R18 ;  /* 0x0003e81201007387 */ /* 0x000fe80000100a00 */
        /* <DEDUP_REMOVED lines=21> */
[----:B-----5:R-:W-:Y:S04]  /*24d10*/  STL.64 [R1+0x2278], R10 ;  /* 0x0022780a01007387 */ /* 0x020fe80000100a00 */
[----:B----4-:R0:W-:Y:S04]  /*24d20*/  STL.64 [R1+0x2270], R8 ;  /* 0x0022700801007387 */ /* 0x0101e80000100a00 */
[----:B0-----:R-:W4:Y:S04]  /*24d30*/  LDL.LU R8, [R1+0x3b0] ;  /* 0x0003b00001087983 */ /* 0x001f280000300800 */
[----:B------:R-:W4:Y:S04]  /*24d40*/  LDL.LU R9, [R1+0x3b4] ;  /* 0x0003b40001097983 */ /* 0x000f280000300800 */
[----:B------:R-:W4:Y:S04]  /*24d50*/  LDL.LU R10, [R1+0x3b8] ;  /* 0x0003b800010a7983 */ /* 0x000f280000300800 */
[----:B------:R-:W4:Y:S04]  /*24d60*/  LDL.LU R11, [R1+0x3bc] ;  /* 0x0003bc00010b7983 */ /* 0x000f280000300800 */
        /* <DEDUP_REMOVED lines=20> */
[----:B----4-:R-:W-:Y:S03]  /*24eb0*/  HMMA.16816.F32 R12, R12, R6, R8 ;  /* 0x000000060c0c723c */ /* 0x010fe60000001808 */
        /* <DEDUP_REMOVED lines=12> */
[----:B------:R-:W3:Y:S04]  /*24f80*/  LDL.LU.64 R10, [R1+0x2278] ;  /* 0x00227800010a7983 */ /* 0x000ee80000300a00 */
[----:B------:R-:W3:Y:S04]  /*24f90*/  LDL.LU.64 R8, [R1+0x2270] ;  /* 0x0022700001087983 */ /* 0x000ee80000300a00 */
[----:B------:R0:W-:Y:S04]  /*24fa0*/  STL.64 [R1+0x3b0], R12 ;  /* 0x0003b00c01007387 */ /* 0x0001e80000100a00 */
[----:B------:R1:W-:Y:S04]  /*24fb0*/  STL.64 [R1+0x3b8], R14 ;  /* 0x0003b80e01007387 */ /* 0x0003e80000100a00 */
[----:B0-----:R-:W5:Y:S04]  /*24fc0*/  LDL.LU R12, [R1+0x790] ;  /* 0x00079000010c7983 */ /* 0x001f680000300800 */
[----:B------:R-:W4:Y:S04]  /*24fd0*/  LDL.LU R13, [R1+0x798] ;  /* 0x00079800010d7983 */ /* 0x000f280000300800 */
[----:B-1----:R-:W2:Y:S04]  /*24fe0*/  LDL.LU R14, [R1+0x7a0] ;  /* 0x0007a000010e7983 */ /* 0x002ea80000300800 */
[----:B------:R-:W3:Y:S01]  /*24ff0*/  LDL.LU R15, [R1+0x7a8] ;  /* 0x0007a800010f7983 */ /* 0x000ee20000300800 */
[----:B-----5:R-:W-:-:S02]  /*25000*/  IMAD R12, R12, 0x100, R29 ;  /* 0x000001000c0c7824 */ /* 0x020fc400078e021d */
[----:B----4-:R-:W-:Y:S02]  /*25010*/  IMAD R13, R13, 0x100, R28 ;  /* 0x000001000d0d7824 */ /* 0x010fe400078e021c */
[----:B--2---:R-:W-:Y:S02]  /*25020*/  IMAD R14, R14, 0x100, R23 ;  /* 0x000001000e0e7824 */ /* 0x004fe400078e0217 */
[----:B---3--:R-:W-:Y:S01]  /*25030*/  IMAD R15, R15, 0x100, R22 ;  /* 0x000001000f0f7824 */ /* 0x008fe200078e0216 */
[----:B------:R-:W2:Y:S01]  /*25040*/  LDL.LU R29, [R1+0x226c] ;  /* 0x00226c00011d7983 */ /* 0x000ea20000300800 */
[----:B------:R-:W-:Y:S02]  /*25050*/  F2FP.F16.E4M3.UNPACK_B R12, R12 ;  /* 0x0000000cff0c723e */ /* 0x000fe400020006ff */
[----:B------:R-:W-:Y:S02]  /*25060*/  F2FP.F16.E4M3.UNPACK_B R13, R13 ;  /* 0x0000000dff0d723e */ /* 0x000fe400020006ff */
[----:B------:R-:W-:-:S02]  /*25070*/  F2FP.F16.E4M3.UNPACK_B R14, R14 ;  /* 0x0000000eff0e723e */ /* 0x000fc400020006ff */
[----:B------:R-:W-:Y:S01]  /*25080*/  F2FP.F16.E4M3.UNPACK_B R15, R15 ;  /* 0x0000000fff0f723e */ /* 0x000fe200020006ff */
[----:B------:R-:W3:Y:S04]  /*25090*/  LDL.LU R28, [R1+0x2268] ;  /* 0x00226800011c7983 */ /* 0x000ee80000300800 */
[----:B------:R-:W4:Y:S04]  /*250a0*/  LDL.LU R23, [R1+0x2264] ;  /* 0x0022640001177983 */ /* 0x000f280000300800 */
[----:B------:R-:W5:Y:S01]  /*250b0*/  LDL.LU R22, [R1+0x2260] ;  /* 0x0022600001167983 */ /* 0x000f620000300800 */
        /* <DEDUP_REMOVED lines=53> */
[----:B0-----:R-:W2:Y:S04]  /*25410*/  LDL.LU R12, [R1+0x7b0] ;  /* 0x0007b000010c7983 */ /* 0x001ea80000300800 */
[----:B------:R-:W2:Y:S04]  /*25420*/  LDL.LU R13, [R1+0x7b8] ;  /* 0x0007b800010d7983 */ /* 0x000ea80000300800 */
[----:B-1----:R-:W2:Y:S04]  /*25430*/  LDL.LU R14, [R1+0x7c0] ;  /* 0x0007c000010e7983 */ /* 0x002ea80000300800 */
[----:B------:R-:W2:Y:S04]  /*25440*/  LDL.LU R15, [R1+0x7c8] ;  /* 0x0007c800010f7983 */ /* 0x000ea80000300800 */
[----:B------:R0:W-:Y:S04]  /*25450*/  STL.64 [R1+0x2198], R6 ;  /* 0x0021980601007387 */ /* 0x0001e80000100a00 */
[----:B0-----:R-:W2:Y:S04]  /*25460*/  LDL.LU R6, [R1+0x7c4] ;  /* 0x0007c40001067983 */ /* 0x001ea80000300800 */
[----:B------:R-:W3:Y:S04]  /*25470*/  LDL.LU R7, [R1+0x7cc] ;  /* 0x0007cc0001077983 */ /* 0x000ee80000300800 */
[----:B------:R0:W-:Y:S04]  /*25480*/  STL.64 [R1+0x2190], R4 ;  /* 0x0021900401007387 */ /* 0x0001e80000100a00 */
[----:B0-----:R-:W4:Y:S04]  /*25490*/  LDL.LU R4, [R1+0x7b4] ;  /* 0x0007b40001047983 */ /* 0x001f280000300800 */
[----:B------:R-:W5:Y:S01]  /*254a0*/  LDL.LU R5, [R1+0x7bc] ;  /* 0x0007bc0001057983 */ /* 0x000f620000300800 */
[----:B--2---:R-:W-:-:S02]  /*254b0*/  IMAD R14, R14, 0x100, R6 ;  /* 0x000001000e0e7824 */ /* 0x004fc400078e0206 */
[----:B---3--:R-:W-:-:S03]  /*254c0*/  IMAD R15, R15, 0x100, R7 ;  /* 0x000001000f0f7824 */ /* 0x008fc600078e0207 */
[----:B------:R-:W-:Y:S02]  /*254d0*/  F2FP.F16.E4M3.UNPACK_B R14, R14 ;  /* 0x0000000eff0e723e */ /* 0x000fe400020006ff */
[----:B------:R-:W-:Y:S01]  /*254e0*/  F2FP.F16.E4M3.UNPACK_B R15, R15 ;  /* 0x0000000fff0f723e */ /* 0x000fe200020006ff */
[----:B----4-:R-:W-:Y:S02]  /*254f0*/  IMAD R12, R12, 0x100, R4 ;  /* 0x000001000c0c7824 */ /* 0x010fe400078e0204 */
[----:B-----5:R-:W-:-:S03]  /*25500*/  IMAD R13, R13, 0x100, R5 ;  /* 0x000001000d0d7824 */ /* 0x020fc600078e0205 */
[----:B------:R-:W-:Y:S02]  /*25510*/  F2FP.F16.E4M3.UNPACK_B R12, R12 ;  /* 0x0000000cff0c723e */ /* 0x000fe400020006ff */
[----:B------:R-:W-:-:S07]  /*25520*/  F2FP.F16.E4M3.UNPACK_B R13, R13 ;  /* 0x0000000dff0d723e */ /* 0x000fce00020006ff */
[C---:B------:R-:W-:Y:S08]  /*25530*/  HMMA.16816.F32 R8, R12.reuse, R20, R8 ;  /* 0x000000140c08723c */ /* 0x040ff00000001808 */
[----:B------:R-:W-:Y:S11]  /*25540*/  HMMA.16816.F32 R4, R12, R18, R24 ;  /* 0x000000120c04723c */ /* 0x000ff60000001818 */
[----:B------:R0:W-:Y:S04]  /*25550*/  STL.64 [R1+0x2e0], R8 ;  /* 0x0002e00801007387 */ /* 0x0001e80000100a00 */
[----:B------:R1:W-:Y:S04]  /*25560*/  STL.64 [R1+0x2e8], R10 ;  /* 0x0002e80a01007387 */ /* 0x0003e80000100a00 */
[----:B0-----:R-:W2:Y:S04]  /*25570*/  LDL.LU R8, [R1+0x200] ;  /* 0x0002000001087983 */ /* 0x001ea80000300800 */
[----:B------:R-:W-:Y:S04]  /*25580*/  STL.64 [R1+0x2d0], R4 ;  /* 0x0002d00401007387 */ /* 0x000fe80000100a00 */
[----:B------:R-:W-:Y:S04]  /*25590*/  STL.64 [R1+0x2d8], R6 ;  /* 0x0002d80601007387 */ /* 0x000fe80000100a00 */
[----:B------:R-:W2:Y:S04]  /*255a0*/  LDL.LU R9, [R1+0x204] ;  /* 0x0002040001097983 */ /* 0x000ea80000300800 */
[----:B-1----:R-:W2:Y:S04]  /*255b0*/  LDL.LU R10, [R1+0x208] ;  /* 0x00020800010a7983 */ /* 0x002ea80000300800 */
[----:B------:R-:W2:Y:S04]  /*255c0*/  LDL.LU R11, [R1+0x20c] ;  /* 0x00020c00010b7983 */ /* 0x000ea80000300800 */
[----:B------:R-:W3:Y:S01]  /*255d0*/  LDL.LU R24, [R1+0x160] ;  /* 0x0001600001187983 */ /* 0x000ee20000300800 */
[----:B------:R-:W-:-:S02]  /*255e0*/  IMAD.MOV.U32 R26, RZ, RZ, R23 ;  /* 0x000000ffff1a7224 */ /* 0x000fc400078e0017 */
[----:B------:R-:W-:Y:S02]  /*255f0*/  IMAD.MOV.U32 R27, RZ, RZ, R28 ;  /* 0x000000ffff1b7224 */ /* 0x000fe400078e001c */
[----:B------:R-:W-:Y:S02]  /*25600*/  IMAD.MOV.U32 R25, RZ, RZ, R22 ;  /* 0x000000ffff197224 */ /* 0x000fe400078e0016 */
[----:B------:R-:W4:Y:S04]  /*25610*/  LDL.LU R22, [R1+0x21d8] ;  /* 0x0021d80001167983 */ /* 0x000f280000300800 */
[----:B------:R-:W5:Y:S04]  /*25620*/  LDL.LU R23, [R1+0x21d4] ;  /* 0x0021d40001177983 */ /* 0x000f680000300800 */
[----:B------:R-:W2:Y:S04]  /*25630*/  LDL.LU R28, [R1+0x21d0] ;  /* 0x0021d000011c7983 */ /* 0x000ea80000300800 */
[----:B------:R-:W-:Y:S04]  /*25640*/  STL.64 [R1+0x2178], R26 ;  /* 0x0021781a01007387 */ /* 0x000fe80000100a00 */
[----:B---3--:R0:W-:Y:S04]  /*25650*/  STL.64 [R1+0x2170], R24 ;  /* 0x0021701801007387 */ /* 0x0081e80000100a00 */
[----:B0-----:R-:W3:Y:S04]  /*25660*/  LDL.LU R24, [R1+0x170] ;  /* 0x0001700001187983 */ /* 0x001ee80000300800 */
[----:B------:R-:W3:Y:S04]  /*25670*/  LDL.LU R25, [R1+0x174] ;  /* 0x0001740001197983 */ /* 0x000ee80000300800 */
[----:B------:R-:W3:Y:S04]  /*25680*/  LDL.LU R26, [R1+0x178] ;  /* 0x00017800011a7983 */ /* 0x000ee80000300800 */
[----:B------:R-:W3:Y:S04]  /*25690*/  LDL.LU R27, [R1+0x17c] ;  /* 0x00017c00011b7983 */ /* 0x000ee80000300800 */
[----:B------:R-:W3:Y:S04]  /*256a0*/  LDL.LU R4, [R1+0x1d0] ;  /* 0x0001d00001047983 */ /* 0x000ee80000300800 */
[----:B------:R-:W3:Y:S04]  /*256b0*/  LDL.LU R5, [R1+0x1d4] ;  /* 0x0001d40001057983 */ /* 0x000ee80000300800 */
[----:B------:R-:W3:Y:S04]  /*256c0*/  LDL.LU R6, [R1+0x1d8] ;  /* 0x0001d80001067983 */ /* 0x000ee80000300800 */
[----:B------:R-:W3:Y:S01]  /*256d0*/  LDL.LU R7, [R1+0x1dc] ;  /* 0x0001dc0001077983 */ /* 0x000ee20000300800 */
[----:B--2---:R-:W-:Y:S03]  /*256e0*/  HMMA.16816.F32 R8, R12, R16, R8 ;  /* 0x000000100c08723c */ /* 0x004fe60000001808 */
[----:B---3--:R-:W-:Y:S04]  /*256f0*/  STL.64 [R1+0x21a8], R6 ;  /* 0x0021a80601007387 */ /* 0x008fe80000100a00 */
[----:B------:R0:W-:Y:S04]  /*25700*/  STL.64 [R1+0x21a0], R4 ;  /* 0x0021a00401007387 */ /* 0x0001e80000100a00 */
        /* <DEDUP_REMOVED lines=10> */
[----:B------:R5:W-:Y:S04]  /*257b0*/  STL.64 [R1+0x2188], R26 ;  /* 0x0021881a01007387 */ /* 0x000be80000100a00 */
[----:B------:R0:W-:Y:S01]  /*257c0*/  STL.64 [R1+0x2180], R24 ;  /* 0x0021801801007387 */ /* 0x0001e20000100a00 */
[----:B-----5:R-:W-:-:S03]  /*257d0*/  IMAD.MOV.U32 R26, RZ, RZ, R23 ;  /* 0x000000ffff1a7224 */ /* 0x020fc600078e0017 */
[----:B0-----:R-:W3:Y:S01]  /*257e0*/  LDL.LU R24, [R1+0x190] ;  /* 0x0001900001187983 */ /* 0x001ee20000300800 */
[----:B----4-:R-:W-:Y:S02]  /*257f0*/  IMAD.MOV.U32 R27, RZ, RZ, R22 ;  /* 0x000000ffff1b7224 */ /* 0x010fe400078e0016 */
[----:B------:R-:W-:Y:S01]  /*25800*/  IMAD.MOV.U32 R23, RZ, RZ, R10 ;  /* 0x000000ffff177224 */ /* 0x000fe200078e000a */
[----:B------:R0:W-:Y:S01]  /*25810*/  STL [R1+0x2c0], R8 ;  /* 0x0002c00801007387 */ /* 0x0001e20000100800 */
[----:B------:R-:W-:-:S03]  /*25820*/  IMAD.MOV.U32 R22, RZ, RZ, R11 ;  /* 0x000000ffff167224 */ /* 0x000fc600078e000b */
[----:B------:R-:W2:Y:S01]  /*25830*/  LDL.LU.64 R10, [R1+0x21c8] ;  /* 0x0021c800010a7983 */ /* 0x000ea20000300a00 */
[----:B------:R-:W-:Y:S02]  /*25840*/  IMAD.MOV.U32 R25, RZ, RZ, R28 ;  /* 0x000000ffff197224 */ /* 0x000fe400078e001c */
[----:B------:R-:W-:Y:S02]  /*25850*/  IMAD.MOV.U32 R28, RZ, RZ, R9 ;  /* 0x000000ffff1c7224 */ /* 0x000fe400078e0009 */
[----:B0-----:R-:W4:Y:S04]  /*25860*/  LDL.LU.64 R8, [R1+0x21c0] ;  /* 0x0021c00001087983 */ /* 0x001f280000300a00 */
[----:B------:R-:W-:Y:S04]  /*25870*/  STL [R1+0x1eb0], R22 ;  /* 0x001eb01601007387 */ /* 0x000fe80000100800 */
[----:B------:R-:W-:Y:S04]  /*25880*/  STL [R1+0x1eac], R23 ;  /* 0x001eac1701007387 */ /* 0x000fe80000100800 */
[----:B------:R-:W-:Y:S01]  /*25890*/  STL [R1+0x1ea8], R28 ;  /* 0x001ea81c01007387 */ /* 0x000fe20000100800 */
        /* <DEDUP_REMOVED lines=8> */
[----:B------:R-:W-:Y:S01]  /*25920*/  IMAD.MOV.U32 R23, RZ, RZ, R6 ;  /* 0x000000ffff177224 */ /* 0x000fe200078e0006 */
[----:B------:R0:W-:Y:S01]  /*25930*/  STL [R1+0x2a0], R4 ;  /* 0x0002a00401007387 */ /* 0x0001e20000100800 */
[----:B------:R-:W-:Y:S02]  /*25940*/  IMAD.MOV.U32 R28, RZ, RZ, R7 ;  /* 0x000000ffff1c7224 */ /* 0x000fe400078e0007 */
[----:B------:R-:W-:Y:S01]  /*25950*/  IMAD.MOV.U32 R22, RZ, RZ, R5 ;  /* 0x000000ffff167224 */ /* 0x000fe200078e0005 */
[----:B------:R-:W2:Y:S04]  /*25960*/  LDL.LU.64 R6, [R1+0x21a8] ;  /* 0x0021a80001067983 */ /* 0x000ea80000300a00 */
[----:B0-----:R-:W2:Y:S04]  /*25970*/  LDL.LU.64 R4, [R1+0x21a0] ;  /* 0x0021a00001047983 */ /* 0x001ea80000300a00 */
[----:B------:R0:W-:Y:S04]  /*25980*/  STL.64 [R1+0x2158], R10 ;  /* 0x0021580a01007387 */ /* 0x0001e80000100a00 */
[----:B0-----:R-:W4:Y:S04]  /*25990*/  LDL.LU R10, [R1+0x7ec] ;  /* 0x0007ec00010a7983 */ /* 0x001f280000300800 */
[----:B------:R-:W4:Y:S04]  /*259a0*/  LDL.LU R11, [R1+0x7e8] ;  /* 0x0007e800010b7983 */ /* 0x000f280000300800 */
[----:B------:R0:W-:Y:S04]  /*259b0*/  STL.64 [R1+0x2150], R8 ;  /* 0x0021500801007387 */ /* 0x0001e80000100a00 */
[----:B0-----:R-:W5:Y:S04]  /*259c0*/  LDL.LU R8, [R1+0x7e4] ;  /* 0x0007e40001087983 */ /* 0x001f680000300800 */
[----:B------:R-:W5:Y:S04]  /*259d0*/  LDL.LU R9, [R1+0x7e0] ;  /* 0x0007e00001097983 */ /* 0x000f680000300800 */
[----:B------:R0:W-:Y:S04]  /*259e0*/  STL [R1+0x1ff0], R28 ;  /* 0x001ff01c01007387 */ /* 0x0001e80000100800 */
[----:B0-----:R-:W3:Y:S04]  /*259f0*/  LDL.LU R28, [R1+0x7d8] ;  /* 0x0007d800011c7983 */ /* 0x001ee80000300800 */
[----:B------:R0:W-:Y:S04]  /*25a00*/  STL [R1+0x1f0c], R23 ;  /* 0x001f0c1701007387 */ /* 0x0001e80000100800 */
[----:B0-----:R-:W3:Y:S04]  /*25a10*/  LDL.LU R23, [R1+0x7dc] ;  /* 0x0007dc0001177983 */ /* 0x001ee80000300800 */
[----:B------:R0:W-:Y:S04]  /*25a20*/  STL [R1+0x1f08], R22 ;  /* 0x001f081601007387 */ /* 0x0001e80000100800 */
[----:B0-----:R-:W3:Y:S01]  /*25a30*/  LDL.LU R22, [R1+0x7d0] ;  /* 0x0007d00001167983 */ /* 0x001ee20000300800 */
        /* <DEDUP_REMOVED lines=15> */
[----:B------:R-:W-:Y:S04]  /*25b30*/  STL.64 [R1+0x250], R12 ;  /* 0x0002500c01007387 */ /* 0x000fe80000100a00 */
[----:B------:R0:W-:Y:S04]  /*25b40*/  STL.64 [R1+0x258], R14 ;  /* 0x0002580e01007387 */ /* 0x0001e80000100a00 */
[----:B0-----:R-:W3:Y:S01]  /*25b50*/  LDL.LU R15, [R1+0x7d4] ;  /* 0x0007d400010f7983 */ /* 0x001ee20000300800 */
[----:B------:R-:W-:Y:S02]  /*25b60*/  IMAD R13, R28, 0x100, R23 ;  /* 0x000001001c0d7824 */ /* 0x000fe400078e0217 */
[----:B-----5:R-:W-:-:S03]  /*25b70*/  IMAD R14, R9, 0x100, R8 ;  /* 0x00000100090e7824 */ /* 0x020fc600078e0208 */
[----:B------:R-:W-:Y:S02]  /*25b80*/  F2FP.F16.E4M3.UNPACK_B R13, R13 ;  /* 0x0000000dff0d723e */ /* 0x000fe400020006ff */
[----:B------:R-:W-:Y:S01]  /*25b90*/  F2FP.F16.E4M3.UNPACK_B R14, R14 ;  /* 0x0000000eff0e723e */ /* 0x000fe200020006ff */
[----:B------:R-:W-:Y:S04]  /*25ba0*/  STL.64 [R1+0x2128], R6 ;  /* 0x0021280601007387 */ /* 0x000fe80000100a00 */
[----:B------:R2:W-:Y:S01]  /*25bb0*/  STL.64 [R1+0x2120], R4 ;  /* 0x0021200401007387 */ /* 0x0005e20000100a00 */
[----:B---3--:R-:W-:Y:S02]  /*25bc0*/  IMAD R12, R22, 0x100, R15 ;  /* 0x00000100160c7824 */ /* 0x008fe400078e020f */
[----:B----4-:R-:W-:-:S03]  /*25bd0*/  IMAD R15, R11, 0x100, R10 ;  /* 0x000001000b0f7824 */ /* 0x010fc600078e020a */
[----:B------:R-:W-:Y:S02]  /*25be0*/  F2FP.F16.E4M3.UNPACK_B R12, R12 ;  /* 0x0000000cff0c723e */ /* 0x000fe400020006ff */
[----:B------:R-:W-:-:S07]  /*25bf0*/  F2FP.F16.E4M3.UNPACK_B R15, R15 ;  /* 0x0000000fff0f723e */ /* 0x000fce00020006ff */
[----:B--2---:R-:W-:Y:S01]  /*25c00*/  HMMA.16816.F32 R4, R12, R20, R24 ;  /* 0x000000140c04723c */ /* 0x004fe20000001818 */
[----:B------:R-:W2:-:S15]  /*25c10*/  LDL.LU R24, [R1+0x40] ;  /* 0x0000400001187983 */ /* 0x000e9e0000300800 */
[----:B------:R-:W-:-:S03]  /*25c20*/  NOP ;  /* 0x0000000000007918 */ /* 0x000fc60000000000 */
[----:B------:R-:W-:Y:S04]  /*25c30*/  STL.64 [R1+0x230], R4 ;  /* 0x0002300401007387 */ /* 0x000fe80000100a00 */
[----:B------:R-:W-:Y:S04]  /*25c40*/  STL.64 [R1+0x238], R6 ;  /* 0x0002380601007387 */ /* 0x000fe80000100a00 */
[----:B------:R-:W2:Y:S04]  /*25c50*/  LDL.LU R25, [R1+0x44] ;  /* 0x0000440001197983 */ /* 0x000ea80000300800 */
[----:B------:R-:W3:Y:S01]  /*25c60*/  LDL.LU R26, [R1+0x48] ;  /* 0x00004800011a7983 */ /* 0x000ee20000300800 */
[----:B------:R-:W-:-:S05]  /*25c70*/  IMAD.MOV.U32 R27, RZ, RZ, R29 ;  /* 0x000000ffff1b7224 */ /* 0x000fca00078e001d */
[----:B---3--:R-:W-:Y:S04]  /*25c80*/  STL.64 [R1+0x20b0], R26 ;  /* 0x0020b01a01007387 */ /* 0x008fe80000100a00 */
[----:B--2---:R0:W-:Y:S04]  /*25c90*/  STL.64 [R1+0x20a8], R24 ;  /* 0x0020a81801007387 */ /* 0x0041e80000100a00 */
[----:B0-----:R-:W2:Y:S04]  /*25ca0*/  LDL.LU R24, [R1+0x80] ;  /* 0x0000800001187983 */ /* 0x001ea80000300800 */
[----:B------:R-:W2:Y:S04]  /*25cb0*/  LDL.LU R25, [R1+0x84] ;  /* 0x0000840001197983 */ /* 0x000ea80000300800 */
[----:B------:R-:W3:Y:S04]  /*25cc0*/  LDL.LU R26, [R1+0x88] ;  /* 0x00008800011a7983 */ /* 0x000ee80000300800 */
[----:B------:R-:W3:Y:S04]  /*25cd0*/  LDL.LU R27, [R1+0x8c] ;  /* 0x00008c00011b7983 */ /* 0x000ee80000300800 */
[----:B------:R-:W4:Y:S04]  /*25ce0*/  LDL.LU R29, [R1+0x7f4] ;  /* 0x0007f400011d7983 */ /* 0x000f280000300800 */
[----:B------:R-:W5:Y:S04]  /*25cf0*/  LDL.LU R22, [R1+0x800] ;  /* 0x0008000001167983 */ /* 0x000f680000300800 */
[----:B------:R-:W5:Y:S04]  /*25d00*/  LDL.LU R23, [R1+0x80c] ;  /* 0x00080c0001177983 */ /* 0x000f680000300800 */
[----:B-----5:R-:W-:Y:S04]  /*25d10*/  STL.64 [R1+0x2108], R22 ;  /* 0x0021081601007387 */ /* 0x020fe80000100a00 */
[----:B------:R0:W-:Y:S04]  /*25d20*/  STL.64 [R1+0x2100], R20 ;  /* 0x0021001401007387 */ /* 0x0001e80000100a00 */
[----:B0-----:R-:W5:Y:S04]  /*25d30*/  LDL.LU R20, [R1+0x50] ;  /* 0x0000500001147983 */ /* 0x001f680000300800 */
[----:B------:R-:W5:Y:S04]  /*25d40*/  LDL.LU R21, [R1+0x54] ;  /* 0x0000540001157983 */ /* 0x000f680000300800 */
        /* <DEDUP_REMOVED lines=28> */
[----:B------:R-:W-:Y:S04]  /*25f10*/  STL.64 [R1+0x2118], R22 ;  /* 0x0021181601007387 */ /* 0x000fe80000100a00 */
[----:B-----5:R0:W-:Y:S04]  /*25f20*/  STL.64 [R1+0x2110], R20 ;  /* 0x0021101401007387 */ /* 0x0201e80000100a00 */
[----:B0-----:R-:W5:Y:S04]  /*25f30*/  LDL.LU R20, [R1+0xd0] ;  /* 0x0000d00001147983 */ /* 0x001f680000300800 */
[----:B------:R-:W5:Y:S04]  /*25f40*/  LDL.LU R21, [R1+0xd4] ;  /* 0x0000d40001157983 */ /* 0x000f680000300800 */
[----:B------:R-:W5:Y:S04]  /*25f50*/  LDL.LU R22, [R1+0xd8] ;  /* 0x0000d80001167983 */ /* 0x000f680000300800 */
[----:B------:R-:W5:Y:S04]  /*25f60*/  LDL.LU R23, [R1+0xdc] ;  /* 0x0000dc0001177983 */ /* 0x000f680000300800 */
        /* <DEDUP_REMOVED lines=52> */
[----:B------:R-:W5:Y:S02]  /*262b0*/  LDL.LU.64 R4, [R1+0x2120] ;  /* 0x0021200001047983 */ /* 0x000f640000300a00 */
[----:B-----5:R-:W-:-:S15]  /*262c0*/  HMMA.16816.F32 R20, R12, R4, R20 ;  /* 0x000000040c14723c */ /* 0x020fde0000001814 */
        /* <DEDUP_REMOVED lines=10> */
[----:B0-----:R-:W4:Y:S04]  /*26370*/  LDL.LU R12, [R1+0x7f0] ;  /* 0x0007f000010c7983 */ /* 0x001f280000300800 */
[----:B------:R-:W5:Y:S04]  /*26380*/  LDL.LU R13, [R1+0x7fc] ;  /* 0x0007fc00010d7983 */ /* 0x000f680000300800 */
[----:B-1----:R-:W5:Y:S04]  /*26390*/  LDL.LU R14, [R1+0x7f8] ;  /* 0x0007f800010e7983 */ /* 0x002f680000300800 */
[----:B------:R-:W2:Y:S01]  /*263a0*/  LDL.LU R15, [R1+0x804] ;  /* 0x00080400010f7983 */ /* 0x000ea20000300800 */
[----:B----4-:R-:W-:-:S02]  /*263b0*/  IMAD R12, R12, 0x100, R29 ;  /* 0x000001000c0c7824 */ /* 0x010fc400078e021d */
[----:B-----5:R-:W-:Y:S02]  /*263c0*/  IMAD R13, R14, 0x100, R13 ;  /* 0x000001000e0d7824 */ /* 0x020fe400078e020d */
[----:B--2---:R-:W-:Y:S02]  /*263d0*/  IMAD R14, R22, 0x100, R15 ;  /* 0x00000100160e7824 */ /* 0x004fe400078e020f */
[----:B------:R-:W-:Y:S01]  /*263e0*/  IMAD R15, R28, 0x100, R23 ;  /* 0x000001001c0f7824 */ /* 0x000fe200078e0217 */
[----:B------:R-:W-:Y:S01]  /*263f0*/  F2FP.F16.E4M3.UNPACK_B R12, R12 ;  /* 0x0000000cff0c723e */ /* 0x000fe200020006ff */
[----:B------:R-:W2:Y:S01]  /*26400*/  LDL.LU R29, [R1+0x20f8] ;  /* 0x0020f800011d7983 */ /* 0x000ea20000300800 */
[----:B------:R-:W-:Y:S02]  /*26410*/  F2FP.F16.E4M3.UNPACK_B R13, R13 ;  /* 0x0000000dff0d723e */ /* 0x000fe400020006ff */
[----:B------:R-:W-:Y:S02]  /*26420*/  F2FP.F16.E4M3.UNPACK_B R14, R14 ;  /* 0x0000000eff0e723e */ /* 0x000fe400020006ff */
[----:B------:R-:W-:-:S07]  /*26430*/  F2FP.F16.E4M3.UNPACK_B R15, R15 ;  /* 0x0000000fff0f723e */ /* 0x000fce00020006ff */
[----:B---3--:R-:W-:-:S15]  /*26440*/  HMMA.16816.F32 R24, R12, R20, R24 ;  /* 0x000000140c18723c */ /* 0x008fde0000001818 */
        /* <DEDUP_REMOVED lines=21> */
[----:B------:R-:W4:Y:S01]  /*265a0*/  LDL.LU R18, [R1+0x68] ;  /* 0x0000680001127983 */ /* 0x000f220000300800 */
[----:B--2---:R-:W-:Y:S01]  /*265b0*/  IMAD.MOV.U32 R19, RZ, RZ, R29 ;  /* 0x000000ffff137224 */ /* 0x004fe200078e001d */
[----:B---3--:R-:W-:-:S15]  /*265c0*/  HMMA.16816.F32 R24, R12, R10, R24 ;  /* 0x0000000a0c18723c */ /* 0x008fde0000001818 */
[----:B------:R-:W-:-:S04]  /*265d0*/  NOP ;  /* 0x0000000000007918 */ /* 0x000fc80000000000 */
[----:B------:R-:W-:Y:S04]  /*265e0*/  STL.64 [R1+0x140], R24 ;  /* 0x0001401801007387 */ /* 0x000fe80000100a00 */
[----:B------:R0:W-:Y:S01]  /*265f0*/  STL [R1+0x148], R26 ;  /* 0x0001481a01007387 */ /* 0x0001e20000100800 */
[----:B------:R-:W-:-:S03]  /*26600*/  IMAD.MOV.U32 R29, RZ, RZ, R27 ;  /* 0x000000ffff1d7224 */ /* 0x000fc600078e001b */
[----:B0-----:R-:W2:Y:S04]  /*26610*/  LDL.LU.64 R26, [R1+0x20c0] ;  /* 0x0020c000011a7983 */ /* 0x001ea80000300a00 */
[----:B------:R-:W2:Y:S04]  /*26620*/  LDL.LU.64 R24, [R1+0x20b8] ;  /* 0x0020b80001187983 */ /* 0x000ea80000300a00 */
[----:B------:R-:W-:Y:S01]  /*26630*/  STL [R1+0x1db8], R29 ;  /* 0x001db81d01007387 */ /* 0x000fe20000100800 */
        /* <DEDUP_REMOVED lines=12> */
[C---:B----4-:R-:W-:Y:S08]  /*26700*/  HMMA.16816.F32 R16, R12.reuse, R4, R16 ;  /* 0x000000040c10723c */ /* 0x050ff00000001810 */
[----:B---3--:R-:W-:-:S15]  /*26710*/  HMMA.16816.F32 R8, R12, R2, R8 ;  /* 0x000000020c08723c */ /* 0x008fde0000001808 */
[----:B------:R-:W-:-:S04]  /*26720*/  NOP ;  /* 0x0000000000007918 */ /* 0x000fc80000000000 */
[----:B------:R-:W-:Y:S04]  /*26730*/  STL.64 [R1+0xe0], R8 ;  /* 0x0000e00801007387 */ /* 0x000fe80000100a00 */
[----:B------:R2:W-:Y:S01]  /*26740*/  STL [R1+0xe8], R10 ;  /* 0x0000e80a01007387 */ /* 0x0005e20000100800 */
[----:B------:R-:W-:Y:S02]  /*26750*/  IMAD.MOV.U32 R29, RZ, RZ, R11 ;  /* 0x000000ffff1d7224 */ /* 0x000fe400078e000b */
[----:B--2---:R-:W-:Y:S03]  /*26760*/  HMMA.16816.F32 R8, R12, R6, R24 ;  /* 0x000000060c08723c */ /* 0x004fe60000001818 */
[----:B------:R0:W-:Y:S04]  /*26770*/  STL [R1+0x1e98], R29 ;  /* 0x001e981d01007387 */ /* 0x0001e80000100800 */
[----:B------:R-:W2:Y:S04]  /*26780*/  LDL.LU R26, [R1+0x814] ;  /* 0x00081400011a7983 */ /* 0x000ea80000300800 */
[----:B------:R-:W-:Y:S04]  /*26790*/  STL.64 [R1+0xd0], R16 ;  /* 0x0000d01001007387 */ /* 0x000fe80000100a00 */
[----:B------:R-:W-:Y:S04]  /*267a0*/  STL.64 [R1+0xd8], R18 ;  /* 0x0000d81201007387 */ /* 0x000fe80000100a00 */
[----:B------:R-:W2:Y:S04]  /*267b0*/  LDL.LU R27, [R1+0x810] ;  /* 0x00081000011b7983 */ /* 0x000ea80000300800 */
[----:B------:R1:W-:Y:S04]  /*267c0*/  STL.64 [R1+0xb0], R8 ;  /* 0x0000b00801007387 */ /* 0x0003e80000100a00 */
[----:B------:R3:W-:Y:S04]  /*267d0*/  STL.64 [R1+0xb8], R10 ;  /* 0x0000b80a01007387 */ /* 0x0007e80000100a00 */
[----:B------:R-:W4:Y:S04]  /*267e0*/  LDL.LU R14, [R1+0x81c] ;  /* 0x00081c00010e7983 */ /* 0x000f280000300800 */
[----:B------:R-:W4:Y:S04]  /*267f0*/  LDL.LU R15, [R1+0x818] ;  /* 0x00081800010f7983 */ /* 0x000f280000300800 */
[----:B0-----:R-:W5:Y:S04]  /*26800*/  LDL.LU R29, [R1+0x824] ;  /* 0x00082400011d7983 */ /* 0x001f680000300800 */
[----:B------:R-:W5:Y:S04]  /*26810*/  LDL.LU R22, [R1+0x820] ;  /* 0x0008200001167983 */ /* 0x000f680000300800 */
[----:B------:R-:W2:Y:S04]  /*26820*/  LDL.LU R23, [R1+0x82c] ;  /* 0x00082c0001177983 */ /* 0x000ea80000300800 */
[----:B------:R-:W2:Y:S04]  /*26830*/  LDL.LU R28, [R1+0x828] ;  /* 0x00082800011c7983 */ /* 0x000ea80000300800 */
[----:B-1----:R-:W2:Y:S04]  /*26840*/  LDL.LU R8, [R1+0x10] ;  /* 0x0000100001087983 */ /* 0x002ea80000300800 */
[----:B------:R-:W2:Y:S04]  /*26850*/  LDL.LU R9, [R1+0x14] ;  /* 0x0000140001097983 */ /* 0x000ea80000300800 */
[----:B---3--:R-:W3:Y:S04]  /*26860*/  LDL.LU R10, [R1+0x18] ;  /* 0x00001800010a7983 */ /* 0x008ee80000300800 */
[----:B------:R-:W3:Y:S04]  /*26870*/  LDL.LU R11, [R1+0x1c] ;  /* 0x00001c00010b7983 */ /* 0x000ee80000300800 */
[----:B------:R-:W2:Y:S04]  /*26880*/  LDL.LU R16, [R1+0x30] ;  /* 0x0000300001107983 */ /* 0x000ea80000300800 */
        /* <DEDUP_REMOVED lines=11> */
[----:B0-----:R-:W3:Y:S04]  /*26940*/  LDL.LU R4, [R1+0x130] ;  /* 0x0001300001047983 */ /* 0x001ee80000300800 */
[----:B------:R-:W3:Y:S04]  /*26950*/  LDL.LU R5, [R1+0x134] ;  /* 0x0001340001057983 */ /* 0x000ee80000300800 */
[----:B------:R-:W2:Y:S04]  /*26960*/  LDL.LU R6, [R1+0x138] ;  /* 0x0001380001067983 */ /* 0x000ea80000300800 */
[----:B------:R-:W2:Y:S01]  /*26970*/  LDL.LU R7, [R1+0x13c] ;  /* 0x00013c0001077983 */ /* 0x000ea20000300800 */
[----:B----4-:R-:W-:-:S02]  /*26980*/  IMAD R13, R15, 0x100, R14 ;  /* 0x000001000f0d7824 */ /* 0x010fc400078e020e */
[----:B------:R-:W-:Y:S02]  /*26990*/  IMAD R12, R27, 0x100, R26 ;  /* 0x000001001b0c7824 */ /* 0x000fe400078e021a */
[----:B-----5:R-:W-:Y:S02]  /*269a0*/  IMAD R14, R22, 0x100, R29 ;  /* 0x00000100160e7824 */ /* 0x020fe400078e021d */
[----:B------:R-:W-:Y:S01]  /*269b0*/  IMAD R15, R28, 0x100, R23 ;  /* 0x000001001c0f7824 */ /* 0x000fe200078e0217 */
[----:B------:R-:W-:Y:S02]  /*269c0*/  F2FP.F16.E4M3.UNPACK_B R13, R13 ;  /* 0x0000000dff0d723e */ /* 0x000fe400020006ff */
[----:B------:R-:W-:Y:S02]  /*269d0*/  F2FP.F16.E4M3.UNPACK_B R12, R12 ;  /* 0x0000000cff0c723e */ /* 0x000fe400020006ff */
[----:B------:R-:W-:Y:S02]  /*269e0*/  F2FP.F16.E4M3.UNPACK_B R14, R14 ;  /* 0x0000000eff0e723e */ /* 0x000fe400020006ff */
[----:B------:R-:W-:-:S07]  /*269f0*/  F2FP.F16.E4M3.UNPACK_B R15, R15 ;  /* 0x0000000fff0f723e */ /* 0x000fce00020006ff */
[C---:B------:R-:W-:Y:S01]  /*26a00*/  HMMA.16816.F32 R16, R12.reuse, R20, R16 ;  /* 0x000000140c10723c */ /* 0x040fe20000001810 */
[----:B--2---:R-:W-:Y:S04]  /*26a10*/  STL.64 [R1+0x2068], R6 ;  /* 0x0020680601007387 */ /* 0x004fe80000100a00 */
[----:B---3--:R0:W-:Y:S04]  /*26a20*/  STL.64 [R1+0x2060], R4 ;  /* 0x0020600401007387 */ /* 0x0081e80000100a00 */
[----:B0-----:R-:W2:Y:S04]  /*26a30*/  LDL.LU R4, [R1] ;  /* 0x0000000001047983 */ /* 0x001ea80000300800 */
[----:B------:R-:W2:Y:S04]  /*26a40*/  LDL.LU R5, [R1+0x4] ;  /* 0x0000040001057983 */ /* 0x000ea80000300800 */
[----:B------:R-:W2:Y:S04]  /*26a50*/  LDL.LU R6, [R1+0x8] ;  /* 0x0000080001067983 */ /* 0x000ea80000300800 */
[----:B------:R-:W2:Y:S04]  /*26a60*/  LDL.LU R7, [R1+0xc] ;  /* 0x00000c0001077983 */ /* 0x000ea80000300800 */
[----:B------:R-:W3:Y:S04]  /*26a70*/  LDL.LU R24, [R1+0x110] ;  /* 0x0001100001187983 */ /* 0x000ee80000300800 */
[----:B------:R-:W3:Y:S04]  /*26a80*/  LDL.LU R25, [R1+0x114] ;  /* 0x0001140001197983 */ /* 0x000ee80000300800 */
[----:B------:R-:W3:Y:S04]  /*26a90*/  LDL.LU R26, [R1+0x118] ;  /* 0x00011800011a7983 */ /* 0x000ee80000300800 */
[----:B------:R-:W3:Y:S04]  /*26aa0*/  LDL.LU R27, [R1+0x11c] ;  /* 0x00011c00011b7983 */ /* 0x000ee80000300800 */
[----:B------:R-:W4:Y:S04]  /*26ab0*/  LDL.LU R29, [R1+0x848] ;  /* 0x00084800011d7983 */ /* 0x000f280000300800 */
[----:B------:R-:W4:Y:S04]  /*26ac0*/  LDL.LU R22, [R1+0x844] ;  /* 0x0008440001167983 */ /* 0x000f280000300800 */
[----:B------:R-:W5:Y:S04]  /*26ad0*/  LDL.LU R23, [R1+0x850] ;  /* 0x0008500001177983 */ /* 0x000f680000300800 */
[----:B------:R-:W5:Y:S04]  /*26ae0*/  LDL.LU R28, [R1+0x84c] ;  /* 0x00084c00011c7983 */ /* 0x000f680000300800 */
[----:B------:R-:W-:Y:S04]  /*26af0*/  STL.64 [R1+0xa0], R16 ;  /* 0x0000a01001007387 */ /* 0x000fe80000100a00 */
[----:B------:R0:W-:Y:S04]  /*26b00*/  STL.64 [R1+0xa8], R18 ;  /* 0x0000a81201007387 */ /* 0x0001e80000100a00 */
[----:B0-----:R-:W2:Y:S04]  /*26b10*/  LDL.LU.64 R18, [R1+0x20a0] ;  /* 0x0020a00001127983 */ /* 0x001ea80000300a00 */
[----:B------:R-:W3:Y:S04]  /*26b20*/  LDL.LU.64 R16, [R1+0x2098] ;  /* 0x0020980001107983 */ /* 0x000ee80000300a00 */
[----:B------:R-:W3:Y:S04]  /*26b30*/  LDL.LU R20, [R1+0x83c] ;  /* 0x00083c0001147983 */ /* 0x000ee80000300800 */
[----:B------:R-:W3:Y:S01]  /*26b40*/  LDL.LU R21, [R1+0x838] ;  /* 0x0008380001157983 */ /* 0x000ee20000300800 */
[----:B--2---:R-:W-:-:S15]  /*26b50*/  HMMA.16816.F32 R8, R12, R18, R8 ;  /* 0x000000120c08723c */ /* 0x004fde0000001808 */
[----:B------:R-:W-:-:S04]  /*26b60*/  NOP ;  /* 0x0000000000007918 */ /* 0x000fc80000000000 */
[----:B------:R-:W-:Y:S04]  /*26b70*/  STL.64 [R1+0x80], R8 ;  /* 0x0000800801007387 */ /* 0x000fe80000100a00 */
[----:B------:R0:W-:Y:S04]  /*26b80*/  STL.64 [R1+0x88], R10 ;  /* 0x0000880a01007387 */ /* 0x0001e80000100a00 */
[----:B0-----:R-:W3:Y:S04]  /*26b90*/  LDL.LU.64 R10, [R1+0x2090] ;  /* 0x00209000010a7983 */ /* 0x001ee80000300a00 */
[----:B------:R-:W3:Y:S02]  /*26ba0*/  LDL.LU.64 R8, [R1+0x2088] ;  /* 0x0020880001087983 */ /* 0x000ee40000300a00 */
[----:B---3--:R-:W-:Y:S02]  /*26bb0*/  HMMA.16816.F32 R16, R12, R16, R8 ;  /* 0x000000100c10723c */ /* 0x008fe40000001808 */
[----:B------:R-:W2:Y:S04]  /*26bc0*/  LDL.LU.64 R10, [R1+0x2080] ;  /* 0x00208000010a7983 */ /* 0x000ea80000300a00 */
[----:B------:R-:W3:-:S13]  /*26bd0*/  LDL.LU.64 R8, [R1+0x2078] ;  /* 0x0020780001087983 */ /* 0x000eda0000300a00 */
[----:B------:R0:W-:Y:S04]  /*26be0*/  STL.64 [R1+0x50], R16 ;  /* 0x0000501001007387 */ /* 0x0001e80000100a00 */
[----:B------:R1:W-:Y:S01]  /*26bf0*/  STL.64 [R1+0x58], R18 ;  /* 0x0000581201007387 */ /* 0x0003e20000100a00 */
[----:B0-----:R-:W-:-:S03]  /*26c00*/  IMAD.MOV.U32 R16, RZ, RZ, R0 ;  /* 0x000000ffff107224 */ /* 0x001fc600078e0000 */
[----:B------:R-:W3:Y:S04]  /*26c10*/  LDL.LU R0, [R1+0x2070] ;  /* 0x0020700001007983 */ /* 0x000ee80000300800 */
[----:B------:R-:W3:Y:S04]  /*26c20*/  LDL.LU R17, [R1+0x124] ;  /* 0x0001240001117983 */ /* 0x000ee80000300800 */
[----:B-1----:R-:W3:Y:S04]  /*26c30*/  LDL.LU R18, [R1+0x128] ;  /* 0x0001280001127983 */ /* 0x002ee80000300800 */
[----:B------:R-:W4:Y:S01]  /*26c40*/  LDL.LU R19, [R1+0x12c] ;  /* 0x00012c0001137983 */ /* 0x000f220000300800 */
[----:B--2---:R-:W-:-:S15]  /*26c50*/  HMMA.16816.F32 R4, R12, R10, R4 ;  /* 0x0000000a0c04723c */ /* 0x004fde0000001804 */
[----:B------:R-:W-:-:S04]  /*26c60*/  NOP ;  /* 0x0000000000007918 */ /* 0x000fc80000000000 */
[----:B------:R-:W-:Y:S04]  /*26c70*/  STL.64 [R1+0x40], R4 ;  /* 0x0000400401007387 */ /* 0x000fe80000100a00 */
[----:B------:R0:W-:Y:S04]  /*26c80*/  STL.64 [R1+0x48], R6 ;  /* 0x0000480601007387 */ /* 0x0001e80000100a00 */
[----:B0-----:R-:W2:Y:S04]  /*26c90*/  LDL.LU.64 R6, [R1+0x2068] ;  /* 0x0020680001067983 */ /* 0x001ea80000300a00 */
[----:B------:R-:W2:Y:S01]  /*26ca0*/  LDL.LU.64 R4, [R1+0x2060] ;  /* 0x0020600001047983 */ /* 0x000ea20000300a00 */
[----:B---3--:R-:W-:Y:S01]  /*26cb0*/  LOP3.LUT R0, R0, 0x40, RZ, 0x3c, !PT ;  /* 0x0000004000007812 */ /* 0x008fe200078e3cff */
[C---:B----4-:R-:W-:Y:S08]  /*26cc0*/  HMMA.16816.F32 R16, R12.reuse, R2, R16 ;  /* 0x000000020c10723c */ /* 0x050ff00000001810 */
[----:B--2---:R-:W-:Y:S01]  /*26cd0*/  HMMA.16816.F32 R8, R12, R8, R4 ;  /* 0x000000080c08723c */ /* 0x004fe20000001804 */
[----:B------:R-:W0:-:S15]  /*26ce0*/  LDSM.16.M88.4 R4, [R0+UR4] ;  /* 0x000000040004783b */ /* 0x000e1e0008000200 */
[----:B------:R-:W-:-:S03]  /*26cf0*/  NOP ;  /* 0x0000000000007918 */ /* 0x000fc60000000000 */
[----:B------:R-:W-:Y:S04]  /*26d00*/  STL.64 [R1+0x30], R8 ;  /* 0x0000300801007387 */ /* 0x000fe80000100a00 */
[----:B------:R1:W-:Y:S04]  /*26d10*/  STL.64 [R1+0x38], R10 ;  /* 0x0000380a01007387 */ /* 0x0003e80000100a00 */
[----:B0-----:R-:W-:Y:S04]  /*26d20*/  STL.64 [R1+0x750], R4 ;  /* 0x0007500401007387 */ /* 0x001fe80000100a00 */
[----:B------:R0:W-:Y:S01]  /*26d30*/  STL.64 [R1+0x758], R6 ;  /* 0x0007580601007387 */ /* 0x0001e20000100a00 */
[----:B-1----:R-:W-:-:S02]  /*26d40*/  IMAD.MOV.U32 R11, RZ, RZ, R4 ;  /* 0x000000ffff0b7224 */ /* 0x002fc400078e0004 */
[----:B------:R-:W-:Y:S01]  /*26d50*/  IMAD.MOV.U32 R10, RZ, RZ, R5 ;  /* 0x000000ffff0a7224 */ /* 0x000fe200078e0005 */
[----:B0-----:R-:W2:Y:S04]  /*26d60*/  LDL.LU.64 R6, [R1+0x2058] ;  /* 0x0020580001067983 */ /* 0x001ea80000300a00 */
[----:B------:R-:W3:Y:S04]  /*26d70*/  LDL.LU.64 R4, [R1+0x2050] ;  /* 0x0020500001047983 */ /* 0x000ee80000300a00 */
[----:B------:R-:W-:Y:S04]  /*26d80*/  STL.64 [R1+0x10], R16 ;  /* 0x0000101001007387 */ /* 0x000fe80000100a00 */
[----:B------:R-:W-:Y:S04]  /*26d90*/  STL.64 [R1+0x18], R18 ;  /* 0x0000181201007387 */ /* 0x000fe80000100a00 */
[----:B------:R-:W0:Y:S04]  /*26da0*/  LDSM.16.M88.4 R16, [R0+UR4+0x1000] ;  /* 0x001000040010783b */ /* 0x000e280008000200 */
[----:B0-----:R0:W-:Y:S01]  /*26db0*/  STL.64 [R1+0x740], R16 ;  /* 0x0007401001007387 */ /* 0x0011e20000100a00 */
[----:B------:R-:W-:-:S03]  /*26dc0*/  IMAD.MOV.U32 R9, RZ, RZ, R16 ;  /* 0x000000ffff097224 */ /* 0x000fc600078e0010 */
[----:B------:R1:W-:Y:S01]  /*26dd0*/  STL.64 [R1+0x748], R18 ;  /* 0x0007481201007387 */ /* 0x0003e20000100a00 */
[----:B------:R-:W-:-:S03]  /*26de0*/  IMAD.MOV.U32 R8, RZ, RZ, R17 ;  /* 0x000000ffff087224 */ /* 0x000fc600078e0011 */
[----:B0-----:R-:W4:Y:S04]  /*26df0*/  LDL.LU R16, [R1+0x180] ;  /* 0x0001800001107983 */ /* 0x001f280000300800 */
[----:B------:R-:W4:Y:S04]  /*26e00*/  LDL.LU R17, [R1+0x184] ;  /* 0x0001840001117983 */ /* 0x000f280000300800 */
[----:B-1----:R-:W4:Y:S04]  /*26e10*/  LDL.LU R18, [R1+0x188] ;  /* 0x0001880001127983 */ /* 0x002f280000300800 */
[----:B------:R-:W4:Y:S01]  /*26e20*/  LDL.LU R19, [R1+0x18c] ;  /* 0x00018c0001137983 */ /* 0x000f220000300800 */
[----:B---3--:R-:W-:-:S15]  /*26e30*/  HMMA.16816.F32 R24, R12, R4, R24 ;  /* 0x000000040c18723c */ /* 0x008fde0000001818 */
[----:B------:R-:W-:-:S04]  /*26e40*/  NOP ;  /* 0x0000000000007918 */ /* 0x000fc80000000000 */
[----:B------:R-:W-:Y:S04]  /*26e50*/  STL.64 [R1], R24 ;  /* 0x0000001801007387 */ /* 0x000fe80000100a00 */
[----:B------:R0:W-:Y:S04]  /*26e60*/  STL.64 [R1+0x8], R26 ;  /* 0x0000081a01007387 */ /* 0x0001e80000100a00 */
[----:B0-----:R-:W2:Y:S04]  /*26e70*/  LDL.LU.64 R26, [R1+0x2048] ;  /* 0x00204800011a7983 */ /* 0x001ea80000300a00 */
[----:B------:R-:W2:Y:S04]  /*26e80*/  LDL.LU.64 R24, [R1+0x2040] ;  /* 0x0020400001187983 */ /* 0x000ea80000300a00 */
[----:B------:R-:W3:Y:S04]  /*26e90*/  LDL.LU R4, [R1+0x834] ;  /* 0x0008340001047983 */ /* 0x000ee80000300800 */
[----:B------:R-:W3:Y:S01]  /*26ea0*/  LDL.LU R5, [R1+0x830] ;  /* 0x0008300001057983 */ /* 0x000ee20000300800 */
[----:B--2---:R-:W-:Y:S03]  /*26eb0*/  HMMA.16816.F32 R24, R12, R6, R24 ;  /* 0x000000060c18723c */ /* 0x004fe60000001818 */
[----:B------:R-:W0:-:S15]  /*26ec0*/  LDSM.16.M88.4 R12, [R0+UR4+0x2000] ;  /* 0x00200004000c783b */ /* 0x000e1e0008000200 */
[----:B------:R-:W-:Y:S01]  /*26ed0*/  NOP ;  /* 0x0000000000007918 */ /* 0x000fe20000000000 */
[----:B------:R-:W-:Y:S04]  /*26ee0*/  STL.64 [R1+0x1cf0], R26 ;  /* 0x001cf01a01007387 */ /* 0x000fe80000100a00 */
[----:B------:R-:W-:Y:S01]  /*26ef0*/  STL.64 [R1+0x1ce8], R24 ;  /* 0x001ce81801007387 */ /* 0x000fe20000100a00 */
[----:B0-----:R-:W-:-:S03]  /*26f00*/  IMAD.MOV.U32 R3, RZ, RZ, R12 ;  /* 0x000000ffff037224 */ /* 0x001fc600078e000c */
[----:B------:R3:W-:Y:S04]  /*26f10*/  STL.64 [R1+0x6e0], R12 ;  /* 0x0006e00c01007387 */ /* 0x0007e80000100a00 */
[----:B------:R0:W-:Y:S01]  /*26f20*/  STL.64 [R1+0x6e8], R14 ;  /* 0x0006e80e01007387 */ /* 0x0001e20000100a00 */
[----:B---3--:R-:W-:-:S03]  /*26f30*/  IMAD R12, R5, 0x100, R4 ;  /* 0x00000100050c7824 */ /* 0x008fc600078e0204 */
[----:B------:R-:W2:Y:S04]  /*26f40*/  LDL.LU R4, [R1+0x210] ;  /* 0x0002100001047983 */ /* 0x000ea80000300800 */
[----:B------:R-:W2:Y:S04]  /*26f50*/  LDL.LU R5, [R1+0x214] ;  /* 0x0002140001057983 */ /* 0x000ea80000300800 */
[----:B------:R-:W2:Y:S04]  /*26f60*/  LDL.LU R6, [R1+0x218] ;  /* 0x0002180001067983 */ /* 0x000ea80000300800 */
[----:B------:R-:W2:Y:S04]  /*26f70*/  LDL.LU R7, [R1+0x21c] ;  /* 0x00021c0001077983 */ /* 0x000ea80000300800 */
[----:B------:R-:W3:Y:S04]  /*26f80*/  LDL.LU R24, [R1+0x4d0] ;  /* 0x0004d00001187983 */ /* 0x000ee80000300800 */
[----:B------:R-:W3:Y:S04]  /*26f90*/  LDL.LU R25, [R1+0x4d4] ;  /* 0x0004d40001197983 */ /* 0x000ee80000300800 */
[----:B------:R-:W2:Y:S04]  /*26fa0*/  LDL.LU R26, [R1+0x4d8] ;  /* 0x0004d800011a7983 */ /* 0x000ea80000300800 */
[----:B------:R-:W2:Y:S01]  /*26fb0*/  LDL.LU R27, [R1+0x4dc] ;  /* 0x0004dc00011b7983 */ /* 0x000ea20000300800 */
[----:B------:R-:W-:-:S02]  /*26fc0*/  IMAD.MOV.U32 R2, RZ, RZ, R13 ;  /* 0x000000ffff027224 */ /* 0x000fc400078e000d */
[----:B------:R-:W-:Y:S02]  /*26fd0*/  IMAD R13, R21, 0x100, R20 ;  /* 0x00000100150d7824 */ /* 0x000fe400078e0214 */
[----:B0-----:R-:W-:Y:S02]  /*26fe0*/  IMAD R14, R22, 0x100, R29 ;  /* 0x00000100160e7824 */ /* 0x001fe400078e021d */
[----:B-----5:R-:W-:Y:S01]  /*26ff0*/  IMAD R15, R28, 0x100, R23 ;  /* 0x000001001c0f7824 */ /* 0x020fe200078e0217 */
[----:B------:R-:W-:Y:S02]  /*27000*/  F2FP.F16.E4M3.UNPACK_B R12, R12 ;  /* 0x0000000cff0c723e */ /* 0x000fe400020006ff */
[----:B------:R-:W-:Y:S02]  /*27010*/  F2FP.F16.E4M3.UNPACK_B R20, R11 ;  /* 0x0000000bff14723e */ /* 0x000fe400020006ff */
[----:B------:R-:W-:Y:S02]  /*27020*/  F2FP.F16.E4M3.UNPACK_B R13, R13 ;  /* 0x0000000dff0d723e */ /* 0x000fe400020006ff */
[----:B------:R-:W-:-:S02]  /*27030*/  F2FP.F16.E4M3.UNPACK_B R14, R14 ;  /* 0x0000000eff0e723e */ /* 0x000fc400020006ff */
[----:B------:R-:W-:Y:S02]  /*27040*/  F2FP.F16.E4M3.UNPACK_B R15, R15 ;  /* 0x0000000fff0f723e */ /* 0x000fe400020006ff */
[----:B------:R-:W-:-:S07]  /*27050*/  F2FP.F16.E4M3.UNPACK_B R21, R10 ;  /* 0x0000000aff15723e */ /* 0x000fce00020006ff */
[----:B----4-:R-:W-:Y:S01]  /*27060*/  HMMA.16816.F32 R16, R12, R20, R16 ;  /* 0x000000140c10723c */ /* 0x010fe20000001810 */
[----:B--2---:R-:W-:Y:S04]  /*27070*/  STL.64 [R1+0x2018], R26 ;  /* 0x0020181a01007387 */ /* 0x004fe80000100a00 */
[----:B---3--:R-:W-:Y:S04]  /*27080*/  STL.64 [R1+0x2010], R24 ;  /* 0x0020101801007387 */ /* 0x008fe80000100a00 */
[----:B------:R-:W0:Y:S04]  /*27090*/  LDSM.16.M88.4 R24, [R0+UR4+0x3000] ;  /* 0x003000040018783b */ /* 0x000e280008000200 */
[----:B0-----:R0:W-:Y:S01]  /*270a0*/  STL.64 [R1+0x720], R24 ;  /* 0x0007201801007387 */ /* 0x0011e20000100a00 */
[----:B------:R-:W-:-:S03]  /*270b0*/  IMAD.MOV.U32 R10, RZ, RZ, R24 ;  /* 0x000000ffff0a7224 */ /* 0x000fc600078e0018 */
[----:B------:R1:W-:Y:S01]  /*270c0*/  STL.64 [R1+0x728], R26 ;  /* 0x0007281a01007387 */ /* 0x0003e20000100a00 */
[----:B------:R-:W-:-:S03]  /*270d0*/  IMAD.MOV.U32 R11, RZ, RZ, R25 ;  /* 0x000000ffff0b7224 */ /* 0x000fc600078e0019 */
[----:B0-----:R-:W2:Y:S04]  /*270e0*/  LDL.LU R24, [R1+0x270] ;  /* 0x0002700001187983 */ /* 0x001ea80000300800 */
[----:B------:R-:W-:Y:S04]  /*270f0*/  STL.64 [R1+0x20], R16 ;  /* 0x0000201001007387 */ /* 0x000fe80000100a00 */
[----:B------:R-:W-:Y:S04]  /*27100*/  STL.64 [R1+0x28], R18 ;  /* 0x0000281201007387 */ /* 0x000fe80000100a00 */
[----:B------:R-:W2:Y:S04]  /*27110*/  LDL.LU R25, [R1+0x274] ;  /* 0x0002740001197983 */ /* 0x000ea80000300800 */
[----:B-1----:R-:W3:Y:S04]  /*27120*/  LDL.LU R26, [R1+0x278] ;  /* 0x00027800011a7983 */ /* 0x002ee80000300800 */
[----:B------:R-:W3:Y:S04]  /*27130*/  LDL.LU R27, [R1+0x27c] ;  /* 0x00027c00011b7983 */ /* 0x000ee80000300800 */
[----:B---3--:R-:W-:Y:S04]  /*27140*/  STL.64 [R1+0x2028], R26 ;  /* 0x0020281a01007387 */ /* 0x008fe80000100a00 */
[----:B--2---:R0:W-:Y:S04]  /*27150*/  STL.64 [R1+0x2020], R24 ;  /* 0x0020201801007387 */ /* 0x0041e80000100a00 */
[----:B0-----:R-:W2:Y:S04]  /*27160*/  LDL.LU R24, [R1+0x240] ;  /* 0x0002400001187983 */ /* 0x001ea80000300800 */
[----:B------:R-:W2:Y:S04]  /*27170*/  LDL.LU R25, [R1+0x244] ;  /* 0x0002440001197983 */ /* 0x000ea80000300800 */
[----:B------:R-:W3:Y:S04]  /*27180*/  LDL.LU R26, [R1+0x248] ;  /* 0x00024800011a7983 */ /* 0x000ee80000300800 */
[----:B------:R-:W3:Y:S01]  /*27190*/  LDL.LU R27, [R1+0x24c] ;  /* 0x00024c00011b7983 */ /* 0x000ee20000300800 */
[----:B------:R-:W-:-:S02]  /*271a0*/  F2FP.F16.E4M3.UNPACK_B R18, R9 ;  /* 0x00000009ff12723e */ /* 0x000fc400020006ff */
[----:B------:R-:W-:-:S07]  /*271b0*/  F2FP.F16.E4M3.UNPACK_B R19, R8 ;  /* 0x00000008ff13723e */ /* 0x000fce00020006ff */
[----:B------:R-:W-:Y:S01]  /*271c0*/  HMMA.16816.F32 R4, R12, R18, R4 ;  /* 0x000000120c04723c */ /* 0x000fe20000001804 */
[----:B---3--:R-:W-:Y:S04]  /*271d0*/  STL.64 [R1+0x2038], R26 ;  /* 0x0020381a01007387 */ /* 0x008fe80000100a00 */
[----:B--2---:R-:W-:Y:S04]  /*271e0*/  STL.64 [R1+0x2030], R24 ;  /* 0x0020301801007387 */ /* 0x004fe80000100a00 */
[----:B------:R-:W0:Y:S04]  /*271f0*/  LDSM.16.M88.4 R24, [R0+UR4+0x4000] ;  /* 0x004000040018783b */ /* 0x000e280008000200 */
[----:B------:R1:W-:Y:S04]  /*27200*/  STL [R1+0x1ff8], R20 ;  /* 0x001ff81401007387 */ /* 0x0003e80000100800 */
[----:B------:R2:W-:Y:S04]  /*27210*/  STL [R1+0x1ff4], R21 ;  /* 0x001ff41501007387 */ /* 0x0005e80000100800 */
[----:B-1----:R-:W3:Y:S04]  /*27220*/  LDL.LU R20, [R1+0x3c0] ;  /* 0x0003c00001147983 */ /* 0x002ee80000300800 */
[----:B--2---:R-:W3:Y:S04]  /*27230*/  LDL.LU R21, [R1+0x3c4] ;  /* 0x0003c40001157983 */ /* 0x004ee80000300800 */
[----:B------:R-:W3:Y:S04]  /*27240*/  LDL.LU R22, [R1+0x3c8] ;  /* 0x0003c80001167983 */ /* 0x000ee80000300800 */
[----:B------:R-:W3:Y:S04]  /*27250*/  LDL.LU R23, [R1+0x3cc] ;  /* 0x0003cc0001177983 */ /* 0x000ee80000300800 */
[----:B0-----:R-:W-:Y:S01]  /*27260*/  STL.64 [R1+0x710], R24 ;  /* 0x0007101801007387 */ /* 0x001fe20000100a00 */
[----:B------:R-:W-:-:S03]  /*27270*/  IMAD.MOV.U32 R8, RZ, RZ, R24 ;  /* 0x000000ffff087224 */ /* 0x000fc600078e0018 */
[----:B------:R-:W-:Y:S01]  /*27280*/  STL.64 [R1+0x718], R26 ;  /* 0x0007181a01007387 */ /* 0x000fe20000100a00 */
[----:B------:R-:W-:-:S03]  /*27290*/  IMAD.MOV.U32 R9, RZ, RZ, R25 ;  /* 0x000000ffff097224 */ /* 0x000fc600078e0019 */
[----:B------:R-:W0:Y:S04]  /*272a0*/  LDSM.16.M88.4 R24, [R0+UR4+0x5000] ;  /* 0x005000040018783b */ /* 0x000e280008000200 */
[----:B------:R-:W-:Y:S04]  /*272b0*/  STL.64 [R1+0x60], R4 ;  /* 0x0000600401007387 */ /* 0x000fe80000100a00 */
[----:B------:R1:W-:Y:S04]  /*272c0*/  STL.64 [R1+0x68], R6 ;  /* 0x0000680601007387 */ /* 0x0003e80000100a00 */
[----:B0-----:R-:W-:Y:S01]  /*272d0*/  STL.64 [R1+0x700], R24 ;  /* 0x0007001801007387 */ /* 0x001fe20000100a00 */
[----:B-1----:R-:W-:-:S03]  /*272e0*/  IMAD.MOV.U32 R6, RZ, RZ, R24 ;  /* 0x000000ffff067224 */ /* 0x002fc600078e0018 */
[----:B------:R-:W-:Y:S01]  /*272f0*/  STL.64 [R1+0x708], R26 ;  /* 0x0007081a01007387 */ /* 0x000fe20000100a00 */
[----:B------:R-:W-:-:S03]  /*27300*/  IMAD.MOV.U32 R7, RZ, RZ, R25 ;  /* 0x000000ffff077224 */ /* 0x000fc600078e0019 */
[----:B------:R-:W0:Y:S04]  /*27310*/  LDSM.16.M88.4 R24, [R0+UR4+0x6000] ;  /* 0x006000040018783b */ /* 0x000e280008000200 */
[----:B0-----:R-:W-:Y:S04]  /*27320*/  STL.64 [R1+0x730], R24 ;  /* 0x0007301801007387 */ /* 0x001fe80000100a00 */
[----:B------:R0:W-:Y:S01]  /*27330*/  STL.64 [R1+0x738], R26 ;  /* 0x0007381a01007387 */ /* 0x0001e20000100a00 */
[----:B------:R-:W-:Y:S02]  /*27340*/  IMAD.MOV.U32 R4, RZ, RZ, R24 ;  /* 0x000000ffff047224 */ /* 0x000fe400078e0018 */
[----:B------:R-:W-:Y:S01]  /*27350*/  IMAD.MOV.U32 R5, RZ, RZ, R25 ;  /* 0x000000ffff057224 */ /* 0x000fe200078e0019 */
[----:B0-----:R-:W2:Y:S04]  /*27360*/  LDL.LU.64 R26, [R1+0x2038] ;  /* 0x00203800011a7983 */ /* 0x001ea80000300a00 */
[----:B------:R-:W2:Y:S01]  /*27370*/  LDL.LU.64 R24, [R1+0x2030] ;  /* 0x0020300001187983 */ /* 0x000ea20000300a00 */
[----:B------:R-:W-:-:S02]  /*27380*/  F2FP.F16.E4M3.UNPACK_B R16, R3 ;  /* 0x00000003ff10723e */ /* 0x000fc400020006ff */
[----:B------:R-:W-:Y:S01]  /*27390*/  F2FP.F16.E4M3.UNPACK_B R17, R2 ;  /* 0x00000002ff11723e */ /* 0x000fe200020006ff */
[----:B------:R-:W-:Y:S04]  /*273a0*/  STL.64 [R1+0x1fe8], R18 ;  /* 0x001fe81201007387 */ /* 0x000fe80000100a00 */
[----:B------:R0:W-:Y:S02]  /*273b0*/  STL.64 [R1+0x1fe0], R16 ;  /* 0x001fe01001007387 */ /* 0x0001e40000100a00 */
[----:B--2---:R-:W-:-:S15]  /*273c0*/  HMMA.16816.F32 R24, R12, R16, R24 ;  /* 0x000000100c18723c */ /* 0x004fde0000001818 */
[----:B------:R-:W-:-:S04]  /*273d0*/  NOP ;  /* 0x0000000000007918 */ /* 0x000fc80000000000 */
[----:B------:R-:W-:Y:S04]  /*273e0*/  STL.64 [R1+0x70], R24 ;  /* 0x0000701801007387 */ /* 0x000fe80000100a00 */
[----:B------:R-:W-:Y:S04]  /*273f0*/  STL.64 [R1+0x78], R26 ;  /* 0x0000781a01007387 */ /* 0x000fe80000100a00 */
[----:B------:R-:W1:Y:S04]  /*27400*/  LDSM.16.M88.4 R24, [R0+UR4+0x7000] ;  /* 0x007000040018783b */ /* 0x000e680008000200 */
[----:B0-----:R-:W2:Y:S04]  /*27410*/  LDL.LU R16, [R1+0x290] ;  /* 0x0002900001107983 */ /* 0x001ea80000300800 */
[----:B------:R-:W2:Y:S04]  /*27420*/  LDL.LU R17, [R1+0x294] ;  /* 0x0002940001117983 */ /* 0x000ea80000300800 */
[----:B------:R-:W2:Y:S04]  /*27430*/  LDL.LU R18, [R1+0x298] ;  /* 0x0002980001127983 */ /* 0x000ea80000300800 */
[----:B------:R-:W2:Y:S04]  /*27440*/  LDL.LU R19, [R1+0x29c] ;  /* 0x00029c0001137983 */ /* 0x000ea80000300800 */
[----:B-1----:R-:W-:Y:S04]  /*27450*/  STL.64 [R1+0x6f0], R24 ;  /* 0x0006f01801007387 */ /* 0x002fe80000100a00 */
[----:B------:R0:W-:Y:S01]  /*27460*/  STL.64 [R1+0x6f8], R26 ;  /* 0x0006f81a01007387 */ /* 0x0001e20000100a00 */
[----:B------:R-:W-:-:S02]  /*27470*/  IMAD.MOV.U32 R2, RZ, RZ, R24 ;  /* 0x000000ffff027224 */ /* 0x000fc400078e0018 */
[----:B------:R-:W-:Y:S01]  /*27480*/  IMAD.MOV.U32 R3, RZ, RZ, R25 ;  /* 0x000000ffff037224 */ /* 0x000fe200078e0019 */
[----:B0-----:R-:W4:Y:S04]  /*27490*/  LDL.LU.64 R26, [R1+0x2028] ;  /* 0x00202800011a7983 */ /* 0x001f280000300a00 */
[----:B------:R-:W4:Y:S01]  /*274a0*/  LDL.LU.64 R24, [R1+0x2020] ;  /* 0x0020200001187983 */ /* 0x000f220000300a00 */
[----:B------:R-:W-:Y:S02]  /*274b0*/  F2FP.F16.E4M3.UNPACK_B R10, R10 ;  /* 0x0000000aff0a723e */ /* 0x000fe400020006ff */
[----:B------:R-:W-:Y:S02]  /*274c0*/  F2FP.F16.E4M3.UNPACK_B R11, R11 ;  /* 0x0000000bff0b723e */ /* 0x000fe400020006ff */
[----:B------:R-:W-:-:S02]  /*274d0*/  F2FP.F16.E4M3.UNPACK_B R8, R8 ;  /* 0x00000008ff08723e */ /* 0x000fc400020006ff */
[----:B------:R-:W-:Y:S02]  /*274e0*/  F2FP.F16.E4M3.UNPACK_B R9, R9 ;  /* 0x00000009ff09723e */ /* 0x000fe400020006ff */
[----:B------:R-:W-:Y:S02]  /*274f0*/  F2FP.F16.E4M3.UNPACK_B R6, R6 ;  /* 0x00000006ff06723e */ /* 0x000fe400020006ff */
[----:B------:R-:W-:Y:S01]  /*27500*/  F2FP.F16.E4M3.UNPACK_B R7, R7 ;  /* 0x00000007ff07723e */ /* 0x000fe200020006ff */
[----:B----4-:R-:W-:-:S15]  /*27510*/  HMMA.16816.F32 R24, R12, R10, R24 ;  /* 0x0000000a0c18723c */ /* 0x010fde0000001818 */
[----:B------:R-:W-:-:S04]  /*27520*/  NOP ;  /* 0x0000000000007918 */ /* 0x000fc80000000000 */
[----:B------:R-:W-:Y:S04]  /*27530*/  STL.64 [R1+0x90], R24 ;  /* 0x0000901801007387 */ /* 0x000fe80000100a00 */
[----:B------:R0:W-:Y:S04]  /*27540*/  STL.64 [R1+0x98], R26 ;  /* 0x0000981a01007387 */ /* 0x0001e80000100a00 */
[----:B0-----:R-:W4:Y:S04]  /*27550*/  LDL.LU.64 R26, [R1+0x2018] ;  /* 0x00201800011a7983 */ /* 0x001f280000300a00 */
[----:B------:R-:W4:Y:S01]  /*27560*/  LDL.LU.64 R24, [R1+0x2010] ;  /* 0x0020100001187983 */ /* 0x000f220000300a00 */
[C---:B--2---:R-:W-:Y:S03]  /*27570*/  HMMA.16816.F32 R16, R12.reuse, R8, R16 ;  /* 0x000000080c10723c */ /* 0x044fe60000001810 */
[----:B------:R-:W-:Y:S04]  /*27580*/  STL.64 [R1+0x1fc8], R10 ;  /* 0x001fc80a01007387 */ /* 0x000fe80000100a00 */
[----:B------:R3:W-:Y:S02]  /*27590*/  STL.64 [R1+0x1fc0], R8 ;  /* 0x001fc00801007387 */ /* 0x0007e40000100a00 */
[----:B---3--:R-:W-:Y:S01]  /*275a0*/  HMMA.16816.F32 R8, R12, R6, R20 ;  /* 0x000000060c08723c */ /* 0x008fe20000001814 */
[----:B------:R-:W-:-:S02]  /*275b0*/  F2FP.F16.E4M3.UNPACK_B R4, R4 ;  /* 0x00000004ff04723e */ /* 0x000fc400020006ff */
[----:B------:R-:W-:-:S07]  /*275c0*/  F2FP.F16.E4M3.UNPACK_B R5, R5 ;  /* 0x00000005ff05723e */ /* 0x000fce00020006ff */
[----:B------:R-:W-:Y:S04]  /*275d0*/  STL.64 [R1+0xc0], R16 ;  /* 0x0000c01001007387 */ /* 0x000fe80000100a00 */
[----:B------:R-:W-:Y:S05]  /*275e0*/  STL.64 [R1+0xc8], R18 ;  /* 0x0000c81201007387 */ /* 0x000fea0000100a00 */
[----:B------:R-:W-:Y:S04]  /*275f0*/  STL.64 [R1+0x100], R8 ;  /* 0x0001000801007387 */ /* 0x000fe80000100a00 */
[----:B------:R4:W-:Y:S04]  /*27600*/  STL.64 [R1+0x108], R10 ;  /* 0x0001080a01007387 */ /* 0x0009e80000100a00 */
[----:B------:R-:W-:Y:S04]  /*27610*/  STL.64 [R1+0x1fa8], R6 ;  /* 0x001fa80601007387 */ /* 0x000fe80000100a00 */
[----:B------:R0:W-:Y:S01]  /*27620*/  STL.64 [R1+0x1fa0], R4 ;  /* 0x001fa00401007387 */ /* 0x0001e20000100a00 */
[----:B----4-:R-:W-:-:S15]  /*27630*/  HMMA.16816.F32 R8, R12, R4, R24 ;  /* 0x000000040c08723c */ /* 0x010fde0000001818 */
[----:B------:R-:W-:-:S04]  /*27640*/  NOP ;  /* 0x0000000000007918 */ /* 0x000fc80000000000 */
[----:B------:R-:W-:Y:S04]  /*27650*/  STL.64 [R1+0x1e0], R8 ;  /* 0x0001e00801007387 */ /* 0x000fe80000100a00 */
[----:B------:R-:W-:Y:S04]  /*27660*/  STL.64 [R1+0x1e8], R10 ;  /* 0x0001e80a01007387 */ /* 0x000fe80000100a00 */
        /* <DEDUP_REMOVED lines=12> */
[----:B------:R-:W2:Y:S04]  /*27730*/  LDL.LU R8, [R1+0x4c0] ;  /* 0x0004c00001087983 */ /* 0x000ea80000300800 */
[----:B--2---:R-:W-:Y:S04]  /*27740*/  STL [R1+0x1ffc], R8 ;  /* 0x001ffc0801007387 */ /* 0x004fe80000100800 */
[----:B------:R-:W2:Y:S04]  /*27750*/  LDL.LU R9, [R1+0x4c4] ;  /* 0x0004c40001097983 */ /* 0x000ea80000300800 */
[----:B------:R-:W2:Y:S04]  /*27760*/  LDL.LU R10, [R1+0x4c8] ;  /* 0x0004c800010a7983 */ /* 0x000ea80000300800 */
[----:B------:R-:W2:Y:S04]  /*27770*/  LDL.LU R11, [R1+0x4cc] ;  /* 0x0004cc00010b7983 */ /* 0x000ea80000300800 */
[----:B0-----:R-:W3:Y:S04]  /*27780*/  LDL.LU R4, [R1+0x4f0] ;  /* 0x0004f00001047983 */ /* 0x001ee80000300800 */
[----:B------:R-:W3:Y:S04]  /*27790*/  LDL.LU R5, [R1+0x4f4] ;  /* 0x0004f40001057983 */ /* 0x000ee80000300800 */
[----:B------:R-:W4:Y:S04]  /*277a0*/  LDL.LU R6, [R1+0x4f8] ;  /* 0x0004f80001067983 */ /* 0x000f280000300800 */
[----:B------:R-:W4:Y:S04]  /*277b0*/  LDL.LU R7, [R1+0x4fc] ;  /* 0x0004fc0001077983 */ /* 0x000f280000300800 */
[----:B----4-:R-:W-:Y:S04]  /*277c0*/  STL.64 [R1+0x2008], R6 ;  /* 0x0020080601007387 */ /* 0x010fe80000100a00 */
[----:B---3--:R0:W-:Y:S04]  /*277d0*/  STL.64 [R1+0x2000], R4 ;  /* 0x0020000401007387 */ /* 0x0081e80000100a00 */
[----:B0-----:R-:W3:Y:S04]  /*277e0*/  LDL.LU R4, [R1+0x4e0] ;  /* 0x0004e00001047983 */ /* 0x001ee80000300800 */
[----:B------:R-:W3:Y:S04]  /*277f0*/  LDL.LU R5, [R1+0x4e4] ;  /* 0x0004e40001057983 */ /* 0x000ee80000300800 */
[----:B------:R-:W3:Y:S04]  /*27800*/  LDL.LU R6, [R1+0x4e8] ;  /* 0x0004e80001067983 */ /* 0x000ee80000300800 */
[----:B------:R-:W3:Y:S04]  /*27810*/  LDL.LU R7, [R1+0x4ec] ;  /* 0x0004ec0001077983 */ /* 0x000ee80000300800 */
        /* <DEDUP_REMOVED lines=16> */
[----:B------:R-:W-:-:S02]  /*27920*/  F2FP.F16.E4M3.UNPACK_B R2, R2 ;  /* 0x00000002ff02723e */ /* 0x000fc400020006ff */
[----:B------:R-:W-:Y:S01]  /*27930*/  F2FP.F16.E4M3.UNPACK_B R3, R3 ;  /* 0x00000003ff03723e */ /* 0x000fe200020006ff */
[----:B--2---:R-:W-:Y:S04]  /*27940*/  STL.64 [R1+0x1f88], R26 ;  /* 0x001f881a01007387 */ /* 0x004fe80000100a00 */
[----:B------:R0:W-:Y:S04]  /*27950*/  STL.64 [R1+0x1f80], R24 ;  /* 0x001f801801007387 */ /* 0x0001e80000100a00 */
[----:B0-----:R-:W2:Y:S04]  /*27960*/  LDL.LU R24, [R1+0x470] ;  /* 0x0004700001187983 */ /* 0x001ea80000300800 */
[----:B------:R-:W2:Y:S04]  /*27970*/  LDL.LU R25, [R1+0x474] ;  /* 0x0004740001197983 */ /* 0x000ea80000300800 */
[----:B------:R-:W2:Y:S04]  /*27980*/  LDL.LU R26, [R1+0x478] ;  /* 0x00047800011a7983 */ /* 0x000ea80000300800 */
[----:B------:R-:W2:Y:S01]  /*27990*/  LDL.LU R27, [R1+0x47c] ;  /* 0x00047c00011b7983 */ /* 0x000ea20000300800 */
[----:B---3--:R-:W-:Y:S03]  /*279a0*/  HMMA.16816.F32 R12, R12, R2, R4 ;  /* 0x000000020c0c723c */ /* 0x008fe60000001804 */
[----:B--2---:R-:W-:Y:S04]  /*279b0*/  STL.64 [R1+0x1f98], R26 ;  /* 0x001f981a01007387 */ /* 0x004fe80000100a00 */
[----:B------:R0:W-:Y:S04]  /*279c0*/  STL.64 [R1+0x1f90], R24 ;  /* 0x001f901801007387 */ /* 0x0001e80000100a00 */
        /* <DEDUP_REMOVED lines=8> */
[----:B0-----:R-:W4:Y:S04]  /*27a50*/  LDL.LU R12, [R1+0x854] ;  /* 0x00085400010c7983 */ /* 0x001f280000300800 */
[----:B------:R-:W5:Y:S04]  /*27a60*/  LDL.LU R13, [R1+0x85c] ;  /* 0x00085c00010d7983 */ /* 0x000f680000300800 */
[----:B-1----:R-:W2:Y:S04]  /*27a70*/  LDL.LU R14, [R1+0x864] ;  /* 0x00086400010e7983 */ /* 0x002ea80000300800 */
[----:B------:R-:W3:Y:S01]  /*27a80*/  LDL.LU R15, [R1+0x86c] ;  /* 0x00086c00010f7983 */ /* 0x000ee20000300800 */
[----:B----4-:R-:W-:-:S02]  /*27a90*/  IMAD R12, R12, 0x100, R8 ;  /* 0x000001000c0c7824 */ /* 0x010fc400078e0208 */
[----:B-----5:R-:W-:Y:S01]  /*27aa0*/  IMAD R13, R13, 0x100, R20 ;  /* 0x000001000d0d7824 */ /* 0x020fe200078e0214 */
[----:B------:R-:W4:Y:S04]  /*27ab0*/  LDL.LU R8, [R1+0x1ffc] ;  /* 0x001ffc0001087983 */ /* 0x000f280000300800 */
[----:B------:R-:W5:Y:S01]  /*27ac0*/  LDL.LU R20, [R1+0x1ff8] ;  /* 0x001ff80001147983 */ /* 0x000f620000300800 */
[----:B--2---:R-:W-:-:S03]  /*27ad0*/  IMAD R14, R14, 0x100, R21 ;  /* 0x000001000e0e7824 */ /* 0x004fc600078e0215 */
[----:B------:R-:W5:Y:S01]  /*27ae0*/  LDL.LU R21, [R1+0x1ff4] ;  /* 0x001ff40001157983 */ /* 0x000f620000300800 */
[----:B---3--:R-:W-:Y:S01]  /*27af0*/  IMAD R15, R15, 0x100, R28 ;  /* 0x000001000f0f7824 */ /* 0x008fe200078e021c */
[----:B------:R-:W-:Y:S02]  /*27b00*/  F2FP.F16.E4M3.UNPACK_B R12, R12 ;  /* 0x0000000cff0c723e */ /* 0x000fe400020006ff */
[----:B------:R-:W-:Y:S02]  /*27b10*/  F2FP.F16.E4M3.UNPACK_B R13, R13 ;  /* 0x0000000dff0d723e */ /* 0x000fe400020006ff */
[----:B------:R-:W-:Y:S01]  /*27b20*/  F2FP.F16.E4M3.UNPACK_B R14, R14 ;  /* 0x0000000eff0e723e */ /* 0x000fe200020006ff */
[----:B------:R-:W2:Y:S01]  /*27b30*/  LDL.LU R28, [R1+0x1ff0] ;  /* 0x001ff000011c7983 */ /* 0x000ea20000300800 */
[----:B------:R-:W-:-:S07]  /*27b40*/  F2FP.F16.E4M3.UNPACK_B R15, R15 ;  /* 0x0000000fff0f723e */ /* 0x000fce00020006ff */
[----:B-----5:R-:W-:-:S15]  /*27b50*/  HMMA.16816.F32 R16, R12, R20, R16 ;  /* 0x000000140c10723c */ /* 0x020fde0000001810 */
[----:B------:R-:W-:-:S04]  /*27b60*/  NOP ;  /* 0x0000000000007918 */ /* 0x000fc80000000000 */
[----:B------:R-:W-:Y:S04]  /*27b70*/  STL.64 [R1+0x4b0], R16 ;  /* 0x0004b01001007387 */ /* 0x000fe80000100a00 */
[----:B------:R0:W-:Y:S04]  /*27b80*/  STL.64 [R1+0x4b8], R18 ;  /* 0x0004b81201007387 */ /* 0x0001e80000100a00 */
[----:B0-----:R-:W3:Y:S04]  /*27b90*/  LDL.LU.64 R18, [R1+0x1fe8] ;  /* 0x001fe80001127983 */ /* 0x001ee80000300a00 */
[----:B------:R-:W4:Y:S01]  /*27ba0*/  LDL.LU.64 R16, [R1+0x1fe0] ;  /* 0x001fe00001107983 */ /* 0x000f220000300a00 */
[C---:B---3--:R-:W-:Y:S08]  /*27bb0*/  HMMA.16816.F32 R4, R12.reuse, R18, R4 ;  /* 0x000000120c04723c */ /* 0x048ff00000001804 */
[C---:B----4-:R-:W-:Y:S11]  /*27bc0*/  HMMA.16816.F32 R8, R12.reuse, R16, R8 ;  /* 0x000000100c08723c */ /* 0x050ff60000001808 */
[----:B------:R-:W-:Y:S04]  /*27bd0*/  STL.64 [R1+0x4d0], R4 ;  /* 0x0004d00401007387 */ /* 0x000fe80000100a00 */
[----:B------:R0:W-:Y:S04]  /*27be0*/  STL.64 [R1+0x4d8], R6 ;  /* 0x0004d80601007387 */ /* 0x0001e80000100a00 */
[----:B0-----:R-:W3:Y:S04]  /*27bf0*/  LDL.LU.64 R6, [R1+0x1fd8] ;  /* 0x001fd80001067983 */ /* 0x001ee80000300a00 */
[----:B------:R-:W3:Y:S04]  /*27c00*/  LDL.LU.64 R4, [R1+0x1fd0] ;  /* 0x001fd00001047983 */ /* 0x000ee80000300a00 */
        /* <DEDUP_REMOVED lines=16> */
[----:B------:R0:W-:Y:S04]  /*27d10*/  STL.64 [R1+0x1f68], R10 ;  /* 0x001f680a01007387 */ /* 0x0001e80000100a00 */
[----:B0-----:R-:W5:Y:S04]  /*27d20*/  LDL.LU R10, [R1+0x880] ;  /* 0x00088000010a7983 */ /* 0x001f680000300800 */
[----:B------:R-:W5:Y:S04]  /*27d30*/  LDL.LU R11, [R1+0x87c] ;  /* 0x00087c00010b7983 */ /* 0x000f680000300800 */
[----:B------:R0:W-:Y:S04]  /*27d40*/  STL.64 [R1+0x1f60], R8 ;  /* 0x001f600801007387 */ /* 0x0001e80000100a00 */
[----:B0-----:R-:W2:Y:S04]  /*27d50*/  LDL.LU R8, [R1+0x878] ;  /* 0x0008780001087983 */ /* 0x001ea80000300800 */
        /* <DEDUP_REMOVED lines=18> */
[----:B------:R-:W4:Y:S02]  /*27e80*/  LDL.LU R7, [R1+0x44c] ;  /* 0x00044c0001077983 */ /* 0x000f240000300800 */
[----:B----4-:R-:W-:Y:S01]  /*27e90*/  HMMA.16816.F32 R4, R12, R2, R4 ;  /* 0x000000020c04723c */ /* 0x010fe20000001804 */
[----:B--2---:R-:W-:-:S02]  /*27ea0*/  IMAD R12, R9, 0x100, R8 ;  /* 0x00000100090c7824 */ /* 0x004fc400078e0208 */
[----:B-----5:R-:W-:Y:S02]  /*27eb0*/  IMAD R13, R11, 0x100, R10 ;  /* 0x000001000b0d7824 */ /* 0x020fe400078e020a */
[----:B------:R-:W-:Y:S02]  /*27ec0*/  IMAD R14, R29, 0x100, R0 ;  /* 0x000001001d0e7824 */ /* 0x000fe400078e0200 */
[----:B------:R-:W-:Y:S01]  /*27ed0*/  IMAD R15, R23, 0x100, R22 ;  /* 0x00000100170f7824 */ /* 0x000fe200078e0216 */
[----:B------:R-:W-:Y:S02]  /*27ee0*/  F2FP.F16.E4M3.UNPACK_B R12, R12 ;  /* 0x0000000cff0c723e */ /* 0x000fe400020006ff */
[----:B------:R-:W-:Y:S02]  /*27ef0*/  F2FP.F16.E4M3.UNPACK_B R13, R13 ;  /* 0x0000000dff0d723e */ /* 0x000fe400020006ff */
[----:B------:R-:W-:Y:S02]  /*27f00*/  F2FP.F16.E4M3.UNPACK_B R14, R14 ;  /* 0x0000000eff0e723e */ /* 0x000fe400020006ff */
[----:B------:R-:W-:-:S05]  /*27f10*/  F2FP.F16.E4M3.UNPACK_B R15, R15 ;  /* 0x0000000fff0f723e */ /* 0x000fca00020006ff */
[----:B------:R-:W-:Y:S04]  /*27f20*/  STL.64 [R1+0x440], R4 ;  /* 0x0004400401007387 */ /* 0x000fe80000100a00 */
[----:B------:R3:W-:Y:S02]  /*27f30*/  STL.64 [R1+0x448], R6 ;  /* 0x0004480601007387 */ /* 0x0007e40000100a00 */
[----:B---3--:R-:W-:Y:S02]  /*27f40*/  HMMA.16816.F32 R4, R12, R20, R24 ;  /* 0x000000140c04723c */ /* 0x008fe40000001818 */
        /* <DEDUP_REMOVED lines=16> */
[----:B------:R0:W-:Y:S04]  /*28050*/  STL.64 [R1+0x1f10], R20 ;  /* 0x001f101401007387 */ /* 0x0001e80000100a00 */
        /* <DEDUP_REMOVED lines=101> */
[----:B0-----:R-:W2:Y:S04]  /*286b0*/  LDL.LU R12, [R1+0x894] ;  /* 0x00089400010c7983 */ /* 0x001ea80000300800 */
[----:B------:R-:W4:Y:S04]  /*286c0*/  LDL.LU R13, [R1+0x89c] ;  /* 0x00089c00010d7983 */ /* 0x000f280000300800 */
[----:B-1----:R-:W3:Y:S04]  /*286d0*/  LDL.LU R14, [R1+0x8a8] ;  /* 0x0008a800010e7983 */ /* 0x002ee80000300800 */
[----:B------:R-:W3:Y:S01]  /*286e0*/  LDL.LU R15, [R1+0x8a4] ;  /* 0x0008a400010f7983 */ /* 0x000ee20000300800 */
[----:B--2---:R-:W-:-:S02]  /*286f0*/  IMAD R12, R12, 0x100, R23 ;  /* 0x000001000c0c7824 */ /* 0x004fc400078e0217 */
[----:B----4-:R-:W-:Y:S01]  /*28700*/  IMAD R13, R13, 0x100, R22 ;  /* 0x000001000d0d7824 */ /* 0x010fe200078e0216 */
[----:B------:R-:W2:Y:S01]  /*28710*/  LDL.LU R23, [R1+0x1f0c] ;  /* 0x001f0c0001177983 */ /* 0x000ea20000300800 */
[----:B---3--:R-:W-:Y:S02]  /*28720*/  IMAD R14, R15, 0x100, R14 ;  /* 0x000001000f0e7824 */ /* 0x008fe400078e020e */
[----:B-----5:R-:W-:Y:S01]  /*28730*/  IMAD R15, R29, 0x100, R0 ;  /* 0x000001001d0f7824 */ /* 0x020fe200078e0200 */
[----:B------:R-:W-:Y:S02]  /*28740*/  F2FP.F16.E4M3.UNPACK_B R12, R12 ;  /* 0x0000000cff0c723e */ /* 0x000fe400020006ff */
[----:B------:R-:W-:Y:S01]  /*28750*/  F2FP.F16.E4M3.UNPACK_B R13, R13 ;  /* 0x0000000dff0d723e */ /* 0x000fe200020006ff */
[----:B------:R-:W3:Y:S01]  /*28760*/  LDL.LU R22, [R1+0x1f08] ;  /* 0x001f080001167983 */ /* 0x000ee20000300800 */
[----:B------:R-:W-:Y:S02]  /*28770*/  F2FP.F16.E4M3.UNPACK_B R14, R14 ;  /* 0x0000000eff0e723e */ /* 0x000fe400020006ff */
[----:B------:R-:W-:-:S07]  /*28780*/  F2FP.F16.E4M3.UNPACK_B R15, R15 ;  /* 0x0000000fff0f723e */ /* 0x000fce00020006ff */
[----:B------:R-:W-:-:S15]  /*28790*/  HMMA.16816.F32 R24, R12, R20, R24 ;  /* 0x000000140c18723c */ /* 0x000fde0000001818 */
[----:B------:R-:W-:-:S04]  /*287a0*/  NOP ;  /* 0x0000000000007918 */ /* 0x000fc80000000000 */
[----:B------:R-:W-:Y:S04]  /*287b0*/  STL.64 [R1+0x370], R24 ;  /* 0x0003701801007387 */ /* 0x000fe80000100a00 */
[----:B------:R0:W-:Y:S04]  /*287c0*/  STL.64 [R1+0x378], R26 ;  /* 0x0003781a01007387 */ /* 0x0001e80000100a00 */
[----:B0-----:R-:W4:Y:S04]  /*287d0*/  LDL.LU.64 R26, [R1+0x1f00] ;  /* 0x001f0000011a7983 */ /* 0x001f280000300a00 */
[----:B------:R-:W4:Y:S04]  /*287e0*/  LDL.LU.64 R24, [R1+0x1ef8] ;  /* 0x001ef80001187983 */ /* 0x000f280000300a00 */
[----:B------:R-:W-:Y:S04]  /*287f0*/  STL [R1+0x1ea0], R20 ;  /* 0x001ea01401007387 */ /* 0x000fe80000100800 */
[----:B------:R-:W-:Y:S01]  /*28800*/  STL [R1+0x1e9c], R21 ;  /* 0x001e9c1501007387 */ /* 0x000fe20000100800 */
[----:B----4-:R-:W-:-:S15]  /*28810*/  HMMA.16816.F32 R24, R12, R18, R24 ;  /* 0x000000120c18723c */ /* 0x010fde0000001818 */
        /* <DEDUP_REMOVED lines=9> */
[----:B0-----:R-:W4:Y:S04]  /*288b0*/  LDL.LU.64 R26, [R1+0x1ee0] ;  /* 0x001ee000011a7983 */ /* 0x001f280000300a00 */
[----:B------:R-:W4:Y:S04]  /*288c0*/  LDL.LU.64 R24, [R1+0x1ed8] ;  /* 0x001ed80001187983 */ /* 0x000f280000300a00 */
[----:B------:R-:W-:Y:S04]  /*288d0*/  STL.64 [R1+0x1e90], R18 ;  /* 0x001e901201007387 */ /* 0x000fe80000100a00 */
[----:B------:R0:W-:Y:S04]  /*288e0*/  STL.64 [R1+0x1e88], R16 ;  /* 0x001e881001007387 */ /* 0x0001e80000100a00 */
[----:B0-----:R-:W5:Y:S04]  /*288f0*/  LDL.LU R16, [R1+0x300] ;  /* 0x0003000001107983 */ /* 0x001f680000300800 */
[----:B------:R-:W5:Y:S04]  /*28900*/  LDL.LU R17, [R1+0x304] ;  /* 0x0003040001117983 */ /* 0x000f680000300800 */
[----:B------:R-:W5:Y:S04]  /*28910*/  LDL.LU R18, [R1+0x308] ;  /* 0x0003080001127983 */ /* 0x000f680000300800 */
[----:B------:R-:W5:Y:S01]  /*28920*/  LDL.LU R19, [R1+0x30c] ;  /* 0x00030c0001137983 */ /* 0x000f620000300800 */
        /* <DEDUP_REMOVED lines=14> */
[----:B0-----:R-:W2:Y:S04]  /*28a10*/  LDL.LU R8, [R1+0x310] ;  /* 0x0003100001087983 */ /* 0x001ea80000300800 */
[----:B------:R-:W2:Y:S04]  /*28a20*/  LDL.LU R9, [R1+0x314] ;  /* 0x0003140001097983 */ /* 0x000ea80000300800 */
[----:B------:R-:W2:Y:S04]  /*28a30*/  LDL.LU R10, [R1+0x318] ;  /* 0x00031800010a7983 */ /* 0x000ea80000300800 */
[----:B------:R-:W2:Y:S02]  /*28a40*/  LDL.LU R11, [R1+0x31c] ;  /* 0x00031c00010b7983 */ /* 0x000ea40000300800 */
[----:B--2---:R-:W-:-:S15]  /*28a50*/  HMMA.16816.F32 R8, R12, R6, R8 ;  /* 0x000000060c08723c */ /* 0x004fde0000001808 */
[----:B------:R-:W-:-:S04]  /*28a60*/  NOP ;  /* 0x0000000000007918 */ /* 0x000fc80000000000 */
[----:B------:R-:W-:Y:S04]  /*28a70*/  STL.64 [R1+0x310], R8 ;  /* 0x0003100801007387 */ /* 0x000fe80000100a00 */
[----:B------:R5:W-:Y:S02]  /*28a80*/  STL.64 [R1+0x318], R10 ;  /* 0x0003180a01007387 */ /* 0x000be40000100a00 */
[----:B-----5:R-:W-:Y:S02]  /*28a90*/  HMMA.16816.F32 R8, R12, R4, R16 ;  /* 0x000000040c08723c */ /* 0x020fe40000001810 */
[----:B------:R-:W-:Y:S04]  /*28aa0*/  STL.64 [R1+0x1e50], R6 ;  /* 0x001e500601007387 */ /* 0x000fe80000100a00 */
[----:B------:R0:W-:-:S13]  /*28ab0*/  STL.64 [R1+0x1e48], R4 ;  /* 0x001e480401007387 */ /* 0x0001da0000100a00 */
[----:B------:R-:W-:Y:S04]  /*28ac0*/  STL.64 [R1+0x300], R8 ;  /* 0x0003000801007387 */ /* 0x000fe80000100a00 */
[----:B------:R4:W-:Y:S04]  /*28ad0*/  STL.64 [R1+0x308], R10 ;  /* 0x0003080a01007387 */ /* 0x0009e80000100a00 */
[----:B------:R-:W-:Y:S04]  /*28ae0*/  STL [R1+0x1ea4], R3 ;  /* 0x001ea40301007387 */ /* 0x000fe80000100800 */
[----:B0-----:R-:W2:Y:S01]  /*28af0*/  LDL.LU R4, [R1+0x2a0] ;  /* 0x0002a00001047983 */ /* 0x001ea20000300800 */
[----:B----4-:R-:W-:Y:S01]  /*28b00*/  HMMA.16816.F32 R8, R12, R2, R24 ;  /* 0x000000020c08723c */ /* 0x010fe20000001818 */
[----:B------:R-:W-:-:S02]  /*28b10*/  IMAD.MOV.U32 R6, RZ, RZ, R23 ;  /* 0x000000ffff067224 */ /* 0x000fc400078e0017 */
[----:B------:R-:W-:Y:S02]  /*28b20*/  IMAD.MOV.U32 R7, RZ, RZ, R28 ;  /* 0x000000ffff077224 */ /* 0x000fe400078e001c */
[----:B---3--:R-:W-:-:S14]  /*28b30*/  IMAD.MOV.U32 R5, RZ, RZ, R22 ;  /* 0x000000ffff057224 */ /* 0x008fdc00078e0016 */
[----:B------:R-:W-:Y:S04]  /*28b40*/  STL.64 [R1+0x2f0], R8 ;  /* 0x0002f00801007387 */ /* 0x000fe80000100a00 */
[----:B------:R-:W-:Y:S04]  /*28b50*/  STL.64 [R1+0x2f8], R10 ;  /* 0x0002f80a01007387 */ /* 0x000fe80000100a00 */
[----:B------:R-:W3:Y:S04]  /*28b60*/  LDL.LU R22, [R1+0x1eb0] ;  /* 0x001eb00001167983 */ /* 0x000ee80000300800 */
[----:B------:R-:W4:Y:S04]  /*28b70*/  LDL.LU R23, [R1+0x1eac] ;  /* 0x001eac0001177983 */ /* 0x000f280000300800 */
[----:B------:R-:W5:Y:S04]  /*28b80*/  LDL.LU R28, [R1+0x1ea8] ;  /* 0x001ea800011c7983 */ /* 0x000f680000300800 */
[----:B------:R-:W-:Y:S04]  /*28b90*/  STL.64 [R1+0x1e60], R6 ;  /* 0x001e600601007387 */ /* 0x000fe80000100a00 */
[----:B--2---:R0:W-:Y:S04]  /*28ba0*/  STL.64 [R1+0x1e58], R4 ;  /* 0x001e580401007387 */ /* 0x0041e80000100a00 */
[----:B0-----:R-:W2:Y:S04]  /*28bb0*/  LDL.LU R4, [R1+0x2b0] ;  /* 0x0002b00001047983 */ /* 0x001ea80000300800 */
[----:B------:R-:W2:Y:S04]  /*28bc0*/  LDL.LU R5, [R1+0x2b4] ;  /* 0x0002b40001057983 */ /* 0x000ea80000300800 */
[----:B------:R-:W2:Y:S04]  /*28bd0*/  LDL.LU R6, [R1+0x2b8] ;  /* 0x0002b80001067983 */ /* 0x000ea80000300800 */
[----:B------:R-:W2:Y:S01]  /*28be0*/  LDL.LU R7, [R1+0x2bc] ;  /* 0x0002bc0001077983 */ /* 0x000ea20000300800 */
[----:B---3--:R-:W-:-:S02]  /*28bf0*/  IMAD.MOV.U32 R11, RZ, RZ, R22 ;  /* 0x000000ffff0b7224 */ /* 0x008fc400078e0016 */
[----:B----4-:R-:W-:Y:S02]  /*28c00*/  IMAD.MOV.U32 R10, RZ, RZ, R23 ;  /* 0x000000ffff0a7224 */ /* 0x010fe400078e0017 */
[----:B-----5:R-:W-:Y:S01]  /*28c10*/  IMAD.MOV.U32 R9, RZ, RZ, R28 ;  /* 0x000000ffff097224 */ /* 0x020fe200078e001c */
[----:B--2---:R-:W-:Y:S04]  /*28c20*/  STL.64 [R1+0x1e80], R6 ;  /* 0x001e800601007387 */ /* 0x004fe80000100a00 */
[----:B------:R0:W-:Y:S04]  /*28c30*/  STL.64 [R1+0x1e78], R4 ;  /* 0x001e780401007387 */ /* 0x0001e80000100a00 */
[----:B0-----:R-:W2:Y:S04]  /*28c40*/  LDL.LU R4, [R1+0x2d0] ;  /* 0x0002d00001047983 */ /* 0x001ea80000300800 */
[----:B------:R-:W2:Y:S04]  /*28c50*/  LDL.LU R5, [R1+0x2d4] ;  /* 0x0002d40001057983 */ /* 0x000ea80000300800 */
[----:B------:R-:W2:Y:S04]  /*28c60*/  LDL.LU R6, [R1+0x2d8] ;  /* 0x0002d80001067983 */ /* 0x000ea80000300800 */
        /* <DEDUP_REMOVED lines=27> */
[----:B------:R-:W2:Y:S01]  /*28e20*/  LDL.LU R27, [R1+0x26c] ;  /* 0x00026c00011b7983 */ /* 0x000ea20000300800 */
[----:B---3--:R-:W-:-:S02]  /*28e30*/  IMAD R12, R12, 0x100, R3 ;  /* 0x000001000c0c7824 */ /* 0x008fc400078e0203 */
[----:B----4-:R-:W-:Y:S02]  /*28e40*/  IMAD R13, R13, 0x100, R20 ;  /* 0x000001000d0d7824 */ /* 0x010fe400078e0214 */
[----:B-----5:R-:W-:Y:S02]  /*28e50*/  IMAD R14, R14, 0x100, R21 ;  /* 0x000001000e0e7824 */ /* 0x020fe400078e0215 */
[----:B------:R-:W-:Y:S01]  /*28e60*/  IMAD R15, R15, 0x100, R29 ;  /* 0x000001000f0f7824 */ /* 0x000fe200078e021d */
[----:B--2---:R-:W-:Y:S04]  /*28e70*/  STL.64 [R1+0x1e40], R26 ;  /* 0x001e401a01007387 */ /* 0x004fe80000100a00 */
[----:B------:R0:W-:Y:S04]  /*28e80*/  STL.64 [R1+0x1e38], R24 ;  /* 0x001e381801007387 */ /* 0x0001e80000100a00 */
[----:B0-----:R-:W2:Y:S04]  /*28e90*/  LDL.LU R24, [R1+0x280] ;  /* 0x0002800001187983 */ /* 0x001ea80000300800 */
[----:B------:R-:W2:Y:S04]  /*28ea0*/  LDL.LU R25, [R1+0x284] ;  /* 0x0002840001197983 */ /* 0x000ea80000300800 */
[----:B------:R-:W2:Y:S04]  /*28eb0*/  LDL.LU R26, [R1+0x288] ;  /* 0x00028800011a7983 */ /* 0x000ea80000300800 */
[----:B------:R-:W2:Y:S04]  /*28ec0*/  LDL.LU R27, [R1+0x28c] ;  /* 0x00028c00011b7983 */ /* 0x000ea80000300800 */
[----:B------:R-:W3:Y:S04]  /*28ed0*/  LDL.LU R3, [R1+0x1ea4] ;  /* 0x001ea40001037983 */ /* 0x000ee80000300800 */
[----:B------:R-:W4:Y:S04]  /*28ee0*/  LDL.LU R20, [R1+0x1ea0] ;  /* 0x001ea00001147983 */ /* 0x000f280000300800 */
[----:B------:R-:W4:Y:S01]  /*28ef0*/  LDL.LU R21, [R1+0x1e9c] ;  /* 0x001e9c0001157983 */ /* 0x000f220000300800 */
[----:B------:R-:W-:-:S02]  /*28f00*/  F2FP.F16.E4M3.UNPACK_B R12, R12 ;  /* 0x0000000cff0c723e */ /* 0x000fc400020006ff */
[----:B------:R-:W-:Y:S02]  /*28f10*/  F2FP.F16.E4M3.UNPACK_B R13, R13 ;  /* 0x0000000dff0d723e */ /* 0x000fe400020006ff */
[----:B------:R-:W-:Y:S02]  /*28f20*/  F2FP.F16.E4M3.UNPACK_B R14, R14 ;  /* 0x0000000eff0e723e */ /* 0x000fe400020006ff */
[----:B------:R-:W-:Y:S01]  /*28f30*/  F2FP.F16.E4M3.UNPACK_B R15, R15 ;  /* 0x0000000fff0f723e */ /* 0x000fe200020006ff */
[----:B------:R-:W5:Y:S06]  /*28f40*/  LDL.LU R29, [R1+0x1e98] ;  /* 0x001e9800011d7983 */ /* 0x000f6c0000300800 */
[----:B----4-:R-:W-:-:S15]  /*28f50*/  HMMA.16816.F32 R16, R12, R20, R16 ;  /* 0x000000140c10723c */ /* 0x010fde0000001810 */
[----:B------:R-:W-:-:S04]  /*28f60*/  NOP ;  /* 0x0000000000007918 */ /* 0x000fc80000000000 */
[----:B------:R-:W-:Y:S04]  /*28f70*/  STL.64 [R1+0x2e0], R16 ;  /* 0x0002e01001007387 */ /* 0x000fe80000100a00 */
[----:B------:R0:W-:Y:S04]  /*28f80*/  STL.64 [R1+0x2e8], R18 ;  /* 0x0002e81201007387 */ /* 0x0001e80000100a00 */
[----:B0-----:R-:W4:Y:S04]  /*28f90*/  LDL.LU.64 R18, [R1+0x1e90] ;  /* 0x001e900001127983 */ /* 0x001f280000300a00 */
[----:B------:R-:W2:Y:S01]  /*28fa0*/  LDL.LU.64 R16, [R1+0x1e88] ;  /* 0x001e880001107983 */ /* 0x000ea20000300a00 */
[C---:B----4-:R-:W-:Y:S08]  /*28fb0*/  HMMA.16816.F32 R4, R12.reuse, R18, R4 ;  /* 0x000000120c04723c */ /* 0x050ff00000001804 */
        /* <DEDUP_REMOVED lines=8> */
[----:B------:R-:W4:Y:S01]  /*29040*/  LDL.LU.64 R8, [R1+0x1e68] ;  /* 0x001e680001087983 */ /* 0x000f220000300a00 */
        /* <DEDUP_REMOVED lines=11> */
[----:B------:R-:W4:Y:S04]  /*29100*/  LDL.LU.64 R4, [R1+0x1e48] ;  /* 0x001e480001047983 */ /* 0x000f280000300a00 */
        /* <DEDUP_REMOVED lines=17> */
[----:B------:R-:W2:Y:S04]  /*29220*/  LDL.LU.64 R24, [R1+0x1e28] ;  /* 0x001e280001187983 */ /* 0x000ea80000300a00 */
[----:B------:R0:W-:Y:S04]  /*29230*/  STL.64 [R1+0x1df0], R6 ;  /* 0x001df00601007387 */ /* 0x0001e80000100a00 */
[----:B0-----:R-:W4:Y:S04]  /*29240*/  LDL.LU R6, [R1+0x8e8] ;  /* 0x0008e80001067983 */ /* 0x001f280000300800 */
[----:B------:R-:W2:Y:S04]  /*29250*/  LDL.LU R7, [R1+0x8f0] ;  /* 0x0008f00001077983 */ /* 0x000ea80000300800 */
[----:B------:R0:W-:Y:S04]  /*29260*/  STL.64 [R1+0x1de8], R4 ;  /* 0x001de80401007387 */ /* 0x0001e80000100a00 */
[----:B0-----:R-:W5:Y:S04]  /*29270*/  LDL.LU R4, [R1+0x8d8] ;  /* 0x0008d80001047983 */ /* 0x001f680000300800 */
[----:B------:R-:W5:Y:S04]  /*29280*/  LDL.LU R5, [R1+0x8e0] ;  /* 0x0008e00001057983 */ /* 0x000f680000300800 */
[----:B------:R-:W-:Y:S04]  /*29290*/  STL [R1+0x1dc0], R2 ;  /* 0x001dc00201007387 */ /* 0x000fe80000100800 */
[----:B---3--:R-:W-:Y:S01]  /*292a0*/  STL [R1+0x1dbc], R3 ;  /* 0x001dbc0301007387 */ /* 0x008fe20000100800 */
[----:B----4-:R-:W-:-:S02]  /*292b0*/  IMAD R23, R23, 0x100, R6 ;  /* 0x0000010017177824 */ /* 0x010fc400078e0206 */
[----:B--2---:R-:W-:Y:S02]  /*292c0*/  IMAD R28, R28, 0x100, R7 ;  /* 0x000001001c1c7824 */ /* 0x004fe400078e0207 */
[----:B-----5:R-:W-:Y:S02]  /*292d0*/  IMAD R0, R0, 0x100, R4 ;  /* 0x0000010000007824 */ /* 0x020fe400078e0204 */
[----:B------:R-:W-:Y:S02]  /*292e0*/  IMAD R22, R22, 0x100, R5 ;  /* 0x0000010016167824 */ /* 0x000fe400078e0205 */
[----:B------:R-:W-:Y:S01]  /*292f0*/  HMMA.16816.F32 R4, R12, R2, R8 ;  /* 0x000000020c04723c */ /* 0x000fe20000001808 */
[----:B------:R-:W-:Y:S02]  /*29300*/  F2FP.F16.E4M3.UNPACK_B R14, R23 ;  /* 0x00000017ff0e723e */ /* 0x000fe400020006ff */
[----:B------:R-:W-:Y:S02]  /*29310*/  F2FP.F16.E4M3.UNPACK_B R12, R0 ;  /* 0x00000000ff0c723e */ /* 0x000fe400020006ff */
[----:B------:R-:W-:-:S02]  /*29320*/  F2FP.F16.E4M3.UNPACK_B R13, R22 ;  /* 0x00000016ff0d723e */ /* 0x000fc400020006ff */
[----:B------:R-:W-:-:S12]  /*29330*/  F2FP.F16.E4M3.UNPACK_B R15, R28 ;  /* 0x0000001cff0f723e */ /* 0x000fd800020006ff */
[----:B------:R-:W-:Y:S04]  /*29340*/  STL.64 [R1+0x250], R4 ;  /* 0x0002500401007387 */ /* 0x000fe80000100a00 */
[----:B------:R0:W-:Y:S02]  /*29350*/  STL.64 [R1+0x258], R6 ;  /* 0x0002580601007387 */ /* 0x0001e40000100a00 */
[----:B0-----:R-:W-:Y:S02]  /*29360*/  HMMA.16816.F32 R4, R12, R20, R24 ;  /* 0x000000140c04723c */ /* 0x001fe40000001818 */
[----:B------:R0:W-:Y:S04]  /*29370*/  STL [R1+0x1dc4], R21 ;  /* 0x001dc41501007387 */ /* 0x0001e80000100800 */
[----:B------:R-:W2:-:S13]  /*29380*/  LDL.LU R24, [R1+0xe0] ;  /* 0x0000e00001187983 */ /* 0x000e9a0000300800 */
[----:B------:R-:W-:Y:S04]  /*29390*/  STL.64 [R1+0x240], R4 ;  /* 0x0002400401007387 */ /* 0x000fe80000100a00 */
[----:B------:R-:W-:Y:S04]  /*293a0*/  STL.64 [R1+0x248], R6 ;  /* 0x0002480601007387 */ /* 0x000fe80000100a00 */
[----:B------:R-:W2:Y:S04]  /*293b0*/  LDL.LU R25, [R1+0xe4] ;  /* 0x0000e40001197983 */ /* 0x000ea80000300800 */
[----:B------:R-:W3:Y:S04]  /*293c0*/  LDL.LU R26, [R1+0xe8] ;  /* 0x0000e800011a7983 */ /* 0x000ee80000300800 */
[----:B0-----:R-:W4:Y:S04]  /*293d0*/  LDL.LU R21, [R1+0x8f8] ;  /* 0x0008f80001157983 */ /* 0x001f280000300800 */
[----:B------:R-:W5:Y:S04]  /*293e0*/  LDL.LU R0, [R1+0x8f4] ;  /* 0x0008f40001007983 */ /* 0x000f680000300800 */
[----:B------:R-:W2:Y:S04]  /*293f0*/  LDL.LU R2, [R1+0x900] ;  /* 0x0009000001027983 */ /* 0x000ea80000300800 */
[----:B------:R-:W2:Y:S04]  /*29400*/  LDL.LU R22, [R1+0x8fc] ;  /* 0x0008fc0001167983 */ /* 0x000ea80000300800 */
[----:B------:R-:W2:Y:S04]  /*29410*/  LDL.LU R3, [R1+0x908] ;  /* 0x0009080001037983 */ /* 0x000ea80000300800 */
[----:B------:R-:W2:Y:S04]  /*29420*/  LDL.LU R23, [R1+0x904] ;  /* 0x0009040001177983 */ /* 0x000ea80000300800 */
[----:B--2---:R-:W-:Y:S04]  /*29430*/  STL.64 [R1+0x1dd0], R22 ;  /* 0x001dd01601007387 */ /* 0x004fe80000100a00 */
[----:B----4-:R0:W-:Y:S04]  /*29440*/  STL.64 [R1+0x1dc8], R20 ;  /* 0x001dc81401007387 */ /* 0x0101e80000100a00 */
[----:B0-----:R-:W2:Y:S04]  /*29450*/  LDL.LU R20, [R1+0x1a0] ;  /* 0x0001a00001147983 */ /* 0x001ea80000300800 */
[----:B------:R-:W2:Y:S04]  /*29460*/  LDL.LU R21, [R1+0x1a4] ;  /* 0x0001a40001157983 */ /* 0x000ea80000300800 */
[----:B------:R-:W4:Y:S04]  /*29470*/  LDL.LU R22, [R1+0x1a8] ;  /* 0x0001a80001167983 */ /* 0x000f280000300800 */
[----:B------:R-:W4:Y:S04]  /*29480*/  LDL.LU R23, [R1+0x1ac] ;  /* 0x0001ac0001177983 */ /* 0x000f280000300800 */
        /* <DEDUP_REMOVED lines=10> */
[----:B------:R-:W-:-:S03]  /*29530*/  IMAD.MOV.U32 R27, RZ, RZ, R29 ;  /* 0x000000ffff1b7224 */ /* 0x000fc600078e001d */
        /* <DEDUP_REMOVED lines=10> */
[----:B----4-:R-:W-:Y:S04]  /*295e0*/  STL.64 [R1+0x1de0], R22 ;  /* 0x001de01601007387 */ /* 0x010fe80000100a00 */
[----:B------:R0:W-:Y:S04]  /*295f0*/  STL.64 [R1+0x1dd8], R20 ;  /* 0x001dd81401007387 */ /* 0x0001e80000100a00 */
[----:B0-----:R-:W4:Y:S04]  /*29600*/  LDL.LU R20, [R1+0x1b0] ;  /* 0x0001b00001147983 */ /* 0x001f280000300800 */
[----:B------:R-:W4:Y:S04]  /*29610*/  LDL.LU R21, [R1+0x1b4] ;  /* 0x0001b40001157983 */ /* 0x000f280000300800 */
[----:B------:R-:W4:Y:S04]  /*29620*/  LDL.LU R22, [R1+0x1b8] ;  /* 0x0001b80001167983 */ /* 0x000f280000300800 */
[----:B------:R-:W4:Y:S04]  /*29630*/  LDL.LU R23, [R1+0x1bc] ;  /* 0x0001bc0001177983 */ /* 0x000f280000300800 */
        /* <DEDUP_REMOVED lines=60> */
[----:B--2---:R-:W-:-:S02]  /*29a00*/  IMAD R22, R22, 0x100, R2 ;  /* 0x0000010016167824 */ /* 0x004fc400078e0202 */
[----:B-----5:R-:W-:Y:S02]  /*29a10*/  IMAD R0, R0, 0x100, R21 ;  /* 0x0000010000007824 */ /* 0x020fe400078e0215 */
[----:B------:R-:W-:Y:S01]  /*29a20*/  IMAD R23, R23, 0x100, R3 ;  /* 0x0000010017177824 */ /* 0x000fe200078e0203 */
[----:B------:R-:W2:Y:S04]  /*29a30*/  LDL.LU R21, [R1+0x1dc4] ;  /* 0x001dc40001157983 */ /* 0x000ea80000300800 */
[----:B------:R-:W3:Y:S04]  /*29a40*/  LDL.LU R2, [R1+0x1dc0] ;  /* 0x001dc00001027983 */ /* 0x000ee80000300800 */
[----:B------:R-:W3:Y:S01]  /*29a50*/  LDL.LU R3, [R1+0x1dbc] ;  /* 0x001dbc0001037983 */ /* 0x000ee20000300800 */
[----:B------:R-:W-:-:S03]  /*29a60*/  IMAD R28, R28, 0x100, R29 ;  /* 0x000001001c1c7824 */ /* 0x000fc600078e021d */
[----:B------:R-:W4:Y:S01]  /*29a70*/  LDL.LU R29, [R1+0x1db8] ;  /* 0x001db800011d7983 */ /* 0x000f220000300800 */
[----:B---3--:R-:W-:Y:S03]  /*29a80*/  HMMA.16816.F32 R12, R12, R2, R24 ;  /* 0x000000020c0c723c */ /* 0x008fe60000001818 */
[----:B------:R-:W2:Y:S04]  /*29a90*/  LDL.LU.64 R26, [R1+0x1db0] ;  /* 0x001db000011a7983 */ /* 0x000ea80000300a00 */
[----:B------:R-:W2:Y:S04]  /*29aa0*/  LDL.LU.64 R24, [R1+0x1da8] ;  /* 0x001da80001187983 */ /* 0x000ea80000300a00 */
[----:B------:R-:W-:Y:S04]  /*29ab0*/  STL [R1+0x1d5c], R2 ;  /* 0x001d5c0201007387 */ /* 0x000fe80000100800 */
[----:B------:R-:W-:Y:S04]  /*29ac0*/  STL [R1+0x1d58], R3 ;  /* 0x001d580301007387 */ /* 0x000fe80000100800 */
[----:B------:R0:W-:Y:S04]  /*29ad0*/  STL.64 [R1+0x1b0], R12 ;  /* 0x0001b00c01007387 */ /* 0x0001e80000100a00 */
[----:B------:R1:W-:Y:S01]  /*29ae0*/  STL.64 [R1+0x1b8], R14 ;  /* 0x0001b80e01007387 */ /* 0x0003e20000100a00 */
[----:B0-----:R-:W-:-:S02]  /*29af0*/  F2FP.F16.E4M3.UNPACK_B R12, R0 ;  /* 0x00000000ff0c723e */ /* 0x001fc400020006ff */
[----:B------:R-:W-:Y:S02]  /*29b00*/  F2FP.F16.E4M3.UNPACK_B R13, R22 ;  /* 0x00000016ff0d723e */ /* 0x000fe400020006ff */
[----:B-1----:R-:W-:Y:S02]  /*29b10*/  F2FP.F16.E4M3.UNPACK_B R14, R23 ;  /* 0x00000017ff0e723e */ /* 0x002fe400020006ff */
[----:B------:R-:W-:-:S07]  /*29b20*/  F2FP.F16.E4M3.UNPACK_B R15, R28 ;  /* 0x0000001cff0f723e */ /* 0x000fce00020006ff */
[----:B--2---:R-:W-:-:S15]  /*29b30*/  HMMA.16816.F32 R24, R12, R20, R24 ;  /* 0x000000140c18723c */ /* 0x004fde0000001818 */
[----:B------:R-:W-:-:S04]  /*29b40*/  NOP ;  /* 0x0000000000007918 */ /* 0x000fc80000000000 */
[----:B------:R-:W-:Y:S04]  /*29b50*/  STL.64 [R1+0x1a0], R24 ;  /* 0x0001a01801007387 */ /* 0x000fe80000100a00 */
[----:B------:R0:W-:Y:S04]  /*29b60*/  STL.64 [R1+0x1a8], R26 ;  /* 0x0001a81a01007387 */ /* 0x0001e80000100a00 */
[----:B0-----:R-:W2:Y:S04]  /*29b70*/  LDL.LU.64 R26, [R1+0x1da0] ;  /* 0x001da000011a7983 */ /* 0x001ea80000300a00 */
[----:B------:R-:W2:Y:S04]  /*29b80*/  LDL.LU.64 R24, [R1+0x1d98] ;  /* 0x001d980001187983 */ /* 0x000ea80000300a00 */
[----:B------:R0:W-:Y:S04]  /*29b90*/  STL [R1+0x1d64], R20 ;  /* 0x001d641401007387 */ /* 0x0001e80000100800 */
[----:B------:R1:W-:Y:S04]  /*29ba0*/  STL [R1+0x1d60], R21 ;  /* 0x001d601501007387 */ /* 0x0003e80000100800 */
[----:B0-----:R-:W3:Y:S04]  /*29bb0*/  LDL.LU R20, [R1+0xf0] ;  /* 0x0000f00001147983 */ /* 0x001ee80000300800 */
[----:B-1----:R-:W3:Y:S04]  /*29bc0*/  LDL.LU R21, [R1+0xf4] ;  /* 0x0000f40001157983 */ /* 0x002ee80000300800 */
        /* <DEDUP_REMOVED lines=16> */
[----:B0-----:R-:W5:Y:S04]  /*29cd0*/  LDL.LU R16, [R1+0x140] ;  /* 0x0001400001107983 */ /* 0x001f680000300800 */
[----:B------:R-:W5:Y:S04]  /*29ce0*/  LDL.LU R17, [R1+0x144] ;  /* 0x0001440001117983 */ /* 0x000f680000300800 */
[----:B------:R-:W5:Y:S01]  /*29cf0*/  LDL.LU R18, [R1+0x148] ;  /* 0x0001480001127983 */ /* 0x000f620000300800 */
[----:B----4-:R-:W-:-:S07]  /*29d00*/  IMAD.MOV.U32 R19, RZ, RZ, R29 ;  /* 0x000000ffff137224 */ /* 0x010fce00078e001d */
[----:B-----5:R-:W-:-:S15]  /*29d10*/  HMMA.16816.F32 R16, R12, R10, R16 ;  /* 0x0000000a0c10723c */ /* 0x020fde0000001810 */
[----:B------:R-:W-:-:S04]  /*29d20*/  NOP ;  /* 0x0000000000007918 */ /* 0x000fc80000000000 */
[----:B------:R-:W-:Y:S04]  /*29d30*/  STL.64 [R1+0x170], R16 ;  /* 0x0001701001007387 */ /* 0x000fe80000100a00 */
[----:B------:R3:W-:Y:S01]  /*29d40*/  STL [R1+0x178], R18 ;  /* 0x0001781201007387 */ /* 0x0007e20000100800 */
[----:B------:R-:W-:Y:S02]  /*29d50*/  IMAD.MOV.U32 R29, RZ, RZ, R19 ;  /* 0x000000ffff1d7224 */ /* 0x000fe400078e0013 */
[C---:B---3--:R-:W-:Y:S03]  /*29d60*/  HMMA.16816.F32 R16, R12.reuse, R8, R20 ;  /* 0x000000080c10723c */ /* 0x048fe60000001814 */
[----:B------:R-:W-:Y:S04]  /*29d70*/  STL [R1+0x1a48], R29 ;  /* 0x001a481d01007387 */ /* 0x000fe80000100800 */
[----:B------:R-:W-:Y:S04]  /*29d80*/  STL.64 [R1+0x1d20], R10 ;  /* 0x001d200a01007387 */ /* 0x000fe80000100a00 */
[----:B------:R-:W-:Y:S08]  /*29d90*/  STL.64 [R1+0x1d18], R8 ;  /* 0x001d180801007387 */ /* 0x000ff00000100a00 */
[----:B------:R-:W-:Y:S04]  /*29da0*/  STL.64 [R1+0x160], R16 ;  /* 0x0001601001007387 */ /* 0x000fe80000100a00 */
[----:B------:R2:W-:Y:S02]  /*29db0*/  STL.64 [R1+0x168], R18 ;  /* 0x0001681201007387 */ /* 0x0005e40000100a00 */
[----:B--2---:R-:W-:-:S15]  /*29dc0*/  HMMA.16816.F32 R16, R12, R6, R24 ;  /* 0x000000060c10723c */ /* 0x004fde0000001818 */
[----:B------:R-:W-:-:S04]  /*29dd0*/  NOP ;  /* 0x0000000000007918 */ /* 0x000fc80000000000 */
[----:B------:R0:W-:Y:S04]  /*29de0*/  STL.64 [R1+0x150], R16 ;  /* 0x0001501001007387 */ /* 0x0001e80000100a00 */
[----:B------:R1:W-:Y:S04]  /*29df0*/  STL [R1+0x158], R18 ;  /* 0x0001581201007387 */ /* 0x0003e80000100800 */
[----:B------:R-:W2:Y:S04]  /*29e00*/  LDL.LU R24, [R1+0x10] ;  /* 0x0000100001187983 */ /* 0x000ea80000300800 */
[----:B------:R-:W2:Y:S04]  /*29e10*/  LDL.LU R25, [R1+0x14] ;  /* 0x0000140001197983 */ /* 0x000ea80000300800 */
[----:B------:R-:W3:Y:S04]  /*29e20*/  LDL.LU R26, [R1+0x18] ;  /* 0x00001800011a7983 */ /* 0x000ee80000300800 */
[----:B------:R-:W3:Y:S04]  /*29e30*/  LDL.LU R27, [R1+0x1c] ;  /* 0x00001c00011b7983 */ /* 0x000ee80000300800 */
[----:B------:R-:W4:Y:S04]  /*29e40*/  LDL.LU R8, [R1+0x50] ;  /* 0x0000500001087983 */ /* 0x000f280000300800 */
[----:B------:R-:W4:Y:S04]  /*29e50*/  LDL.LU R9, [R1+0x54] ;  /* 0x0000540001097983 */ /* 0x000f280000300800 */
[----:B------:R-:W5:Y:S04]  /*29e60*/  LDL.LU R10, [R1+0x58] ;  /* 0x00005800010a7983 */ /* 0x000f680000300800 */
[----:B------:R-:W5:Y:S01]  /*29e70*/  LDL.LU R11, [R1+0x5c] ;  /* 0x00005c00010b7983 */ /* 0x000f620000300800 */
[----:B------:R-:W-:-:S03]  /*29e80*/  IMAD.MOV.U32 R29, RZ, RZ, R19 ;  /* 0x000000ffff1d7224 */ /* 0x000fc600078e0013 */
[----:B0-----:R-:W2:Y:S04]  /*29e90*/  LDL.LU R16, [R1+0xa0] ;  /* 0x0000a00001107983 */ /* 0x001ea80000300800 */
[----:B------:R-:W2:Y:S04]  /*29ea0*/  LDL.LU R17, [R1+0xa4] ;  /* 0x0000a40001117983 */ /* 0x000ea80000300800 */
[----:B-1----:R-:W2:Y:S04]  /*29eb0*/  LDL.LU R18, [R1+0xa8] ;  /* 0x0000a80001127983 */ /* 0x002ea80000300800 */
        /* <DEDUP_REMOVED lines=32> */
[----:B------:R-:W5:Y:S01]  /*2a0c0*/  LDL.LU R27, [R1+0x3c] ;  /* 0x00003c00011b7983 */ /* 0x000f620000300800 */
[----:B--2---:R-:W-:Y:S03]  /*2a0d0*/  HMMA.16816.F32 R20, R12, R4, R20 ;  /* 0x000000040c14723c */ /* 0x004fe60000001814 */
[----:B-----5:R-:W-:Y:S04]  /*2a0e0*/  STL.64 [R1+0x1d10], R26 ;  /* 0x001d101a01007387 */ /* 0x020fe80000100a00 */
[----:B---3--:R0:W-:Y:S04]  /*2a0f0*/  STL.64 [R1+0x1d08], R24 ;  /* 0x001d081801007387 */ /* 0x0081e80000100a00 */
[----:B0-----:R-:W2:Y:S04]  /*2a100*/  LDL.LU R24, [R1+0x40] ;  /* 0x0000400001187983 */ /* 0x001ea80000300800 */
[----:B------:R-:W2:Y:S04]  /*2a110*/  LDL.LU R25, [R1+0x44] ;  /* 0x0000440001197983 */ /* 0x000ea80000300800 */
[----:B------:R-:W2:Y:S04]  /*2a120*/  LDL.LU R26, [R1+0x48] ;  /* 0x00004800011a7983 */ /* 0x000ea80000300800 */
[----:B------:R-:W2:Y:S04]  /*2a130*/  LDL.LU R27, [R1+0x4c] ;  /* 0x00004c00011b7983 */ /* 0x000ea80000300800 */
[----:B------:R0:W-:Y:S04]  /*2a140*/  STL [R1+0x1b38], R29 ;  /* 0x001b381d01007387 */ /* 0x0001e80000100800 */
[----:B0-----:R-:W3:Y:S04]  /*2a150*/  LDL.LU R29, [R1+0x754] ;  /* 0x00075400011d7983 */ /* 0x001ee80000300800 */
[----:B------:R-:W-:Y:S04]  /*2a160*/  STL.64 [R1+0x140], R20 ;  /* 0x0001401401007387 */ /* 0x000fe80000100a00 */
[----:B------:R0:W-:Y:S04]  /*2a170*/  STL.64 [R1+0x148], R22 ;  /* 0x0001481601007387 */ /* 0x0001e80000100a00 */
[----:B0-----:R-:W5:Y:S04]  /*2a180*/  LDL.LU.64 R22, [R1+0x1d70] ;  /* 0x001d700001167983 */ /* 0x001f680000300a00 */
[----:B------:R-:W2:Y:S01]  /*2a190*/  LDL.LU.64 R20, [R1+0x1d68] ;  /* 0x001d680001147983 */ /* 0x000ea20000300a00 */
[----:B------:R-:W-:-:S02]  /*2a1a0*/  IMAD R28, R28, 0x100, R3 ;  /* 0x000001001c1c7824 */ /* 0x000fc400078e0203 */
[----:B--2---:R-:W-:Y:S02]  /*2a1b0*/  IMAD R0, R0, 0x100, R20 ;  /* 0x0000010000007824 */ /* 0x004fe400078e0214 */
[----:B-----5:R-:W-:Y:S01]  /*2a1c0*/  IMAD R22, R22, 0x100, R21 ;  /* 0x0000010016167824 */ /* 0x020fe200078e0215 */
[----:B------:R-:W2:Y:S04]  /*2a1d0*/  LDL.LU R20, [R1+0x1d64] ;  /* 0x001d640001147983 */ /* 0x000ea80000300800 */
[----:B------:R-:W2:Y:S01]  /*2a1e0*/  LDL.LU R21, [R1+0x1d60] ;  /* 0x001d600001157983 */ /* 0x000ea20000300800 */
[----:B------:R-:W-:-:S03]  /*2a1f0*/  IMAD R23, R23, 0x100, R2 ;  /* 0x0000010017177824 */ /* 0x000fc600078e0202 */
[----:B------:R-:W5:Y:S04]  /*2a200*/  LDL.LU R2, [R1+0x1d5c] ;  /* 0x001d5c0001027983 */ /* 0x000f680000300800 */
[----:B------:R-:W5:Y:S02]  /*2a210*/  LDL.LU R3, [R1+0x1d58] ;  /* 0x001d580001037983 */ /* 0x000f640000300800 */
[----:B-----5:R-:W-:Y:S02]  /*2a220*/  HMMA.16816.F32 R12, R12, R2, R16 ;  /* 0x000000020c0c723c */ /* 0x020fe40000001810 */
[----:B------:R-:W2:Y:S04]  /*2a230*/  LDL.LU.64 R18, [R1+0x1d50] ;  /* 0x001d500001127983 */ /* 0x000ea80000300a00 */
[----:B------:R-:W2:-:S13]  /*2a240*/  LDL.LU.64 R16, [R1+0x1d48] ;  /* 0x001d480001107983 */ /* 0x000e9a0000300a00 */
[----:B------:R0:W-:Y:S04]  /*2a250*/  STL.64 [R1+0x130], R12 ;  /* 0x0001300c01007387 */ /* 0x0001e80000100a00 */
[----:B------:R1:W-:Y:S01]  /*2a260*/  STL.64 [R1+0x138], R14 ;  /* 0x0001380e01007387 */ /* 0x0003e20000100a00 */
[----:B0-----:R-:W-:Y:S02]  /*2a270*/  F2FP.F16.E4M3.UNPACK_B R12, R0 ;  /* 0x00000000ff0c723e */ /* 0x001fe400020006ff */
[----:B------:R-:W-:Y:S02]  /*2a280*/  F2FP.F16.E4M3.UNPACK_B R13, R22 ;  /* 0x00000016ff0d723e */ /* 0x000fe400020006ff */
[----:B-1----:R-:W-:Y:S02]  /*2a290*/  F2FP.F16.E4M3.UNPACK_B R14, R23 ;  /* 0x00000017ff0e723e */ /* 0x002fe400020006ff */
[----:B------:R-:W-:Y:S01]  /*2a2a0*/  F2FP.F16.E4M3.UNPACK_B R15, R28 ;  /* 0x0000001cff0f723e */ /* 0x000fe200020006ff */
[----:B------:R-:W5:Y:S04]  /*2a2b0*/  LDL.LU R0, [R1+0x934] ;  /* 0x0009340001007983 */ /* 0x000f680000300800 */
        /* <DEDUP_REMOVED lines=8> */
[----:B------:R-:W2:Y:S04]  /*2a340*/  LDL.LU.64 R16, [R1+0x1d38] ;  /* 0x001d380001107983 */ /* 0x000ea80000300a00 */
[----:B------:R-:W2:Y:S04]  /*2a350*/  LDL.LU R20, [R1+0x948] ;  /* 0x0009480001147983 */ /* 0x000ea80000300800 */
[----:B------:R-:W2:Y:S01]  /*2a360*/  LDL.LU R21, [R1+0x944] ;  /* 0x0009440001157983 */ /* 0x000ea20000300800 */
[----:B----4-:R-:W-:-:S15]  /*2a370*/  HMMA.16816.F32 R8, R12, R18, R8 ;  /* 0x000000120c08723c */ /* 0x010fde0000001808 */
[----:B------:R-:W-:-:S04]  /*2a380*/  NOP ;  /* 0x0000000000007918 */ /* 0x000fc80000000000 */
[----:B------:R-:W-:Y:S04]  /*2a390*/  STL.64 [R1+0x110], R8 ;  /* 0x0001100801007387 */ /* 0x000fe80000100a00 */
[----:B------:R0:W-:Y:S04]  /*2a3a0*/  STL.64 [R1+0x118], R10 ;  /* 0x0001180a01007387 */ /* 0x0001e80000100a00 */
[----:B0-----:R-:W2:Y:S04]  /*2a3b0*/  LDL.LU.64 R10, [R1+0x1d30] ;  /* 0x001d3000010a7983 */ /* 0x001ea80000300a00 */
[----:B------:R-:W2:Y:S04]  /*2a3c0*/  LDL.LU.64 R8, [R1+0x1d28] ;  /* 0x001d280001087983 */ /* 0x000ea80000300a00 */
[----:B------:R-:W4:Y:S04]  /*2a3d0*/  LDL.LU R18, [R1+0x940] ;  /* 0x0009400001127983 */ /* 0x000f280000300800 */
[----:B------:R-:W4:Y:S01]  /*2a3e0*/  LDL.LU R19, [R1+0x93c] ;  /* 0x00093c0001137983 */ /* 0x000f220000300800 */
[----:B--2---:R-:W-:-:S15]  /*2a3f0*/  HMMA.16816.F32 R8, R12, R16, R8 ;  /* 0x000000100c08723c */ /* 0x004fde0000001808 */
[----:B------:R-:W-:-:S04]  /*2a400*/  NOP ;  /* 0x0000000000007918 */ /* 0x000fc80000000000 */
[----:B------:R-:W-:Y:S04]  /*2a410*/  STL.64 [R1+0xf0], R8 ;  /* 0x0000f00801007387 */ /* 0x000fe80000100a00 */
[----:B------:R0:W-:Y:S04]  /*2a420*/  STL.64 [R1+0xf8], R10 ;  /* 0x0000f80a01007387 */ /* 0x0001e80000100a00 */
[----:B0-----:R-:W2:Y:S04]  /*2a430*/  LDL.LU.64 R10, [R1+0x1d20] ;  /* 0x001d2000010a7983 */ /* 0x001ea80000300a00 */
[----:B------:R-:W3:Y:S04]  /*2a440*/  LDL.LU.64 R8, [R1+0x1d18] ;  /* 0x001d180001087983 */ /* 0x000ee80000300a00 */
[----:B------:R-:W5:Y:S01]  /*2a450*/  LDL.LU R17, [R1+0x938] ;  /* 0x0009380001117983 */ /* 0x000f620000300800 */
        /* <DEDUP_REMOVED lines=8> */
[----:B------:R-:W2:-:S13]  /*2a4e0*/  LDL.LU.64 R24, [R1+0x1cf8] ;  /* 0x001cf80001187983 */ /* 0x000e9a0000300a00 */
[----:B------:R0:W-:Y:S04]  /*2a4f0*/  STL.64 [R1+0xd0], R8 ;  /* 0x0000d00801007387 */ /* 0x0001e80000100a00 */
[----:B------:R1:W-:Y:S04]  /*2a500*/  STL.64 [R1+0xd8], R10 ;  /* 0x0000d80a01007387 */ /* 0x0003e80000100a00 */
[----:B0-----:R-:W3:Y:S04]  /*2a510*/  LDL.LU R8, [R1] ;  /* 0x0000000001087983 */ /* 0x001ee80000300800 */
[----:B------:R-:W3:Y:S04]  /*2a520*/  LDL.LU R9, [R1+0x4] ;  /* 0x0000040001097983 */ /* 0x000ee80000300800 */
[----:B-1----:R-:W3:Y:S04]  /*2a530*/  LDL.LU R10, [R1+0x8] ;  /* 0x00000800010a7983 */ /* 0x002ee80000300800 */
[----:B------:R-:W3:Y:S01]  /*2a540*/  LDL.LU R11, [R1+0xc] ;  /* 0x00000c00010b7983 */ /* 0x000ee20000300800 */
[----:B--2---:R-:W-:-:S15]  /*2a550*/  HMMA.16816.F32 R24, R12, R6, R24 ;  /* 0x000000060c18723c */ /* 0x004fde0000001818 */
[----:B------:R-:W-:-:S04]  /*2a560*/  NOP ;  /* 0x0000000000007918 */ /* 0x000fc80000000000 */
[----:B------:R-:W-:Y:S04]  /*2a570*/  STL.64 [R1+0x50], R24 ;  /* 0x0000501801007387 */ /* 0x000fe80000100a00 */
[----:B------:R0:W-:Y:S04]  /*2a580*/  STL.64 [R1+0x58], R26 ;  /* 0x0000581a01007387 */ /* 0x0001e80000100a00 */
[----:B0-----:R-:W2:Y:S04]  /*2a590*/  LDL.LU.64 R26, [R1+0x1cf0] ;  /* 0x001cf000011a7983 */ /* 0x001ea80000300a00 */
[----:B------:R-:W2:Y:S01]  /*2a5a0*/  LDL.LU.64 R24, [R1+0x1ce8] ;  /* 0x001ce80001187983 */ /* 0x000ea20000300a00 */
[----:B---3--:R-:W-:Y:S01]  /*2a5b0*/  HMMA.16816.F32 R8, R12, R4, R8 ;  /* 0x000000040c08723c */ /* 0x008fe20000001808 */
[----:B-----5:R-:W-:-:S15]  /*2a5c0*/  IMAD R0, R0, 0x100, R17 ;  /* 0x0000010000007824 */ /* 0x020fde00078e0211 */
[----:B------:R-:W-:-:S03]  /*2a5d0*/  NOP ;  /* 0x0000000000007918 */ /* 0x000fc60000000000 */
[----:B------:R-:W-:Y:S04]  /*2a5e0*/  STL.64 [R1+0x10], R8 ;  /* 0x0000100801007387 */ /* 0x000fe80000100a00 */
[----:B------:R-:W-:Y:S01]  /*2a5f0*/  STL.64 [R1+0x18], R10 ;  /* 0x0000180a01007387 */ /* 0x000fe20000100a00 */
[----:B--2---:R-:W-:Y:S01]  /*2a600*/  HMMA.16816.F32 R24, R12, R2, R24 ;  /* 0x000000020c18723c */ /* 0x004fe20000001818 */
[----:B------:R-:W-:-:S15]  /*2a610*/  F2FP.F16.E4M3.UNPACK_B R12, R0 ;  /* 0x00000000ff0c723e */ /* 0x000fde00020006ff */
[----:B------:R-:W-:-:S03]  /*2a620*/  NOP ;  /* 0x0000000000007918 */ /* 0x000fc60000000000 */
[----:B------:R-:W-:Y:S04]  /*2a630*/  STL.64 [R1+0x1980], R26 ;  /* 0x0019801a01007387 */ /* 0x000fe80000100a00 */
[----:B------:R0:W-:Y:S04]  /*2a640*/  STL.64 [R1+0x1978], R24 ;  /* 0x0019781801007387 */ /* 0x0001e80000100a00 */
[----:B------:R-:W2:Y:S04]  /*2a650*/  LDL.LU R0, [R1+0x734] ;  /* 0x0007340001007983 */ /* 0x000ea80000300800 */
[----:B------:R-:W3:Y:S04]  /*2a660*/  LDL.LU R2, [R1+0x6f0] ;  /* 0x0006f00001027983 */ /* 0x000ee80000300800 */
[----:B0-----:R-:W5:Y:S04]  /*2a670*/  LDL.LU R24, [R1+0x1e0] ;  /* 0x0001e00001187983 */ /* 0x001f680000300800 */
[----:B------:R-:W5:Y:S04]  /*2a680*/  LDL.LU R25, [R1+0x1e4] ;  /* 0x0001e40001197983 */ /* 0x000f680000300800 */
[----:B------:R-:W2:Y:S04]  /*2a690*/  LDL.LU R26, [R1+0x1e8] ;  /* 0x0001e800011a7983 */ /* 0x000ea80000300800 */
[----:B------:R-:W2:Y:S01]  /*2a6a0*/  LDL.LU R27, [R1+0x1ec] ;  /* 0x0001ec00011b7983 */ /* 0x000ea20000300800 */
[----:B------:R-:W-:Y:S01]  /*2a6b0*/  IMAD R5, R21, 0x100, R20 ;  /* 0x0000010015057824 */ /* 0x000fe200078e0214 */
[----:B------:R-:W-:-:S02]  /*2a6c0*/  F2FP.F16.E4M3.UNPACK_B R20, R22.H1 ;  /* 0x00000016ff14723e */ /* 0x000fc400030006ff */
[----:B------:R-:W-:Y:S01]  /*2a6d0*/  F2FP.F16.E4M3.UNPACK_B R21, R29.H1 ;  /* 0x0000001dff15723e */ /* 0x000fe200030006ff */
[----:B------:R-:W3:Y:S04]  /*2a6e0*/  LDL.LU R22, [R1+0x740] ;  /* 0x0007400001167983 */ /* 0x000ee80000300800 */
[----:B------:R-:W3:Y:S04]  /*2a6f0*/  LDL.LU R29, [R1+0x744] ;  /* 0x00074400011d7983 */ /* 0x000ee80000300800 */
[----:B------:R-:W3:Y:S04]  /*2a700*/  LDL.LU R17, [R1+0x6e4] ;  /* 0x0006e40001117983 */ /* 0x000ee80000300800 */
[----:B------:R-:W3:Y:S01]  /*2a710*/  LDL.LU R10, [R1+0x720] ;  /* 0x00072000010a7983 */ /* 0x000ee20000300800 */
[----:B------:R-:W-:-:S03]  /*2a720*/  F2FP.F16.E4M3.UNPACK_B R14, R5 ;  /* 0x00000005ff0e723e */ /* 0x000fc600020006ff */
[----:B------:R-:W3:Y:S04]  /*2a730*/  LDL.LU R9, [R1+0x714] ;  /* 0x0007140001097983 */ /* 0x000ee80000300800 */
[----:B------:R-:W3:Y:S04]  /*2a740*/  LDL.LU R5, [R1+0x700] ;  /* 0x0007000001057983 */ /* 0x000ee80000300800 */
[----:B--2---:R-:W-:Y:S04]  /*2a750*/  STL.64 [R1+0x1ca0], R26 ;  /* 0x001ca01a01007387 */ /* 0x004fe80000100a00 */
[----:B-----5:R0:W-:Y:S04]  /*2a760*/  STL.64 [R1+0x1c98], R24 ;  /* 0x001c981801007387 */ /* 0x0201e80000100a00 */
[----:B0-----:R-:W2:Y:S04]  /*2a770*/  LDL.LU R24, [R1+0xc0] ;  /* 0x0000c00001187983 */ /* 0x001ea80000300800 */
[----:B------:R-:W2:Y:S04]  /*2a780*/  LDL.LU R25, [R1+0xc4] ;  /* 0x0000c40001197983 */ /* 0x000ea80000300800 */
[----:B------:R-:W5:Y:S04]  /*2a790*/  LDL.LU R26, [R1+0xc8] ;  /* 0x0000c800011a7983 */ /* 0x000f680000300800 */
[----:B------:R-:W5:Y:S04]  /*2a7a0*/  LDL.LU R27, [R1+0xcc] ;  /* 0x0000cc00011b7983 */ /* 0x000f680000300800 */
[----:B------:R-:W2:Y:S04]  /*2a7b0*/  LDL.LU R16, [R1+0x6e0] ;  /* 0x0006e00001107983 */ /* 0x000ea80000300800 */
[----:B------:R-:W3:Y:S04]  /*2a7c0*/  LDL.LU R11, [R1+0x724] ;  /* 0x00072400010b7983 */ /* 0x000ee80000300800 */
[----:B------:R-:W2:Y:S04]  /*2a7d0*/  LDL.LU R8, [R1+0x710] ;  /* 0x0007100001087983 */ /* 0x000ea80000300800 */
[----:B---3--:R-:W-:Y:S04]  /*2a7e0*/  STL.64 [R1+0x1cd0], R10 ;  /* 0x001cd00a01007387 */ /* 0x008fe80000100a00 */
[----:B--2---:R0:W-:Y:S04]  /*2a7f0*/  STL.64 [R1+0x1cc8], R8 ;  /* 0x001cc80801007387 */ /* 0x0041e80000100a00 */
[----:B0-----:R-:W2:Y:S04]  /*2a800*/  LDL.LU R8, [R1+0x60] ;  /* 0x0000600001087983 */ /* 0x001ea80000300800 */
[----:B------:R-:W2:Y:S04]  /*2a810*/  LDL.LU R9, [R1+0x64] ;  /* 0x0000640001097983 */ /* 0x000ea80000300800 */
[----:B------:R-:W3:Y:S04]  /*2a820*/  LDL.LU R10, [R1+0x68] ;  /* 0x00006800010a7983 */ /* 0x000ee80000300800 */
[----:B------:R-:W3:Y:S01]  /*2a830*/  LDL.LU R11, [R1+0x6c] ;  /* 0x00006c00010b7983 */ /* 0x000ee20000300800 */
[----:B----4-:R-:W-:-:S02]  /*2a840*/  IMAD R4, R19, 0x100, R18 ;  /* 0x0000010013047824 */ /* 0x010fc400078e0212 */
[----:B------:R-:W-:Y:S01]  /*2a850*/  IMAD R6, R23, 0x100, R28 ;  /* 0x0000010017067824 */ /* 0x000fe200078e021c */
[----:B---3--:R-:W-:Y:S04]  /*2a860*/  STL.64 [R1+0x1ce0], R10 ;  /* 0x001ce00a01007387 */ /* 0x008fe80000100a00 */
[----:B--2---:R0:W-:Y:S04]  /*2a870*/  STL.64 [R1+0x1cd8], R8 ;  /* 0x001cd80801007387 */ /* 0x0041e80000100a00 */
[----:B0-----:R-:W2:Y:S04]  /*2a880*/  LDL.LU R8, [R1+0x20] ;  /* 0x0000200001087983 */ /* 0x001ea80000300800 */
[----:B------:R-:W2:Y:S04]  /*2a890*/  LDL.LU R9, [R1+0x24] ;  /* 0x0000240001097983 */ /* 0x000ea80000300800 */
[----:B------:R-:W2:Y:S04]  /*2a8a0*/  LDL.LU R10, [R1+0x28] ;  /* 0x00002800010a7983 */ /* 0x000ea80000300800 */
[----:B------:R-:W2:Y:S04]  /*2a8b0*/  LDL.LU R11, [R1+0x2c] ;  /* 0x00002c00010b7983 */ /* 0x000ea80000300800 */
[----:B-----5:R-:W-:Y:S04]  /*2a8c0*/  STL.64 [R1+0x1cb0], R26 ;  /* 0x001cb01a01007387 */ /* 0x020fe80000100a00 */
[----:B------:R0:W-:Y:S04]  /*2a8d0*/  STL.64 [R1+0x1ca8], R24 ;  /* 0x001ca81801007387 */ /* 0x0001e80000100a00 */
[----:B0-----:R-:W3:Y:S04]  /*2a8e0*/  LDL.LU R24, [R1+0x90] ;  /* 0x0000900001187983 */ /* 0x001ee80000300800 */
[----:B------:R-:W3:Y:S04]  /*2a8f0*/  LDL.LU R25, [R1+0x94] ;  /* 0x0000940001197983 */ /* 0x000ee80000300800 */
[----:B------:R-:W4:Y:S04]  /*2a900*/  LDL.LU R26, [R1+0x98] ;  /* 0x00009800011a7983 */ /* 0x000f280000300800 */
[----:B------:R-:W4:Y:S01]  /*2a910*/  LDL.LU R27, [R1+0x9c] ;  /* 0x00009c00011b7983 */ /* 0x000f220000300800 */
[----:B------:R-:W-:-:S02]  /*2a920*/  F2FP.F16.E4M3.UNPACK_B R13, R4 ;  /* 0x00000004ff0d723e */ /* 0x000fc400020006ff */
[----:B------:R-:W-:-:S07]  /*2a930*/  F2FP.F16.E4M3.UNPACK_B R15, R6 ;  /* 0x00000006ff0f723e */ /* 0x000fce00020006ff */
[----:B--2---:R-:W-:Y:S01]  /*2a940*/  HMMA.16816.F32 R8, R12, R20, R8 ;  /* 0x000000140c08723c */ /* 0x004fe20000001808 */
[----:B----4-:R-:W-:Y:S04]  /*2a950*/  STL.64 [R1+0x1cc0], R26 ;  /* 0x001cc01a01007387 */ /* 0x010fe80000100a00 */
[----:B---3--:R0:W-:Y:S04]  /*2a960*/  STL.64 [R1+0x1cb8], R24 ;  /* 0x001cb81801007387 */ /* 0x0081e80000100a00 */
[----:B0-----:R-:W2:Y:S04]  /*2a970*/  LDL.LU R24, [R1+0x70] ;  /* 0x0000700001187983 */ /* 0x001ea80000300800 */
[----:B------:R-:W2:Y:S04]  /*2a980*/  LDL.LU R25, [R1+0x74] ;  /* 0x0000740001197983 */ /* 0x000ea80000300800 */
[----:B------:R-:W2:Y:S04]  /*2a990*/  LDL.LU R26, [R1+0x78] ;  /* 0x00007800011a7983 */ /* 0x000ea80000300800 */
[----:B------:R-:W2:Y:S04]  /*2a9a0*/  LDL.LU R27, [R1+0x7c] ;  /* 0x00007c00011b7983 */ /* 0x000ea80000300800 */
[----:B------:R-:W3:Y:S04]  /*2a9b0*/  LDL.LU R7, [R1+0x704] ;  /* 0x0007040001077983 */ /* 0x000ee80000300800 */
[----:B------:R-:W4:Y:S04]  /*2a9c0*/  LDL.LU R4, [R1+0x730] ;  /* 0x0007300001047983 */ /* 0x000f280000300800 */
[----:B------:R-:W-:Y:S04]  /*2a9d0*/  STL.64 [R1], R8 ;  /* 0x0000000801007387 */ /* 0x000fe80000100a00 */
[----:B------:R0:W-:Y:S04]  /*2a9e0*/  STL.64 [R1+0x8], R10 ;  /* 0x0000080a01007387 */ /* 0x0001e80000100a00 */
[----:B0-----:R-:W5:Y:S04]  /*2a9f0*/  LDL.LU.64 R10, [R1+0x1ce0] ;  /* 0x001ce000010a7983 */ /* 0x001f680000300a00 */
[----:B------:R-:W5:Y:S01]  /*2aa00*/  LDL.LU.64 R8, [R1+0x1cd8] ;  /* 0x001cd80001087983 */ /* 0x000f620000300a00 */
[----:B------:R-:W-:-:S02]  /*2aa10*/  F2FP.F16.E4M3.UNPACK_B R18, R22.H1 ;  /* 0x00000016ff12723e */ /* 0x000fc400030006ff */
[----:B------:R-:W-:Y:S02]  /*2aa20*/  F2FP.F16.E4M3.UNPACK_B R19, R29.H1 ;  /* 0x0000001dff13723e */ /* 0x000fe400030006ff */
[----:B------:R-:W-:Y:S02]  /*2aa30*/  F2FP.F16.E4M3.UNPACK_B R16, R16.H1 ;  /* 0x00000010ff10723e */ /* 0x000fe400030006ff */
[----:B------:R-:W-:Y:S01]  /*2aa40*/  F2FP.F16.E4M3.UNPACK_B R17, R17.H1 ;  /* 0x00000011ff11723e */ /* 0x000fe200030006ff */
[----:B------:R-:W3:Y:S04]  /*2aa50*/  LDL.LU R3, [R1+0x6f4] ;  /* 0x0006f40001037983 */ /* 0x000ee80000300800 */
[----:B------:R-:W-:Y:S04]  /*2aa60*/  STL [R1+0x1c94], R20 ;  /* 0x001c941401007387 */ /* 0x000fe80000100800 */
[----:B------:R-:W-:Y:S04]  /*2aa70*/  STL [R1+0x1c90], R21 ;  /* 0x001c901501007387 */ /* 0x000fe80000100800 */
[----:B------:R-:W3:Y:S04]  /*2aa80*/  LDL.LU R28, [R1+0x958] ;  /* 0x00095800011c7983 */ /* 0x000ee80000300800 */
[----:B------:R-:W3:Y:S04]  /*2aa90*/  LDL.LU R23, [R1+0x954] ;  /* 0x0009540001177983 */ /* 0x000ee80000300800 */
[----:B------:R-:W3:Y:S04]  /*2aaa0*/  LDL.LU R22, [R1+0x960] ;  /* 0x0009600001167983 */ /* 0x000ee80000300800 */
[----:B------:R-:W3:Y:S01]  /*2aab0*/  LDL.LU R29, [R1+0x95c] ;  /* 0x00095c00011d7983 */ /* 0x000ee20000300800 */
[C---:B--2---:R-:W-:Y:S08]  /*2aac0*/  HMMA.16816.F32 R24, R12.reuse, R16, R24 ;  /* 0x000000100c18723c */ /* 0x044ff00000001818 */
[----:B-----5:R-:W-:-:S15]  /*2aad0*/  HMMA.16816.F32 R8, R12, R18, R8 ;  /* 0x000000120c08723c */ /* 0x020fde0000001808 */
[----:B------:R-:W-:-:S04]  /*2aae0*/  NOP ;  /* 0x0000000000007918 */ /* 0x000fc80000000000 */
[----:B------:R-:W-:Y:S04]  /*2aaf0*/  STL.64 [R1+0x20], R8 ;  /* 0x0000200801007387 */ /* 0x000fe80000100a00 */
[----:B------:R0:W-:Y:S04]  /*2ab00*/  STL.64 [R1+0x28], R10 ;  /* 0x0000280a01007387 */ /* 0x0001e80000100a00 */
[----:B0-----:R-:W2:Y:S04]  /*2ab10*/  LDL.LU.64 R10, [R1+0x1cd0] ;  /* 0x001cd000010a7983 */ /* 0x001ea80000300a00 */
[----:B------:R-:W5:Y:S04]  /*2ab20*/  LDL.LU.64 R8, [R1+0x1cc8] ;  /* 0x001cc80001087983 */ /* 0x000f680000300a00 */
        /* <DEDUP_REMOVED lines=18> */
[----:B-----5:R-:W-:-:S02]  /*2ac50*/  F2FP.F16.E4M3.UNPACK_B R8, R8.H1 ;  /* 0x00000008ff08723e */ /* 0x020fc400030006ff */
[----:B------:R-:W-:Y:S02]  /*2ac60*/  F2FP.F16.E4M3.UNPACK_B R9, R9.H1 ;  /* 0x00000009ff09723e */ /* 0x000fe400030006ff */
[----:B------:R-:W-:Y:S02]  /*2ac70*/  F2FP.F16.E4M3.UNPACK_B R6, R5.H1 ;  /* 0x00000005ff06723e */ /* 0x000fe400030006ff */
[----:B------:R-:W-:-:S03]  /*2ac80*/  F2FP.F16.E4M3.UNPACK_B R7, R7.H1 ;  /* 0x00000007ff07723e */ /* 0x000fc600030006ff */
[----:B--2---:R-:W-:-:S15]  /*2ac90*/  HMMA.16816.F32 R24, R12, R8, R24 ;  /* 0x000000080c18723c */ /* 0x004fde0000001818 */
[----:B------:R-:W-:-:S04]  /*2aca0*/  NOP ;  /* 0x0000000000007918 */ /* 0x000fc80000000000 */
[----:B------:R-:W-:Y:S04]  /*2acb0*/  STL.64 [R1+0x60], R24 ;  /* 0x0000601801007387 */ /* 0x000fe80000100a00 */
[----:B------:R0:W-:Y:S04]  /*2acc0*/  STL.64 [R1+0x68], R26 ;  /* 0x0000681a01007387 */ /* 0x0001e80000100a00 */
[----:B0-----:R-:W2:Y:S04]  /*2acd0*/  LDL.LU.64 R26, [R1+0x1ca0] ;  /* 0x001ca000011a7983 */ /* 0x001ea80000300a00 */
[----:B------:R-:W2:Y:S04]  /*2ace0*/  LDL.LU.64 R24, [R1+0x1c98] ;  /* 0x001c980001187983 */ /* 0x000ea80000300a00 */
[----:B------:R-:W-:Y:S04]  /*2acf0*/  STL.64 [R1+0x1c58], R10 ;  /* 0x001c580a01007387 */ /* 0x000fe80000100a00 */
[----:B------:R4:W-:Y:S02]  /*2ad00*/  STL.64 [R1+0x1c50], R8 ;  /* 0x001c500801007387 */ /* 0x0009e40000100a00 */
[----:B----4-:R-:W-:Y:S01]  /*2ad10*/  HMMA.16816.F32 R8, R12, R6, R16 ;  /* 0x000000060c08723c */ /* 0x010fe20000001810 */
[----:B------:R-:W-:-:S02]  /*2ad20*/  F2FP.F16.E4M3.UNPACK_B R4, R4.H1 ;  /* 0x00000004ff04723e */ /* 0x000fc400030006ff */
[----:B------:R-:W-:-:S15]  /*2ad30*/  F2FP.F16.E4M3.UNPACK_B R5, R0.H1 ;  /* 0x00000000ff05723e */ /* 0x000fde00030006ff */
[----:B------:R-:W-:Y:S01]  /*2ad40*/  NOP ;  /* 0x0000000000007918 */ /* 0x000fe20000000000 */
[----:B------:R-:W-:Y:S04]  /*2ad50*/  STL.64 [R1+0xa0], R8 ;  /* 0x0000a00801007387 */ /* 0x000fe80000100a00 */
[----:B------:R2:W-:Y:S04]  /*2ad60*/  STL.64 [R1+0xa8], R10 ;  /* 0x0000a80a01007387 */ /* 0x0005e80000100a00 */
[----:B------:R-:W-:Y:S04]  /*2ad70*/  STL.64 [R1+0x1c38], R6 ;  /* 0x001c380601007387 */ /* 0x000fe80000100a00 */
[----:B------:R-:W-:Y:S01]  /*2ad80*/  STL.64 [R1+0x1c30], R4 ;  /* 0x001c300401007387 */ /* 0x000fe20000100a00 */
[----:B--2---:R-:W-:-:S15]  /*2ad90*/  HMMA.16816.F32 R8, R12, R4, R24 ;  /* 0x000000040c08723c */ /* 0x004fde0000001818 */
[----:B------:R-:W-:-:S04]  /*2ada0*/  NOP ;  /* 0x0000000000007918 */ /* 0x000fc80000000000 */
[----:B------:R-:W-:Y:S04]  /*2adb0*/  STL.64 [R1+0xc0], R8 ;  /* 0x0000c00801007387 */ /* 0x000fe80000100a00 */
[----:B------:R-:W-:Y:S04]  /*2adc0*/  STL.64 [R1+0xc8], R10 ;  /* 0x0000c80a01007387 */ /* 0x000fe80000100a00 */
[----:B------:R-:W2:Y:S04]  /*2add0*/  LDL.LU R24, [R1+0x410] ;  /* 0x0004100001187983 */ /* 0x000ea80000300800 */
[----:B------:R-:W2:Y:S04]  /*2ade0*/  LDL.LU R25, [R1+0x414] ;  /* 0x0004140001197983 */ /* 0x000ea80000300800 */
[----:B------:R-:W3:Y:S04]  /*2adf0*/  LDL.LU R26, [R1+0x418] ;  /* 0x00041800011a7983 */ /* 0x000ee80000300800 */
[----:B------:R-:W3:Y:S01]  /*2ae00*/  LDL.LU R27, [R1+0x41c] ;  /* 0x00041c00011b7983 */ /* 0x000ee20000300800 */
[----:B------:R-:W-:-:S03]  /*2ae10*/  IMAD R22, R29, 0x100, R22 ;  /* 0x000001001d167824 */ /* 0x000fc600078e0216 */
[----:B---3--:R-:W-:Y:S04]  /*2ae20*/  STL.64 [R1+0x1be8], R26 ;  /* 0x001be81a01007387 */ /* 0x008fe80000100a00 */
[----:B--2---:R0:W-:Y:S04]  /*2ae30*/  STL.64 [R1+0x1be0], R24 ;  /* 0x001be01801007387 */ /* 0x0041e80000100a00 */
[----:B------:R-:W2:Y:S04]  /*2ae40*/  LDL.LU R29, [R1+0x98c] ;  /* 0x00098c00011d7983 */ /* 0x000ea80000300800 */
[----:B--2---:R-:W-:Y:S04]  /*2ae50*/  STL [R1+0x1c00], R29 ;  /* 0x001c001d01007387 */ /* 0x004fe80000100800 */
        /* <DEDUP_REMOVED lines=15> */
[----:B----4-:R-:W-:Y:S04]  /*2af50*/  STL.64 [R1+0x1c60], R4 ;  /* 0x001c600401007387 */ /* 0x010fe80000100a00 */
[----:B------:R-:W4:Y:S04]  /*2af60*/  LDL.LU R8, [R1+0x4c0] ;  /* 0x0004c00001087983 */ /* 0x000f280000300800 */
[----:B------:R-:W4:Y:S04]  /*2af70*/  LDL.LU R9, [R1+0x4c4] ;  /* 0x0004c40001097983 */ /* 0x000f280000300800 */
[----:B------:R-:W5:Y:S04]  /*2af80*/  LDL.LU R10, [R1+0x4c8] ;  /* 0x0004c800010a7983 */ /* 0x000f680000300800 */
[----:B------:R-:W5:Y:S01]  /*2af90*/  LDL.LU R11, [R1+0x4cc] ;  /* 0x0004cc00010b7983 */ /* 0x000f620000300800 */
[----:B------:R-:W-:-:S03]  /*2afa0*/  IMAD R0, R23, 0x100, R28 ;  /* 0x0000010017007824 */ /* 0x000fc600078e021c */
        /* <DEDUP_REMOVED lines=19> */
[----:B--2---:R0:W-:Y:S04]  /*2b0e0*/  STL [R1+0x1c04], R29 ;  /* 0x001c041d01007387 */ /* 0x0041e80000100800 */
[----:B0-----:R-:W2:Y:S04]  /*2b0f0*/  LDL.LU R29, [R1+0x980] ;  /* 0x00098000011d7983 */ /* 0x001ea80000300800 */
[----:B--2---:R0:W-:Y:S04]  /*2b100*/  STL [R1+0x1c08], R29 ;  /* 0x001c081d01007387 */ /* 0x0041e80000100800 */
[----:B0-----:R-:W2:Y:S04]  /*2b110*/  LDL.LU R29, [R1+0x978] ;  /* 0x00097800011d7983 */ /* 0x001ea80000300800 */
        /* <DEDUP_REMOVED lines=12> */
[----:B-----5:R-:W-:-:S02]  /*2b1e0*/  IMAD R23, R23, 0x100, R20 ;  /* 0x0000010017177824 */ /* 0x020fc400078e0214 */
[----:B------:R-:W-:Y:S01]  /*2b1f0*/  IMAD R28, R28, 0x100, R21 ;  /* 0x000001001c1c7824 */ /* 0x000fe200078e0215 */
[----:B------:R-:W-:Y:S02]  /*2b200*/  F2FP.F16.E4M3.UNPACK_B R2, R2.H1 ;  /* 0x00000002ff02723e */ /* 0x000fe400030006ff */
[----:B------:R-:W-:-:S07]  /*2b210*/  F2FP.F16.E4M3.UNPACK_B R3, R3.H1 ;  /* 0x00000003ff03723e */ /* 0x000fce00030006ff */
[----:B----4-:R-:W-:Y:S01]  /*2b220*/  HMMA.16816.F32 R12, R12, R2, R8 ;  /* 0x000000020c0c723c */ /* 0x010fe20000001808 */
        /* <DEDUP_REMOVED lines=8> */
[----:B------:R-:W4:Y:S04]  /*2b2b0*/  LDL.LU.64 R10, [R1+0x1c88] ;  /* 0x001c8800010a7983 */ /* 0x000f280000300a00 */
[----:B------:R-:W4:Y:S04]  /*2b2c0*/  LDL.LU.64 R8, [R1+0x1c80] ;  /* 0x001c800001087983 */ /* 0x000f280000300a00 */
[----:B------:R0:W-:Y:S04]  /*2b2d0*/  STL.64 [R1+0x90], R12 ;  /* 0x0000900c01007387 */ /* 0x0001e80000100a00 */
[----:B------:R1:W-:Y:S01]  /*2b2e0*/  STL.64 [R1+0x98], R14 ;  /* 0x0000980e01007387 */ /* 0x0003e20000100a00 */
[----:B0-----:R-:W-:-:S02]  /*2b2f0*/  F2FP.F16.E4M3.UNPACK_B R12, R0 ;  /* 0x00000000ff0c723e */ /* 0x001fc400020006ff */
[----:B------:R-:W-:Y:S02]  /*2b300*/  F2FP.F16.E4M3.UNPACK_B R13, R22 ;  /* 0x00000016ff0d723e */ /* 0x000fe400020006ff */
[----:B-1----:R-:W-:Y:S02]  /*2b310*/  F2FP.F16.E4M3.UNPACK_B R14, R23 ;  /* 0x00000017ff0e723e */ /* 0x002fe400020006ff */
[----:B------:R-:W-:Y:S01]  /*2b320*/  F2FP.F16.E4M3.UNPACK_B R15, R28 ;  /* 0x0000001cff0f723e */ /* 0x000fe200020006ff */
[----:B------:R-:W5:Y:S04]  /*2b330*/  LDL.LU R0, [R1+0x974] ;  /* 0x0009740001007983 */ /* 0x000f680000300800 */
        /* <DEDUP_REMOVED lines=36> */
[----:B------:R-:W3:Y:S01]  /*2b580*/  LDL.LU.64 R24, [R1+0x1c20] ;  /* 0x001c200001187983 */ /* 0x000ee20000300a00 */
[----:B-----5:R-:W-:Y:S01]  /*2b590*/  IMAD R0, R0, 0x100, R29 ;  /* 0x0000010000007824 */ /* 0x020fe200078e021d */
        /* <DEDUP_REMOVED lines=11> */
[----:B------:R-:W3:Y:S04]  /*2b650*/  LDL.LU R7, [R1+0x43c] ;  /* 0x00043c0001077983 */ /* 0x000ee80000300800 */
[----:B------:R-:W4:Y:S02]  /*2b660*/  LDL.LU R29, [R1+0x1c08] ;  /* 0x001c0800011d7983 */ /* 0x000f240000300800 */
[----:B----4-:R-:W-:-:S02]  /*2b670*/  IMAD R22, R22, 0x100, R29 ;  /* 0x0000010016167824 */ /* 0x010fc400078e021d */
[----:B------:R-:W4:Y:S01]  /*2b680*/  LDL.LU R29, [R1+0x1c04] ;  /* 0x001c0400011d7983 */ /* 0x000f220000300800 */
[----:B--2---:R-:W-:Y:S01]  /*2b690*/  HMMA.16816.F32 R12, R12, R2, R24 ;  /* 0x000000020c0c723c */ /* 0x004fe20000001818 */
[----:B----4-:R-:W-:Y:S02]  /*2b6a0*/  IMAD R23, R23, 0x100, R29 ;  /* 0x0000010017177824 */ /* 0x010fe400078e021d */
[----:B------:R-:W2:Y:S04]  /*2b6b0*/  LDL.LU R29, [R1+0x1c00] ;  /* 0x001c0000011d7983 */ /* 0x000ea80000300800 */
[----:B------:R-:W4:Y:S04]  /*2b6c0*/  LDL.LU.64 R26, [R1+0x1bf8] ;  /* 0x001bf800011a7983 */ /* 0x000f280000300a00 */
[----:B------:R-:W4:Y:S04]  /*2b6d0*/  LDL.LU.64 R24, [R1+0x1bf0] ;  /* 0x001bf00001187983 */ /* 0x000f280000300a00 */
[----:B------:R-:W-:Y:S04]  /*2b6e0*/  STL [R1+0x1b98], R3 ;  /* 0x001b980301007387 */ /* 0x000fe80000100800 */
[----:B------:R0:W-:Y:S04]  /*2b6f0*/  STL.64 [R1+0x80], R12 ;  /* 0x0000800c01007387 */ /* 0x0001e80000100a00 */
[----:B------:R1:W-:Y:S01]  /*2b700*/  STL.64 [R1+0x88], R14 ;  /* 0x0000880e01007387 */ /* 0x0003e20000100a00 */
[----:B0-----:R-:W-:-:S02]  /*2b710*/  F2FP.F16.E4M3.UNPACK_B R12, R0 ;  /* 0x00000000ff0c723e */ /* 0x001fc400020006ff */
[----:B------:R-:W-:Y:S02]  /*2b720*/  F2FP.F16.E4M3.UNPACK_B R13, R22 ;  /* 0x00000016ff0d723e */ /* 0x000fe400020006ff */
[----:B-1----:R-:W-:Y:S01]  /*2b730*/  F2FP.F16.E4M3.UNPACK_B R14, R23 ;  /* 0x00000017ff0e723e */ /* 0x002fe200020006ff */
[----:B--2---:R-:W-:-:S05]  /*2b740*/  IMAD R28, R29, 0x100, R28 ;  /* 0x000001001d1c7824 */ /* 0x004fca00078e021c */
[----:B------:R-:W-:-:S07]  /*2b750*/  F2FP.F16.E4M3.UNPACK_B R15, R28 ;  /* 0x0000001cff0f723e */ /* 0x000fce00020006ff */
[----:B----4-:R-:W-:-:S15]  /*2b760*/  HMMA.16816.F32 R24, R12, R20, R24 ;  /* 0x000000140c18723c */ /* 0x010fde0000001818 */
[----:B------:R-:W-:-:S04]  /*2b770*/  NOP ;  /* 0x0000000000007918 */ /* 0x000fc80000000000 */
        /* <DEDUP_REMOVED lines=8> */
[----:B------:R-:W3:Y:S04]  /*2b800*/  LDL.LU R0, [R1+0xf8c] ;  /* 0x000f8c0001007983 */ /* 0x000ee80000300800 */
[----:B------:R-:W4:Y:S01]  /*2b810*/  LDL.LU R22, [R1+0xf94] ;  /* 0x000f940001167983 */ /* 0x000f220000300800 */
[----:B--2---:R-:W-:-:S15]  /*2b820*/  HMMA.16816.F32 R4, R12, R16, R24 ;  /* 0x000000100c04723c */ /* 0x004fde0000001818 */
[----:B------:R-:W-:-:S04]  /*2b830*/  NOP ;  /* 0x0000000000007918 */ /* 0x000fc80000000000 */
[----:B------:R0:W-:Y:S04]  /*2b840*/  STL.64 [R1+0x660], R4 ;  /* 0x0006600401007387 */ /* 0x0001e80000100a00 */
[----:B------:R1:W-:Y:S04]  /*2b850*/  STL.64 [R1+0x668], R6 ;  /* 0x0006680601007387 */ /* 0x0003e80000100a00 */
[----:B------:R-:W-:Y:S04]  /*2b860*/  STL.64 [R1+0x1b80], R18 ;  /* 0x001b801201007387 */ /* 0x000fe80000100a00 */
[----:B------:R-:W-:Y:S04]  /*2b870*/  STL.64 [R1+0x1b78], R16 ;  /* 0x001b781001007387 */ /* 0x000fe80000100a00 */
[----:B------:R-:W2:Y:S04]  /*2b880*/  LDL.LU R24, [R1+0x340] ;  /* 0x0003400001187983 */ /* 0x000ea80000300800 */
[----:B------:R-:W2:Y:S04]  /*2b890*/  LDL.LU R25, [R1+0x344] ;  /* 0x0003440001197983 */ /* 0x000ea80000300800 */
[----:B------:R-:W5:Y:S04]  /*2b8a0*/  LDL.LU R26, [R1+0x348] ;  /* 0x00034800011a7983 */ /* 0x000f680000300800 */
[----:B------:R-:W5:Y:S04]  /*2b8b0*/  LDL.LU R27, [R1+0x34c] ;  /* 0x00034c00011b7983 */ /* 0x000f680000300800 */
[----:B0-----:R-:W2:Y:S04]  /*2b8c0*/  LDL.LU R4, [R1+0x3f0] ;  /* 0x0003f00001047983 */ /* 0x001ea80000300800 */
[----:B------:R-:W2:Y:S04]  /*2b8d0*/  LDL.LU R5, [R1+0x3f4] ;  /* 0x0003f40001057983 */ /* 0x000ea80000300800 */
[----:B-1----:R-:W2:Y:S04]  /*2b8e0*/  LDL.LU R6, [R1+0x3f8] ;  /* 0x0003f80001067983 */ /* 0x002ea80000300800 */
        /* <DEDUP_REMOVED lines=12> */
[----:B------:R-:W4:Y:S04]  /*2b9b0*/  LDL.LU R23, [R1+0xf9c] ;  /* 0x000f9c0001177983 */ /* 0x000f280000300800 */
[----:B----4-:R-:W-:Y:S04]  /*2b9c0*/  STL.64 [R1+0x1ba8], R22 ;  /* 0x001ba81601007387 */ /* 0x010fe80000100a00 */
[----:B------:R0:W-:Y:S04]  /*2b9d0*/  STL.64 [R1+0x1ba0], R20 ;  /* 0x001ba01401007387 */ /* 0x0001e80000100a00 */
[----:B0-----:R-:W4:Y:S04]  /*2b9e0*/  LDL.LU R20, [R1+0x3c0] ;  /* 0x0003c00001147983 */ /* 0x001f280000300800 */
[----:B------:R-:W4:Y:S04]  /*2b9f0*/  LDL.LU R21, [R1+0x3c4] ;  /* 0x0003c40001157983 */ /* 0x000f280000300800 */
[----:B------:R-:W3:Y:S04]  /*2ba00*/  LDL.LU R22, [R1+0x3c8] ;  /* 0x0003c80001167983 */ /* 0x000ee80000300800 */
[----:B------:R-:W3:Y:S01]  /*2ba10*/  LDL.LU R23, [R1+0x3cc] ;  /* 0x0003cc0001177983 */ /* 0x000ee20000300800 */
[C---:B--2---:R-:W-:Y:S03]  /*2ba20*/  HMMA.16816.F32 R4, R12.reuse, R10, R4 ;  /* 0x0000000a0c04723c */ /* 0x044fe60000001804 */
[----:B---3--:R-:W-:Y:S04]  /*2ba30*/  STL.64 [R1+0x1bb8], R22 ;  /* 0x001bb81601007387 */ /* 0x008fe80000100a00 */
[----:B----4-:R0:W-:Y:S04]  /*2ba40*/  STL.64 [R1+0x1bb0], R20 ;  /* 0x001bb01401007387 */ /* 0x0101e80000100a00 */
[----:B0-----:R-:W2:Y:S04]  /*2ba50*/  LDL.LU R20, [R1+0x3e0] ;  /* 0x0003e00001147983 */ /* 0x001ea80000300800 */
[----:B------:R-:W2:Y:S04]  /*2ba60*/  LDL.LU R21, [R1+0x3e4] ;  /* 0x0003e40001157983 */ /* 0x000ea80000300800 */
[----:B------:R-:W2:Y:S04]  /*2ba70*/  LDL.LU R22, [R1+0x3e8] ;  /* 0x0003e80001167983 */ /* 0x000ea80000300800 */
[----:B------:R-:W2:Y:S04]  /*2ba80*/  LDL.LU R23, [R1+0x3ec] ;  /* 0x0003ec0001177983 */ /* 0x000ea80000300800 */
[----:B------:R-:W3:Y:S04]  /*2ba90*/  LDL.LU R28, [R1+0xfa8] ;  /* 0x000fa800011c7983 */ /* 0x000ee80000300800 */
[----:B------:R-:W3:Y:S04]  /*2baa0*/  LDL.LU R29, [R1+0xfa4] ;  /* 0x000fa400011d7983 */ /* 0x000ee80000300800 */
[----:B------:R-:W-:Y:S04]  /*2bab0*/  STL.64 [R1+0x1b90], R18 ;  /* 0x001b901201007387 */ /* 0x000fe80000100a00 */
[----:B------:R0:W-:Y:S04]  /*2bac0*/  STL.64 [R1+0x1b88], R16 ;  /* 0x001b881001007387 */ /* 0x0001e80000100a00 */
[----:B0-----:R-:W4:Y:S04]  /*2bad0*/  LDL.LU R16, [R1+0x360] ;  /* 0x0003600001107983 */ /* 0x001f280000300800 */
[----:B------:R-:W4:Y:S04]  /*2bae0*/  LDL.LU R17, [R1+0x364] ;  /* 0x0003640001117983 */ /* 0x000f280000300800 */
[----:B------:R-:W4:Y:S04]  /*2baf0*/  LDL.LU R18, [R1+0x368] ;  /* 0x0003680001127983 */ /* 0x000f280000300800 */
[----:B------:R-:W4:Y:S04]  /*2bb00*/  LDL.LU R19, [R1+0x36c] ;  /* 0x00036c0001137983 */ /* 0x000f280000300800 */
[----:B-----5:R-:W-:Y:S04]  /*2bb10*/  STL.64 [R1+0x1b70], R26 ;  /* 0x001b701a01007387 */ /* 0x020fe80000100a00 */
[----:B------:R0:W-:Y:S04]  /*2bb20*/  STL.64 [R1+0x1b68], R24 ;  /* 0x001b681801007387 */ /* 0x0001e80000100a00 */
[----:B0-----:R-:W5:Y:S04]  /*2bb30*/  LDL.LU R24, [R1+0x350] ;  /* 0x0003500001187983 */ /* 0x001f680000300800 */
[----:B------:R-:W5:Y:S04]  /*2bb40*/  LDL.LU R25, [R1+0x354] ;  /* 0x0003540001197983 */ /* 0x000f680000300800 */
        /* <DEDUP_REMOVED lines=23> */
[----:B------:R-:W3:Y:S04]  /*2bcc0*/  LDL.LU.64 R20, [R1+0x1ba0] ;  /* 0x001ba00001147983 */ /* 0x000ee80000300a00 */
[----:B------:R0:W-:Y:S04]  /*2bcd0*/  STL.64 [R1+0x1b50], R6 ;  /* 0x001b500601007387 */ /* 0x0001e80000100a00 */
[----:B0-----:R-:W2:Y:S04]  /*2bce0*/  LDL.LU R6, [R1+0xf90] ;  /* 0x000f900001067983 */ /* 0x001ea80000300800 */
[----:B------:R-:W3:Y:S04]  /*2bcf0*/  LDL.LU R7, [R1+0xf98] ;  /* 0x000f980001077983 */ /* 0x000ee80000300800 */
[----:B------:R0:W-:Y:S04]  /*2bd00*/  STL.64 [R1+0x1b48], R4 ;  /* 0x001b480401007387 */ /* 0x0001e80000100a00 */
[----:B0-----:R-:W4:Y:S04]  /*2bd10*/  LDL.LU R4, [R1+0x320] ;  /* 0x0003200001047983 */ /* 0x001f280000300800 */
[----:B------:R-:W4:Y:S01]  /*2bd20*/  LDL.LU R5, [R1+0x324] ;  /* 0x0003240001057983 */ /* 0x000f220000300800 */
[----:B--2---:R-:W-:-:S02]  /*2bd30*/  IMAD R0, R0, 0x100, R6 ;  /* 0x0000010000007824 */ /* 0x004fc400078e0206 */
[----:B---3--:R-:W-:Y:S01]  /*2bd40*/  IMAD R22, R22, 0x100, R7 ;  /* 0x0000010016167824 */ /* 0x008fe200078e0207 */
[----:B------:R-:W2:Y:S04]  /*2bd50*/  LDL.LU R6, [R1+0x328] ;  /* 0x0003280001067983 */ /* 0x000ea80000300800 */
[----:B------:R-:W2:Y:S01]  /*2bd60*/  LDL.LU R7, [R1+0x32c] ;  /* 0x00032c0001077983 */ /* 0x000ea20000300800 */
[----:B------:R-:W-:-:S03]  /*2bd70*/  IMAD R23, R23, 0x100, R3 ;  /* 0x0000010017177824 */ /* 0x000fc600078e0203 */
[----:B--2---:R-:W-:Y:S04]  /*2bd80*/  STL.64 [R1+0x1b60], R6 ;  /* 0x001b600601007387 */ /* 0x004fe80000100a00 */
[----:B----4-:R0:W-:Y:S04]  /*2bd90*/  STL.64 [R1+0x1b58], R4 ;  /* 0x001b580401007387 */ /* 0x0101e80000100a00 */
[----:B0-----:R-:W2:Y:S04]  /*2bda0*/  LDL.LU R4, [R1+0x330] ;  /* 0x0003300001047983 */ /* 0x001ea80000300800 */
[----:B------:R-:W2:Y:S04]  /*2bdb0*/  LDL.LU R5, [R1+0x334] ;  /* 0x0003340001057983 */ /* 0x000ea80000300800 */
[----:B------:R-:W2:Y:S04]  /*2bdc0*/  LDL.LU R6, [R1+0x338] ;  /* 0x0003380001067983 */ /* 0x000ea80000300800 */
[----:B------:R-:W2:Y:S04]  /*2bdd0*/  LDL.LU R7, [R1+0x33c] ;  /* 0x00033c0001077983 */ /* 0x000ea80000300800 */
[----:B------:R-:W3:Y:S01]  /*2bde0*/  LDL.LU R3, [R1+0x1b98] ;  /* 0x001b980001037983 */ /* 0x000ee20000300800 */
[----:B------:R-:W-:Y:S01]  /*2bdf0*/  IMAD R28, R29, 0x100, R28 ;  /* 0x000001001d1c7824 */ /* 0x000fe200078e021c */
[----:B---3--:R-:W-:Y:S02]  /*2be00*/  HMMA.16816.F32 R12, R12, R2, R16 ;  /* 0x000000020c0c723c */ /* 0x008fe40000001810 */
[----:B------:R-:W3:Y:S04]  /*2be10*/  LDL.LU.64 R18, [R1+0x1b90] ;  /* 0x001b900001127983 */ /* 0x000ee80000300a00 */
[----:B------:R-:W3:Y:S04]  /*2be20*/  LDL.LU.64 R16, [R1+0x1b88] ;  /* 0x001b880001107983 */ /* 0x000ee80000300a00 */
[----:B------:R-:W-:Y:S04]  /*2be30*/  STL [R1+0x1b40], R2 ;  /* 0x001b400201007387 */ /* 0x000fe80000100800 */
[----:B------:R-:W-:Y:S05]  /*2be40*/  STL [R1+0x1b3c], R3 ;  /* 0x001b3c0301007387 */ /* 0x000fea0000100800 */
[----:B------:R0:W-:Y:S04]  /*2be50*/  STL.64 [R1+0x70], R12 ;  /* 0x0000700c01007387 */ /* 0x0001e80000100a00 */
[----:B------:R1:W-:Y:S01]  /*2be60*/  STL.64 [R1+0x78], R14 ;  /* 0x0000780e01007387 */ /* 0x0003e20000100a00 */
[----:B0-----:R-:W-:-:S02]  /*2be70*/  F2FP.F16.E4M3.UNPACK_B R12, R0 ;  /* 0x00000000ff0c723e */ /* 0x001fc400020006ff */
[----:B------:R-:W-:Y:S02]  /*2be80*/  F2FP.F16.E4M3.UNPACK_B R13, R22 ;  /* 0x00000016ff0d723e */ /* 0x000fe400020006ff */
[----:B-1----:R-:W-:Y:S02]  /*2be90*/  F2FP.F16.E4M3.UNPACK_B R14, R23 ;  /* 0x00000017ff0e723e */ /* 0x002fe400020006ff */
[----:B------:R-:W-:-:S07]  /*2bea0*/  F2FP.F16.E4M3.UNPACK_B R15, R28 ;  /* 0x0000001cff0f723e */ /* 0x000fce00020006ff */
[----:B---3--:R-:W-:-:S15]  /*2beb0*/  HMMA.16816.F32 R16, R12, R20, R16 ;  /* 0x000000140c10723c */ /* 0x008fde0000001810 */
[----:B------:R-:W-:-:S04]  /*2bec0*/  NOP ;  /* 0x0000000000007918 */ /* 0x000fc80000000000 */
[----:B------:R-:W-:Y:S04]  /*2bed0*/  STL.64 [R1+0x620], R16 ;  /* 0x0006201001007387 */ /* 0x000fe80000100a00 */
[----:B------:R0:W-:Y:S04]  /*2bee0*/  STL.64 [R1+0x628], R18 ;  /* 0x0006281201007387 */ /* 0x0001e80000100a00 */
[----:B0-----:R-:W5:Y:S04]  /*2bef0*/  LDL.LU.64 R18, [R1+0x1b80] ;  /* 0x001b800001127983 */ /* 0x001f680000300a00 */
[----:B------:R-:W3:Y:S04]  /*2bf00*/  LDL.LU.64 R16, [R1+0x1b78] ;  /* 0x001b780001107983 */ /* 0x000ee80000300a00 */
[----:B------:R-:W-:Y:S01]  /*2bf10*/  STL [R1+0x1b44], R21 ;  /* 0x001b441501007387 */ /* 0x000fe20000100800 */
[----:B-----5:R-:W-:-:S15]  /*2bf20*/  HMMA.16816.F32 R24, R12, R18, R24 ;  /* 0x000000120c18723c */ /* 0x020fde0000001818 */
[----:B------:R-:W-:-:S04]  /*2bf30*/  NOP ;  /* 0x0000000000007918 */ /* 0x000fc80000000000 */
[----:B------:R-:W-:Y:S04]  /*2bf40*/  STL.64 [R1+0x610], R24 ;  /* 0x0006101801007387 */ /* 0x000fe80000100a00 */
[----:B------:R0:W-:Y:S04]  /*2bf50*/  STL.64 [R1+0x618], R26 ;  /* 0x0006181a01007387 */ /* 0x0001e80000100a00 */
[----:B0-----:R-:W4:Y:S04]  /*2bf60*/  LDL.LU.64 R26, [R1+0x1b70] ;  /* 0x001b7000011a7983 */ /* 0x001f280000300a00 */
[----:B------:R-:W4:Y:S04]  /*2bf70*/  LDL.LU.64 R24, [R1+0x1b68] ;  /* 0x001b680001187983 */ /* 0x000f280000300a00 */
[----:B------:R-:W-:Y:S04]  /*2bf80*/  STL.64 [R1+0x1b20], R18 ;  /* 0x001b201201007387 */ /* 0x000fe80000100a00 */
[----:B---3--:R0:W-:Y:S01]  /*2bf90*/  STL.64 [R1+0x1b18], R16 ;  /* 0x001b181001007387 */ /* 0x0081e20000100a00 */
[----:B----4-:R-:W-:-:S15]  /*2bfa0*/  HMMA.16816.F32 R24, R12, R16, R24 ;  /* 0x000000100c18723c */ /* 0x010fde0000001818 */
[----:B------:R-:W-:-:S04]  /*2bfb0*/  NOP ;  /* 0x0000000000007918 */ /* 0x000fc80000000000 */
[----:B------:R1:W-:Y:S04]  /*2bfc0*/  STL.64 [R1+0x600], R24 ;  /* 0x0006001801007387 */ /* 0x0003e80000100a00 */
[----:B------:R3:W-:Y:S04]  /*2bfd0*/  STL.64 [R1+0x608], R26 ;  /* 0x0006081a01007387 */ /* 0x0007e80000100a00 */
[----:B0-----:R-:W4:Y:S04]  /*2bfe0*/  LDL.LU R16, [R1+0x300] ;  /* 0x0003000001107983 */ /* 0x001f280000300800 */
[----:B------:R-:W4:Y:S04]  /*2bff0*/  LDL.LU R17, [R1+0x304] ;  /* 0x0003040001117983 */ /* 0x000f280000300800 */
[----:B------:R-:W4:Y:S04]  /*2c000*/  LDL.LU R18, [R1+0x308] ;  /* 0x0003080001127983 */ /* 0x000f280000300800 */
[----:B------:R-:W4:Y:S04]  /*2c010*/  LDL.LU R19, [R1+0x30c] ;  /* 0x00030c0001137983 */ /* 0x000f280000300800 */
[----:B-1----:R-:W5:Y:S04]  /*2c020*/  LDL.LU R24, [R1+0x250] ;  /* 0x0002500001187983 */ /* 0x002f680000300800 */
[----:B------:R-:W5:Y:S04]  /*2c030*/  LDL.LU R25, [R1+0x254] ;  /* 0x0002540001197983 */ /* 0x000f680000300800 */
[----:B---3--:R-:W3:Y:S04]  /*2c040*/  LDL.LU R26, [R1+0x258] ;  /* 0x00025800011a7983 */ /* 0x008ee80000300800 */
[----:B------:R-:W3:Y:S01]  /*2c050*/  LDL.LU R27, [R1+0x25c] ;  /* 0x00025c00011b7983 */ /* 0x000ee20000300800 */
[C---:B--2---:R-:W-:Y:S03]  /*2c060*/  HMMA.16816.F32 R4, R12.reuse, R10, R4 ;  /* 0x0000000a0c04723c */ /* 0x044fe60000001804 */
[----:B---3--:R-:W-:Y:S04]  /*2c070*/  STL.64 [R1+0x1ad0], R26 ;  /* 0x001ad01a01007387 */ /* 0x008fe80000100a00 */
[----:B-----5:R0:W-:Y:S04]  /*2c080*/  STL.64 [R1+0x1ac8], R24 ;  /* 0x001ac81801007387 */ /* 0x0201e80000100a00 */
[----:B0-----:R-:W2:Y:S04]  /*2c090*/  LDL.LU R24, [R1+0x310] ;  /* 0x0003100001187983 */ /* 0x001ea80000300800 */
[----:B------:R-:W2:Y:S04]  /*2c0a0*/  LDL.LU R25, [R1+0x314] ;  /* 0x0003140001197983 */ /* 0x000ea80000300800 */
[----:B------:R-:W2:Y:S04]  /*2c0b0*/  LDL.LU R26, [R1+0x318] ;  /* 0x00031800011a7983 */ /* 0x000ea80000300800 */
[----:B------:R-:W2:Y:S04]  /*2c0c0*/  LDL.LU R27, [R1+0x31c] ;  /* 0x00031c00011b7983 */ /* 0x000ea80000300800 */
        /* <DEDUP_REMOVED lines=9> */
[----:B------:R-:W4:Y:S04]  /*2c160*/  LDL.LU.64 R4, [R1+0x1b48] ;  /* 0x001b480001047983 */ /* 0x000f280000300a00 */
[----:B------:R-:W-:Y:S04]  /*2c170*/  STL.64 [R1+0x1b00], R10 ;  /* 0x001b000a01007387 */ /* 0x000fe80000100a00 */
[----:B------:R0:W-:Y:S04]  /*2c180*/  STL.64 [R1+0x1af8], R8 ;  /* 0x001af80801007387 */ /* 0x0001e80000100a00 */
[----:B0-----:R-:W3:Y:S01]  /*2c190*/  LDL.LU R8, [R1+0x2c0] ;  /* 0x0002c00001087983 */ /* 0x001ee20000300800 */
[C---:B--2---:R-:W-:Y:S08]  /*2c1a0*/  HMMA.16816.F32 R24, R12.reuse, R6, R24 ;  /* 0x000000060c18723c */ /* 0x044ff00000001818 */
[----:B----4-:R-:W-:Y:S11]  /*2c1b0*/  HMMA.16816.F32 R16, R12, R4, R16 ;  /* 0x000000040c10723c */ /* 0x010ff60000001810 */
[----:B------:R-:W-:Y:S04]  /*2c1c0*/  STL.64 [R1+0x5d0], R24 ;  /* 0x0005d01801007387 */ /* 0x000fe80000100a00 */
[----:B------:R-:W-:Y:S04]  /*2c1d0*/  STL.64 [R1+0x5d8], R26 ;  /* 0x0005d81a01007387 */ /* 0x000fe80000100a00 */
[----:B------:R0:W-:Y:S04]  /*2c1e0*/  STL.64 [R1+0x5c0], R16 ;  /* 0x0005c01001007387 */ /* 0x0001e80000100a00 */
[----:B------:R1:W-:Y:S04]  /*2c1f0*/  STL.64 [R1+0x5c8], R18 ;  /* 0x0005c81201007387 */ /* 0x0003e80000100a00 */
[----:B------:R-:W3:Y:S04]  /*2c200*/  LDL.LU R9, [R1+0x2c4] ;  /* 0x0002c40001097983 */ /* 0x000ee80000300800 */
[----:B------:R-:W2:Y:S04]  /*2c210*/  LDL.LU R10, [R1+0x2c8] ;  /* 0x0002c800010a7983 */ /* 0x000ea80000300800 */
[----:B------:R-:W2:Y:S04]  /*2c220*/  LDL.LU R11, [R1+0x2cc] ;  /* 0x0002cc00010b7983 */ /* 0x000ea80000300800 */
[----:B0-----:R-:W4:Y:S04]  /*2c230*/  LDL.LU R16, [R1+0x2e0] ;  /* 0x0002e00001107983 */ /* 0x001f280000300800 */
[----:B------:R-:W4:Y:S04]  /*2c240*/  LDL.LU R17, [R1+0x2e4] ;  /* 0x0002e40001117983 */ /* 0x000f280000300800 */
[----:B-1----:R-:W5:Y:S04]  /*2c250*/  LDL.LU R18, [R1+0x2e8] ;  /* 0x0002e80001127983 */ /* 0x002f680000300800 */
        /* <DEDUP_REMOVED lines=15> */
[----:B--2---:R-:W-:Y:S04]  /*2c350*/  STL.64 [R1+0x1b10], R10 ;  /* 0x001b100a01007387 */ /* 0x004fe80000100a00 */
[----:B---3--:R0:W-:Y:S04]  /*2c360*/  STL.64 [R1+0x1b08], R8 ;  /* 0x001b080801007387 */ /* 0x0081e80000100a00 */
        /* <DEDUP_REMOVED lines=8> */
[----:B------:R-:W5:Y:S04]  /*2c3f0*/  LDL.LU R6, [R1+0x298] ;  /* 0x0002980001067983 */ /* 0x000f680000300800 */
[----:B------:R-:W5:Y:S01]  /*2c400*/  LDL.LU R7, [R1+0x29c] ;  /* 0x00029c0001077983 */ /* 0x000f620000300800 */
[----:B------:R-:W-:-:S02]  /*2c410*/  IMAD R0, R0, 0x100, R21 ;  /* 0x0000010000007824 */ /* 0x000fc400078e0215 */
[----:B------:R-:W-:Y:S02]  /*2c420*/  IMAD R22, R22, 0x100, R2 ;  /* 0x0000010016167824 */ /* 0x000fe400078e0202 */
[----:B------:R-:W-:Y:S01]  /*2c430*/  IMAD R23, R23, 0x100, R3 ;  /* 0x0000010017177824 */ /* 0x000fe200078e0203 */
[----:B-----5:R-:W-:Y:S04]  /*2c440*/  STL.64 [R1+0x1af0], R6 ;  /* 0x001af00601007387 */ /* 0x020fe80000100a00 */
[----:B---3--:R0:W-:Y:S04]  /*2c450*/  STL.64 [R1+0x1ae8], R4 ;  /* 0x001ae80401007387 */ /* 0x0081e80000100a00 */
[----:B0-----:R-:W3:Y:S04]  /*2c460*/  LDL.LU R4, [R1+0x2b0] ;  /* 0x0002b00001047983 */ /* 0x001ee80000300800 */
[----:B------:R-:W3:Y:S04]  /*2c470*/  LDL.LU R5, [R1+0x2b4] ;  /* 0x0002b40001057983 */ /* 0x000ee80000300800 */
[----:B------:R-:W3:Y:S04]  /*2c480*/  LDL.LU R6, [R1+0x2b8] ;  /* 0x0002b80001067983 */ /* 0x000ee80000300800 */
[----:B------:R-:W3:Y:S04]  /*2c490*/  LDL.LU R7, [R1+0x2bc] ;  /* 0x0002bc0001077983 */ /* 0x000ee80000300800 */
[----:B------:R-:W5:Y:S04]  /*2c4a0*/  LDL.LU R24, [R1+0x270] ;  /* 0x0002700001187983 */ /* 0x000f680000300800 */
[----:B------:R-:W5:Y:S04]  /*2c4b0*/  LDL.LU R25, [R1+0x274] ;  /* 0x0002740001197983 */ /* 0x000f680000300800 */
[----:B------:R-:W5:Y:S04]  /*2c4c0*/  LDL.LU R26, [R1+0x278] ;  /* 0x00027800011a7983 */ /* 0x000f680000300800 */
[----:B------:R-:W5:Y:S04]  /*2c4d0*/  LDL.LU R27, [R1+0x27c] ;  /* 0x00027c00011b7983 */ /* 0x000f680000300800 */
[----:B------:R-:W2:Y:S04]  /*2c4e0*/  LDL.LU R21, [R1+0x1b44] ;  /* 0x001b440001157983 */ /* 0x000ea80000300800 */
[----:B------:R-:W4:Y:S04]  /*2c4f0*/  LDL.LU R2, [R1+0x1b40] ;  /* 0x001b400001027983 */ /* 0x000f280000300800 */
[----:B------:R-:W4:Y:S01]  /*2c500*/  LDL.LU R3, [R1+0x1b3c] ;  /* 0x001b3c0001037983 */ /* 0x000f220000300800 */
[----:B------:R-:W-:-:S03]  /*2c510*/  IMAD R28, R28, 0x100, R29 ;  /* 0x000001001c1c7824 */ /* 0x000fc600078e021d */
[----:B------:R-:W2:Y:S01]  /*2c520*/  LDL.LU R29, [R1+0x1b38] ;  /* 0x001b3800011d7983 */ /* 0x000ea20000300800 */
[----:B----4-:R-:W-:Y:S03]  /*2c530*/  HMMA.16816.F32 R12, R12, R2, R16 ;  /* 0x000000020c0c723c */ /* 0x010fe60000001810 */
[----:B------:R-:W2:Y:S04]  /*2c540*/  LDL.LU.64 R18, [R1+0x1b30] ;  /* 0x001b300001127983 */ /* 0x000ea80000300a00 */
[----:B------:R-:W2:-:S12]  /*2c550*/  LDL.LU.64 R16, [R1+0x1b28] ;  /* 0x001b280001107983 */ /* 0x000e980000300a00 */
[----:B------:R0:W-:Y:S04]  /*2c560*/  STL.64 [R1+0x1d0], R12 ;  /* 0x0001d00c01007387 */ /* 0x0001e80000100a00 */
[----:B------:R1:W-:Y:S01]  /*2c570*/  STL.64 [R1+0x1d8], R14 ;  /* 0x0001d80e01007387 */ /* 0x0003e20000100a00 */
[----:B0-----:R-:W-:Y:S02]  /*2c580*/  F2FP.F16.E4M3.UNPACK_B R12, R0 ;  /* 0x00000000ff0c723e */ /* 0x001fe400020006ff */
[----:B------:R-:W-:Y:S02]  /*2c590*/  F2FP.F16.E4M3.UNPACK_B R13, R22 ;  /* 0x00000016ff0d723e */ /* 0x000fe400020006ff */
[----:B-1----:R-:W-:Y:S02]  /*2c5a0*/  F2FP.F16.E4M3.UNPACK_B R14, R23 ;  /* 0x00000017ff0e723e */ /* 0x002fe400020006ff */
[----:B------:R-:W-:Y:S01]  /*2c5b0*/  F2FP.F16.E4M3.UNPACK_B R15, R28 ;  /* 0x0000001cff0f723e */ /* 0x000fe200020006ff */
[----:B------:R-:W4:Y:S04]  /*2c5c0*/  LDL.LU R0, [R1+0xfcc] ;  /* 0x000fcc0001007983 */ /* 0x000f280000300800 */
        /* <DEDUP_REMOVED lines=22> */
[----:B0-----:R-:W3:Y:S04]  /*2c730*/  LDL.LU R18, [R1+0xfe0] ;  /* 0x000fe00001127983 */ /* 0x001ee80000300800 */
[----:B------:R-:W3:Y:S04]  /*2c740*/  LDL.LU R19, [R1+0xfe8] ;  /* 0x000fe80001137983 */ /* 0x000ee80000300800 */
[----:B------:R0:W-:Y:S04]  /*2c750*/  STL.64 [R1+0x1ab8], R16 ;  /* 0x001ab81001007387 */ /* 0x0001e80000100a00 */
[----:B0-----:R-:W4:Y:S04]  /*2c760*/  LDL.LU R16, [R1+0xfd0] ;  /* 0x000fd00001107983 */ /* 0x001f280000300800 */
[----:B------:R-:W3:Y:S01]  /*2c770*/  LDL.LU R17, [R1+0xfd8] ;  /* 0x000fd80001117983 */ /* 0x000ee20000300800 */
        /* <DEDUP_REMOVED lines=11> */
[----:B------:R-:W2:Y:S04]  /*2c830*/  LDL.LU.64 R4, [R1+0x1ad8] ;  /* 0x001ad80001047983 */ /* 0x000ea80000300a00 */
[----:B------:R-:W-:Y:S04]  /*2c840*/  STL.64 [R1+0x1aa0], R10 ;  /* 0x001aa00a01007387 */ /* 0x000fe80000100a00 */
[----:B------:R0:W-:Y:S04]  /*2c850*/  STL.64 [R1+0x1a98], R8 ;  /* 0x001a980801007387 */ /* 0x0001e80000100a00 */
[----:B0-----:R-:W2:Y:S04]  /*2c860*/  LDL.LU R8, [R1+0x260] ;  /* 0x0002600001087983 */ /* 0x001ea80000300800 */
[----:B------:R-:W2:Y:S04]  /*2c870*/  LDL.LU R9, [R1+0x264] ;  /* 0x0002640001097983 */ /* 0x000ea80000300800 */
[----:B------:R-:W2:Y:S04]  /*2c880*/  LDL.LU R10, [R1+0x268] ;  /* 0x00026800010a7983 */ /* 0x000ea80000300800 */
[----:B------:R-:W2:Y:S01]  /*2c890*/  LDL.LU R11, [R1+0x26c] ;  /* 0x00026c00010b7983 */ /* 0x000ea20000300800 */
[----:B-----5:R-:W-:-:S15]  /*2c8a0*/  HMMA.16816.F32 R24, R12, R6, R24 ;  /* 0x000000060c18723c */ /* 0x020fde0000001818 */
[----:B------:R-:W-:-:S04]  /*2c8b0*/  NOP ;  /* 0x0000000000007918 */ /* 0x000fc80000000000 */
[----:B------:R-:W-:Y:S04]  /*2c8c0*/  STL.64 [R1+0x570], R24 ;  /* 0x0005701801007387 */ /* 0x000fe80000100a00 */
[----:B------:R0:W-:Y:S04]  /*2c8d0*/  STL.64 [R1+0x578], R26 ;  /* 0x0005781a01007387 */ /* 0x0001e80000100a00 */
[----:B0-----:R-:W3:Y:S04]  /*2c8e0*/  LDL.LU.64 R26, [R1+0x1ad0] ;  /* 0x001ad000011a7983 */ /* 0x001ee80000300a00 */
[----:B------:R-:W3:Y:S01]  /*2c8f0*/  LDL.LU.64 R24, [R1+0x1ac8] ;  /* 0x001ac80001187983 */ /* 0x000ee20000300a00 */
[----:B--2---:R-:W-:Y:S03]  /*2c900*/  HMMA.16816.F32 R8, R12, R4, R8 ;  /* 0x000000040c08723c */ /* 0x004fe60000001808 */
[----:B------:R-:W-:Y:S04]  /*2c910*/  STL.64 [R1+0x1a80], R6 ;  /* 0x001a800601007387 */ /* 0x000fe80000100a00 */
[----:B------:R3:W-:-:S12]  /*2c920*/  STL.64 [R1+0x1a78], R4 ;  /* 0x001a780401007387 */ /* 0x0007d80000100a00 */
[----:B------:R-:W-:Y:S04]  /*2c930*/  STL.64 [R1+0x560], R8 ;  /* 0x0005600801007387 */ /* 0x000fe80000100a00 */
[----:B------:R-:W-:Y:S04]  /*2c940*/  STL.64 [R1+0x568], R10 ;  /* 0x0005680a01007387 */ /* 0x000fe80000100a00 */
[----:B------:R-:W-:Y:S04]  /*2c950*/  STL [R1+0x1a50], R2 ;  /* 0x001a500201007387 */ /* 0x000fe80000100800 */
[----:B------:R-:W-:Y:S01]  /*2c960*/  STL [R1+0x1a4c], R3 ;  /* 0x001a4c0301007387 */ /* 0x000fe20000100800 */
[----:B---3--:R-:W-:-:S15]  /*2c970*/  HMMA.16816.F32 R4, R12, R2, R24 ;  /* 0x000000020c04723c */ /* 0x008fde0000001818 */
[----:B------:R-:W-:-:S04]  /*2c980*/  NOP ;  /* 0x0000000000007918 */ /* 0x000fc80000000000 */
[----:B------:R-:W-:Y:S04]  /*2c990*/  STL.64 [R1+0x470], R4 ;  /* 0x0004700401007387 */ /* 0x000fe80000100a00 */
[----:B------:R-:W-:Y:S04]  /*2c9a0*/  STL.64 [R1+0x478], R6 ;  /* 0x0004780601007387 */ /* 0x000fe80000100a00 */
[----:B------:R-:W2:Y:S04]  /*2c9b0*/  LDL.LU R24, [R1+0x150] ;  /* 0x0001500001187983 */ /* 0x000ea80000300800 */
        /* <DEDUP_REMOVED lines=9> */
[----:B------:R-:W5:Y:S04]  /*2ca50*/  LDL.LU R2, [R1+0xff8] ;  /* 0x000ff80001027983 */ /* 0x000f680000300800 */
[----:B-----5:R0:W-:Y:S04]  /*2ca60*/  STL [R1+0x1a54], R2 ;  /* 0x001a540201007387 */ /* 0x0201e80000100800 */
[----:B0-----:R-:W5:Y:S04]  /*2ca70*/  LDL.LU R2, [R1+0xff0] ;  /* 0x000ff00001027983 */ /* 0x001f680000300800 */
        /* <DEDUP_REMOVED lines=22> */
[----:B----4-:R-:W-:-:S02]  /*2cbe0*/  IMAD R0, R0, 0x100, R16 ;  /* 0x0000010000007824 */ /* 0x010fc400078e0210 */
[----:B------:R-:W-:Y:S02]  /*2cbf0*/  IMAD R22, R22, 0x100, R17 ;  /* 0x0000010016167824 */ /* 0x000fe400078e0211 */
[----:B------:R-:W-:Y:S02]  /*2cc00*/  IMAD R23, R23, 0x100, R18 ;  /* 0x0000010017177824 */ /* 0x000fe400078e0212 */
[----:B------:R-:W-:Y:S01]  /*2cc10*/  IMAD R28, R28, 0x100, R19 ;  /* 0x000001001c1c7824 */ /* 0x000fe200078e0213 */
[----:B--2---:R-:W-:Y:S04]  /*2cc20*/  STL.64 [R1+0x1ab0], R10 ;  /* 0x001ab00a01007387 */ /* 0x004fe80000100a00 */
[----:B------:R0:W-:Y:S04]  /*2cc30*/  STL.64 [R1+0x1aa8], R8 ;  /* 0x001aa80801007387 */ /* 0x0001e80000100a00 */
[----:B0-----:R-:W2:Y:S04]  /*2cc40*/  LDL.LU R8, [R1+0x230] ;  /* 0x0002300001087983 */ /* 0x001ea80000300800 */
[----:B------:R-:W2:Y:S04]  /*2cc50*/  LDL.LU R9, [R1+0x234] ;  /* 0x0002340001097983 */ /* 0x000ea80000300800 */
[----:B------:R-:W2:Y:S04]  /*2cc60*/  LDL.LU R10, [R1+0x238] ;  /* 0x00023800010a7983 */ /* 0x000ea80000300800 */
[----:B------:R-:W2:Y:S04]  /*2cc70*/  LDL.LU R11, [R1+0x23c] ;  /* 0x00023c00010b7983 */ /* 0x000ea80000300800 */
[----:B------:R-:W4:Y:S04]  /*2cc80*/  LDL.LU R16, [R1+0x240] ;  /* 0x0002400001107983 */ /* 0x000f280000300800 */
[----:B------:R-:W4:Y:S04]  /*2cc90*/  LDL.LU R17, [R1+0x244] ;  /* 0x0002440001117983 */ /* 0x000f280000300800 */
[----:B------:R-:W4:Y:S04]  /*2cca0*/  LDL.LU R18, [R1+0x248] ;  /* 0x0002480001127983 */ /* 0x000f280000300800 */
[----:B------:R-:W4:Y:S04]  /*2ccb0*/  LDL.LU R19, [R1+0x24c] ;  /* 0x00024c0001137983 */ /* 0x000f280000300800 */
[----:B------:R-:W-:Y:S04]  /*2ccc0*/  STL.64 [R1+0x1a90], R6 ;  /* 0x001a900601007387 */ /* 0x000fe80000100a00 */
[----:B------:R0:W-:Y:S04]  /*2ccd0*/  STL.64 [R1+0x1a88], R4 ;  /* 0x001a880401007387 */ /* 0x0001e80000100a00 */
[----:B0-----:R-:W2:Y:S04]  /*2cce0*/  LDL.LU R4, [R1+0x210] ;  /* 0x0002100001047983 */ /* 0x001ea80000300800 */
        /* <DEDUP_REMOVED lines=8> */
[----:B------:R-:W2:Y:S01]  /*2cd70*/  LDL.LU R27, [R1+0x1bc] ;  /* 0x0001bc00011b7983 */ /* 0x000ea20000300800 */
[----:B------:R-:W-:-:S02]  /*2cd80*/  F2FP.F16.E4M3.UNPACK_B R12, R0 ;  /* 0x00000000ff0c723e */ /* 0x000fc400020006ff */
[----:B------:R-:W-:Y:S02]  /*2cd90*/  F2FP.F16.E4M3.UNPACK_B R13, R22 ;  /* 0x00000016ff0d723e */ /* 0x000fe400020006ff */
[----:B------:R-:W-:Y:S02]  /*2cda0*/  F2FP.F16.E4M3.UNPACK_B R14, R23 ;  /* 0x00000017ff0e723e */ /* 0x000fe400020006ff */
[----:B------:R-:W-:Y:S01]  /*2cdb0*/  F2FP.F16.E4M3.UNPACK_B R15, R28 ;  /* 0x0000001cff0f723e */ /* 0x000fe200020006ff */
[----:B--2---:R-:W-:Y:S04]  /*2cdc0*/  STL.64 [R1+0x1a60], R26 ;  /* 0x001a601a01007387 */ /* 0x004fe80000100a00 */
[----:B---3--:R0:W-:Y:S04]  /*2cdd0*/  STL.64 [R1+0x1a58], R24 ;  /* 0x001a581801007387 */ /* 0x0081e80000100a00 */
[----:B0-----:R-:W2:Y:S04]  /*2cde0*/  LDL.LU R24, [R1+0x1c0] ;  /* 0x0001c00001187983 */ /* 0x001ea80000300800 */
[----:B------:R-:W2:Y:S04]  /*2cdf0*/  LDL.LU R25, [R1+0x1c4] ;  /* 0x0001c40001197983 */ /* 0x000ea80000300800 */
[----:B------:R-:W3:Y:S04]  /*2ce00*/  LDL.LU R26, [R1+0x1c8] ;  /* 0x0001c800011a7983 */ /* 0x000ee80000300800 */
[----:B------:R-:W3:Y:S01]  /*2ce10*/  LDL.LU R27, [R1+0x1cc] ;  /* 0x0001cc00011b7983 */ /* 0x000ee20000300800 */
[C---:B----4-:R-:W-:Y:S03]  /*2ce20*/  HMMA.16816.F32 R16, R12.reuse, R20, R16 ;  /* 0x000000140c10723c */ /* 0x050fe60000001810 */
[----:B---3--:R-:W-:Y:S04]  /*2ce30*/  STL.64 [R1+0x1a70], R26 ;  /* 0x001a701a01007387 */ /* 0x008fe80000100a00 */
[----:B--2---:R0:W-:Y:S04]  /*2ce40*/  STL.64 [R1+0x1a68], R24 ;  /* 0x001a681801007387 */ /* 0x0041e80000100a00 */
[----:B0-----:R-:W2:Y:S04]  /*2ce50*/  LDL.LU R24, [R1+0x1f0] ;  /* 0x0001f00001187983 */ /* 0x001ea80000300800 */
[----:B------:R-:W2:Y:S04]  /*2ce60*/  LDL.LU R25, [R1+0x1f4] ;  /* 0x0001f40001197983 */ /* 0x000ea80000300800 */
[----:B------:R-:W2:Y:S04]  /*2ce70*/  LDL.LU R26, [R1+0x1f8] ;  /* 0x0001f800011a7983 */ /* 0x000ea80000300800 */
[----:B------:R-:W2:Y:S04]  /*2ce80*/  LDL.LU R27, [R1+0x1fc] ;  /* 0x0001fc00011b7983 */ /* 0x000ea80000300800 */
[----:B------:R-:W5:Y:S04]  /*2ce90*/  LDL.LU R0, [R1+0xfec] ;  /* 0x000fec0001007983 */ /* 0x000f680000300800 */
[----:B------:R-:W3:Y:S04]  /*2cea0*/  LDL.LU R22, [R1+0xff4] ;  /* 0x000ff40001167983 */ /* 0x000ee80000300800 */
[----:B------:R-:W4:Y:S04]  /*2ceb0*/  LDL.LU R23, [R1+0xffc] ;  /* 0x000ffc0001177983 */ /* 0x000f280000300800 */
[----:B------:R-:W2:Y:S04]  /*2cec0*/  LDL.LU R28, [R1+0x1004] ;  /* 0x00100400011c7983 */ /* 0x000ea80000300800 */
        /* <DEDUP_REMOVED lines=41> */
[----:B------:R-:W3:Y:S01]  /*2d160*/  LDL.LU R2, [R1+0x1a54] ;  /* 0x001a540001027983 */ /* 0x000ee20000300800 */
[----:B----4-:R-:W-:-:S02]  /*2d170*/  IMAD R23, R23, 0x100, R3 ;  /* 0x0000010017177824 */ /* 0x010fc400078e0203 */
[----:B---3--:R-:W-:Y:S02]  /*2d180*/  IMAD R22, R22, 0x100, R2 ;  /* 0x0000010016167824 */ /* 0x008fe400078e0202 */
[----:B------:R-:W2:Y:S04]  /*2d190*/  LDL.LU R2, [R1+0x1a50] ;  /* 0x001a500001027983 */ /* 0x000ea80000300800 */
[----:B------:R-:W2:Y:S01]  /*2d1a0*/  LDL.LU R3, [R1+0x1a4c] ;  /* 0x001a4c0001037983 */ /* 0x000ea20000300800 */
[----:B------:R-:W-:-:S03]  /*2d1b0*/  IMAD R28, R28, 0x100, R29 ;  /* 0x000001001c1c7824 */ /* 0x000fc600078e021d */
[----:B------:R-:W3:Y:S01]  /*2d1c0*/  LDL.LU R29, [R1+0x1a48] ;  /* 0x001a4800011d7983 */ /* 0x000ee20000300800 */
[----:B--2---:R-:W-:Y:S03]  /*2d1d0*/  HMMA.16816.F32 R12, R12, R2, R24 ;  /* 0x000000020c0c723c */ /* 0x004fe60000001818 */
        /* <DEDUP_REMOVED lines=18> */
[----:B0-----:R-:W4:Y:S04]  /*2d300*/  LDL.LU R20, [R1+0x160] ;  /* 0x0001600001147983 */ /* 0x001f280000300800 */
[----:B-1----:R-:W4:Y:S04]  /*2d310*/  LDL.LU R21, [R1+0x164] ;  /* 0x0001640001157983 */ /* 0x002f280000300800 */
[----:B------:R-:W4:Y:S04]  /*2d320*/  LDL.LU R22, [R1+0x168] ;  /* 0x0001680001167983 */ /* 0x000f280000300800 */
[----:B------:R-:W4:Y:S01]  /*2d330*/  LDL.LU R23, [R1+0x16c] ;  /* 0x00016c0001177983 */ /* 0x000f220000300800 */
        /* <DEDUP_REMOVED lines=17> */
[----:B---3--:R-:W-:-:S07]  /*2d450*/  IMAD.MOV.U32 R19, RZ, RZ, R29 ;  /* 0x000000ffff137224 */ /* 0x008fce00078e001d */
[----:B-----5:R-:W-:-:S15]  /*2d460*/  HMMA.16816.F32 R16, R12, R10, R16 ;  /* 0x0000000a0c10723c */ /* 0x020fde0000001810 */
[----:B------:R-:W-:-:S04]  /*2d470*/  NOP ;  /* 0x0000000000007918 */ /* 0x000fc80000000000 */
[----:B------:R-:W-:Y:S04]  /*2d480*/  STL.64 [R1+0x4b0], R16 ;  /* 0x0004b01001007387 */ /* 0x000fe80000100a00 */
[----:B------:R4:W-:Y:S02]  /*2d490*/  STL.64 [R1+0x4b8], R18 ;  /* 0x0004b81201007387 */ /* 0x0009e40000100a00 */
[----:B----4-:R-:W-:Y:S02]  /*2d4a0*/  HMMA.16816.F32 R16, R12, R8, R20 ;  /* 0x000000080c10723c */ /* 0x010fe40000001814 */
[----:B------:R-:W-:Y:S04]  /*2d4b0*/  STL.64 [R1+0x19b0], R10 ;  /* 0x0019b00a01007387 */ /* 0x000fe80000100a00 */
[----:B------:R-:W-:-:S13]  /*2d4c0*/  STL.64 [R1+0x19a8], R8 ;  /* 0x0019a80801007387 */ /* 0x000fda0000100a00 */
[----:B------:R-:W-:Y:S04]  /*2d4d0*/  STL.64 [R1+0x4a0], R16 ;  /* 0x0004a01001007387 */ /* 0x000fe80000100a00 */
[----:B------:R2:W-:Y:S02]  /*2d4e0*/  STL.64 [R1+0x4a8], R18 ;  /* 0x0004a81201007387 */ /* 0x0005e40000100a00 */
[----:B--2---:R-:W-:-:S15]  /*2d4f0*/  HMMA.16816.F32 R16, R12, R6, R24 ;  /* 0x000000060c10723c */ /* 0x004fde0000001818 */
[----:B------:R-:W-:-:S04]  /*2d500*/  NOP ;  /* 0x0000000000007918 */ /* 0x000fc80000000000 */
[----:B------:R-:W-:Y:S04]  /*2d510*/  STL.64 [R1+0x490], R16 ;  /* 0x0004901001007387 */ /* 0x000fe80000100a00 */
[----:B------:R-:W-:Y:S04]  /*2d520*/  STL [R1+0x498], R18 ;  /* 0x0004981201007387 */ /* 0x000fe80000100800 */
        /* <DEDUP_REMOVED lines=38> */
[----:B------:R-:W2:Y:S04]  /*2d790*/  LDL.LU R18, [R1+0x138] ;  /* 0x0001380001127983 */ /* 0x000ea80000300800 */
[----:B------:R-:W2:Y:S04]  /*2d7a0*/  LDL.LU R19, [R1+0x13c] ;  /* 0x00013c0001137983 */ /* 0x000ea80000300800 */
[----:B-----5:R-:W-:Y:S04]  /*2d7b0*/  STL.64 [R1+0x19c0], R10 ;  /* 0x0019c00a01007387 */ /* 0x020fe80000100a00 */
[----:B----4-:R0:W-:Y:S04]  /*2d7c0*/  STL.64 [R1+0x19b8], R8 ;  /* 0x0019b80801007387 */ /* 0x0101e80000100a00 */
[----:B0-----:R-:W3:Y:S04]  /*2d7d0*/  LDL.LU R8, [R1+0x110] ;  /* 0x0001100001087983 */ /* 0x001ee80000300800 */
[----:B------:R-:W3:Y:S04]  /*2d7e0*/  LDL.LU R9, [R1+0x114] ;  /* 0x0001140001097983 */ /* 0x000ee80000300800 */
        /* <DEDUP_REMOVED lines=8> */
[----:B------:R0:W-:Y:S04]  /*2d870*/  STL [R1+0x16d8], R29 ;  /* 0x0016d81d01007387 */ /* 0x0001e80000100800 */
[----:B------:R-:W-:Y:S04]  /*2d880*/  STL.64 [R1+0x480], R20 ;  /* 0x0004801401007387 */ /* 0x000fe80000100a00 */
[----:B------:R1:W-:Y:S01]  /*2d890*/  STL [R1+0x488], R22 ;  /* 0x0004881601007387 */ /* 0x0003e20000100800 */
[----:B0-----:R-:W-:-:S03]  /*2d8a0*/  IMAD.MOV.U32 R29, RZ, RZ, R23 ;  /* 0x000000ffff1d7224 */ /* 0x001fc600078e0017 */
[----:B-1----:R-:W5:Y:S04]  /*2d8b0*/  LDL.LU.64 R22, [R1+0x1a00] ;  /* 0x001a000001167983 */ /* 0x002f680000300a00 */
[----:B------:R-:W2:Y:S04]  /*2d8c0*/  LDL.LU.64 R20, [R1+0x19f8] ;  /* 0x0019f80001147983 */ /* 0x000ea80000300a00 */
[----:B------:R0:W-:Y:S01]  /*2d8d0*/  STL [R1+0x17c8], R29 ;  /* 0x0017c81d01007387 */ /* 0x0001e20000100800 */
[----:B------:R-:W-:-:S03]  /*2d8e0*/  IMAD R28, R28, 0x100, R3 ;  /* 0x000001001c1c7824 */ /* 0x000fc600078e0203 */
[----:B0-----:R-:W3:Y:S01]  /*2d8f0*/  LDL R29, [R1+0x75c] ;  /* 0x00075c00011d7983 */ /* 0x001ee20000100800 */
        /* <DEDUP_REMOVED lines=17> */
[----:B------:R-:W3:Y:S04]  /*2da10*/  LDL R22, [R1+0x758] ;  /* 0x0007580001167983 */ /* 0x000ee80000100800 */
[----:B------:R-:W3:Y:S04]  /*2da20*/  LDL.LU R23, [R1+0x1044] ;  /* 0x0010440001177983 */ /* 0x000ee80000300800 */
[----:B------:R-:W3:Y:S01]  /*2da30*/  LDL.LU R28, [R1+0x1048] ;  /* 0x00104800011c7983 */ /* 0x000ee20000300800 */
[----:B--2---:R-:W-:-:S15]  /*2da40*/  HMMA.16816.F32 R16, R12, R20, R16 ;  /* 0x000000140c10723c */ /* 0x004fde0000001810 */
[----:B------:R-:W-:-:S04]  /*2da50*/  NOP ;  /* 0x0000000000007918 */ /* 0x000fc80000000000 */
[----:B------:R-:W-:Y:S04]  /*2da60*/  STL.64 [R1+0x450], R16 ;  /* 0x0004501001007387 */ /* 0x000fe80000100a00 */
[----:B------:R0:W-:Y:S04]  /*2da70*/  STL.64 [R1+0x458], R18 ;  /* 0x0004581201007387 */ /* 0x0001e80000100a00 */
[----:B0-----:R-:W3:Y:S04]  /*2da80*/  LDL.LU.64 R18, [R1+0x19d0] ;  /* 0x0019d00001127983 */ /* 0x001ee80000300a00 */
[----:B------:R-:W2:Y:S04]  /*2da90*/  LDL.LU.64 R16, [R1+0x19c8] ;  /* 0x0019c80001107983 */ /* 0x000ea80000300a00 */
[----:B------:R-:W2:Y:S04]  /*2daa0*/  LDL.LU R20, [R1+0x1040] ;  /* 0x0010400001147983 */ /* 0x000ea80000300800 */
[----:B------:R-:W2:Y:S01]  /*2dab0*/  LDL.LU R21, [R1+0x103c] ;  /* 0x00103c0001157983 */ /* 0x000ea20000300800 */
[----:B---3--:R-:W-:-:S15]  /*2dac0*/  HMMA.16816.F32 R8, R12, R18, R8 ;  /* 0x000000120c08723c */ /* 0x008fde0000001808 */
[----:B------:R-:W-:-:S04]  /*2dad0*/  NOP ;  /* 0x0000000000007918 */ /* 0x000fc80000000000 */
[----:B------:R-:W-:Y:S04]  /*2dae0*/  STL.64 [R1+0x440], R8 ;  /* 0x0004400801007387 */ /* 0x000fe80000100a00 */
[----:B------:R0:W-:Y:S04]  /*2daf0*/  STL.64 [R1+0x448], R10 ;  /* 0x0004480a01007387 */ /* 0x0001e80000100a00 */
[----:B0-----:R-:W2:Y:S04]  /*2db00*/  LDL.LU.64 R10, [R1+0x19c0] ;  /* 0x0019c000010a7983 */ /* 0x001ea80000300a00 */
[----:B------:R-:W2:Y:S04]  /*2db10*/  LDL.LU.64 R8, [R1+0x19b8] ;  /* 0x0019b80001087983 */ /* 0x000ea80000300a00 */
        /* <DEDUP_REMOVED lines=8> */
[----:B------:R-:W5:Y:S01]  /*2dba0*/  LDL.LU R17, [R1+0x1030] ;  /* 0x0010300001117983 */ /* 0x000f620000300800 */
[----:B----4-:R-:W-:-:S15]  /*2dbb0*/  HMMA.16816.F32 R24, R12, R10, R24 ;  /* 0x0000000a0c18723c */ /* 0x010fde0000001818 */
        /* <DEDUP_REMOVED lines=10> */
[----:B0-----:R-:W4:Y:S04]  /*2dc60*/  LDL.LU R8, [R1+0x10] ;  /* 0x0000100001087983 */ /* 0x001f280000300800 */
[----:B------:R-:W4:Y:S04]  /*2dc70*/  LDL.LU R9, [R1+0x14] ;  /* 0x0000140001097983 */ /* 0x000f280000300800 */
[----:B-1----:R-:W4:Y:S04]  /*2dc80*/  LDL.LU R10, [R1+0x18] ;  /* 0x00001800010a7983 */ /* 0x002f280000300800 */
[----:B------:R-:W4:Y:S01]  /*2dc90*/  LDL.LU R11, [R1+0x1c] ;  /* 0x00001c00010b7983 */ /* 0x000f220000300800 */
[----:B--2---:R-:W-:-:S15]  /*2dca0*/  HMMA.16816.F32 R24, R12, R6, R24 ;  /* 0x000000060c18723c */ /* 0x004fde0000001818 */
[----:B------:R-:W-:-:S04]  /*2dcb0*/  NOP ;  /* 0x0000000000007918 */ /* 0x000fc80000000000 */
[----:B------:R-:W-:Y:S04]  /*2dcc0*/  STL.64 [R1+0x400], R24 ;  /* 0x0004001801007387 */ /* 0x000fe80000100a00 */
[----:B------:R0:W-:Y:S04]  /*2dcd0*/  STL.64 [R1+0x408], R26 ;  /* 0x0004081a01007387 */ /* 0x0001e80000100a00 */
[----:B0-----:R-:W2:Y:S04]  /*2dce0*/  LDL.LU.64 R26, [R1+0x1980] ;  /* 0x00198000011a7983 */ /* 0x001ea80000300a00 */
[----:B------:R-:W2:Y:S01]  /*2dcf0*/  LDL.LU.64 R24, [R1+0x1978] ;  /* 0x0019780001187983 */ /* 0x000ea20000300a00 */
[----:B----4-:R-:W-:Y:S01]  /*2dd00*/  HMMA.16816.F32 R8, R12, R4, R8 ;  /* 0x000000040c08723c */ /* 0x010fe20000001808 */
        /* <DEDUP_REMOVED lines=9> */
[----:B------:R-:W2:Y:S04]  /*2dda0*/  LDL R0, [R1+0x73c] ;  /* 0x00073c0001007983 */ /* 0x000ea80000100800 */
[----:B------:R-:W4:Y:S04]  /*2ddb0*/  LDL R2, [R1+0x6f8] ;  /* 0x0006f80001027983 */ /* 0x000f280000100800 */
[----:B0-----:R-:W5:Y:S04]  /*2ddc0*/  LDL.LU R24, [R1+0xc0] ;  /* 0x0000c00001187983 */ /* 0x001f680000300800 */
[----:B------:R-:W5:Y:S04]  /*2ddd0*/  LDL.LU R25, [R1+0xc4] ;  /* 0x0000c40001197983 */ /* 0x000f680000300800 */
[----:B------:R-:W2:Y:S04]  /*2dde0*/  LDL.LU R26, [R1+0xc8] ;  /* 0x0000c800011a7983 */ /* 0x000ea80000300800 */
[----:B------:R-:W2:Y:S01]  /*2ddf0*/  LDL.LU R27, [R1+0xcc] ;  /* 0x0000cc00011b7983 */ /* 0x000ea20000300800 */
[----:B------:R-:W-:Y:S01]  /*2de00*/  IMAD R5, R21, 0x100, R20 ;  /* 0x0000010015057824 */ /* 0x000fe200078e0214 */
[----:B------:R-:W-:-:S02]  /*2de10*/  F2FP.F16.E4M3.UNPACK_B R20, R22 ;  /* 0x00000016ff14723e */ /* 0x000fc400020006ff */
[----:B------:R-:W-:Y:S01]  /*2de20*/  F2FP.F16.E4M3.UNPACK_B R21, R29 ;  /* 0x0000001dff15723e */ /* 0x000fe200020006ff */
[----:B------:R-:W3:Y:S04]  /*2de30*/  LDL R22, [R1+0x748] ;  /* 0x0007480001167983 */ /* 0x000ee80000100800 */
[----:B------:R-:W3:Y:S01]  /*2de40*/  LDL R29, [R1+0x74c] ;  /* 0x00074c00011d7983 */ /* 0x000ee20000100800 */
[----:B------:R-:W-:-:S03]  /*2de50*/  F2FP.F16.E4M3.UNPACK_B R14, R5 ;  /* 0x00000005ff0e723e */ /* 0x000fc600020006ff */
[----:B------:R-:W3:Y:S04]  /*2de60*/  LDL R17, [R1+0x6ec] ;  /* 0x0006ec0001117983 */ /* 0x000ee80000100800 */
[----:B------:R-:W3:Y:S04]  /*2de70*/  LDL R10, [R1+0x728] ;  /* 0x00072800010a7983 */ /* 0x000ee80000100800 */
[----:B------:R-:W3:Y:S04]  /*2de80*/  LDL R9, [R1+0x71c] ;  /* 0x00071c0001097983 */ /* 0x000ee80000100800 */
[----:B------:R-:W3:Y:S04]  /*2de90*/  LDL R5, [R1+0x708] ;  /* 0x0007080001057983 */ /* 0x000ee80000100800 */
[----:B--2---:R-:W-:Y:S04]  /*2dea0*/  STL.64 [R1+0x1930], R26 ;  /* 0x0019301a01007387 */ /* 0x004fe80000100a00 */
[----:B-----5:R0:W-:Y:S04]  /*2deb0*/  STL.64 [R1+0x1928], R24 ;  /* 0x0019281801007387 */ /* 0x0201e80000100a00 */
[----:B0-----:R-:W2:Y:S04]  /*2dec0*/  LDL.LU R24, [R1+0x60] ;  /* 0x0000600001187983 */ /* 0x001ea80000300800 */
[----:B------:R-:W2:Y:S04]  /*2ded0*/  LDL.LU R25, [R1+0x64] ;  /* 0x0000640001197983 */ /* 0x000ea80000300800 */
[----:B------:R-:W5:Y:S04]  /*2dee0*/  LDL.LU R26, [R1+0x68] ;  /* 0x00006800011a7983 */ /* 0x000f680000300800 */
[----:B------:R-:W5:Y:S04]  /*2def0*/  LDL.LU R27, [R1+0x6c] ;  /* 0x00006c00011b7983 */ /* 0x000f680000300800 */
[----:B------:R-:W3:Y:S04]  /*2df00*/  LDL R11, [R1+0x72c] ;  /* 0x00072c00010b7983 */ /* 0x000ee80000100800 */
[----:B------:R-:W2:Y:S04]  /*2df10*/  LDL R8, [R1+0x718] ;  /* 0x0007180001087983 */ /* 0x000ea80000100800 */
[----:B------:R-:W4:Y:S04]  /*2df20*/  LDL R16, [R1+0x6e8] ;  /* 0x0006e80001107983 */ /* 0x000f280000100800 */
        /* <DEDUP_REMOVED lines=8> */
[----:B---3--:R-:W-:Y:S04]  /*2dfb0*/  STL.64 [R1+0x1970], R10 ;  /* 0x0019700a01007387 */ /* 0x008fe80000100a00 */
[----:B--2---:R0:W-:Y:S04]  /*2dfc0*/  STL.64 [R1+0x1968], R8 ;  /* 0x0019680801007387 */ /* 0x0041e80000100a00 */
[----:B0-----:R-:W2:Y:S04]  /*2dfd0*/  LDL.LU R8, [R1] ;  /* 0x0000000001087983 */ /* 0x001ea80000300800 */
[----:B------:R-:W2:Y:S04]  /*2dfe0*/  LDL.LU R9, [R1+0x4] ;  /* 0x0000040001097983 */ /* 0x000ea80000300800 */
[----:B------:R-:W2:Y:S04]  /*2dff0*/  LDL.LU R10, [R1+0x8] ;  /* 0x00000800010a7983 */ /* 0x000ea80000300800 */
[----:B------:R-:W2:Y:S04]  /*2e000*/  LDL.LU R11, [R1+0xc] ;  /* 0x00000c00010b7983 */ /* 0x000ea80000300800 */
[----:B-----5:R-:W-:Y:S04]  /*2e010*/  STL.64 [R1+0x1940], R26 ;  /* 0x0019401a01007387 */ /* 0x020fe80000100a00 */
[----:B------:R0:W-:Y:S04]  /*2e020*/  STL.64 [R1+0x1938], R24 ;  /* 0x0019381801007387 */ /* 0x0001e80000100a00 */
[----:B0-----:R-:W3:Y:S04]  /*2e030*/  LDL.LU R24, [R1+0x40] ;  /* 0x0000400001187983 */ /* 0x001ee80000300800 */
[----:B------:R-:W3:Y:S04]  /*2e040*/  LDL.LU R25, [R1+0x44] ;  /* 0x0000440001197983 */ /* 0x000ee80000300800 */
[----:B------:R-:W5:Y:S04]  /*2e050*/  LDL.LU R26, [R1+0x48] ;  /* 0x00004800011a7983 */ /* 0x000f680000300800 */
[----:B------:R-:W5:Y:S01]  /*2e060*/  LDL.LU R27, [R1+0x4c] ;  /* 0x00004c00011b7983 */ /* 0x000f620000300800 */
[----:B------:R-:W-:-:S02]  /*2e070*/  F2FP.F16.E4M3.UNPACK_B R13, R4 ;  /* 0x00000004ff0d723e */ /* 0x000fc400020006ff */
[----:B------:R-:W-:-:S07]  /*2e080*/  F2FP.F16.E4M3.UNPACK_B R15, R6 ;  /* 0x00000006ff0f723e */ /* 0x000fce00020006ff */
[----:B--2---:R-:W-:Y:S01]  /*2e090*/  HMMA.16816.F32 R8, R12, R20, R8 ;  /* 0x000000140c08723c */ /* 0x004fe20000001808 */
[----:B-----5:R-:W-:Y:S04]  /*2e0a0*/  STL.64 [R1+0x1950], R26 ;  /* 0x0019501a01007387 */ /* 0x020fe80000100a00 */
[----:B---3--:R0:W-:Y:S04]  /*2e0b0*/  STL.64 [R1+0x1948], R24 ;  /* 0x0019481801007387 */ /* 0x0081e80000100a00 */
[----:B0-----:R-:W2:Y:S04]  /*2e0c0*/  LDL.LU R24, [R1+0x30] ;  /* 0x0000300001187983 */ /* 0x001ea80000300800 */
[----:B------:R-:W2:Y:S04]  /*2e0d0*/  LDL.LU R25, [R1+0x34] ;  /* 0x0000340001197983 */ /* 0x000ea80000300800 */
[----:B------:R-:W2:Y:S04]  /*2e0e0*/  LDL.LU R26, [R1+0x38] ;  /* 0x00003800011a7983 */ /* 0x000ea80000300800 */
[----:B------:R-:W2:Y:S04]  /*2e0f0*/  LDL.LU R27, [R1+0x3c] ;  /* 0x00003c00011b7983 */ /* 0x000ea80000300800 */
[----:B------:R-:W3:Y:S04]  /*2e100*/  LDL R7, [R1+0x70c] ;  /* 0x00070c0001077983 */ /* 0x000ee80000100800 */
[----:B------:R-:W5:Y:S04]  /*2e110*/  LDL R4, [R1+0x738] ;  /* 0x0007380001047983 */ /* 0x000f680000100800 */
[----:B------:R-:W-:Y:S04]  /*2e120*/  STL.64 [R1+0x3f0], R8 ;  /* 0x0003f00801007387 */ /* 0x000fe80000100a00 */
[----:B------:R0:W-:Y:S04]  /*2e130*/  STL.64 [R1+0x3f8], R10 ;  /* 0x0003f80a01007387 */ /* 0x0001e80000100a00 */
[----:B0-----:R-:W3:Y:S04]  /*2e140*/  LDL.LU.64 R10, [R1+0x1970] ;  /* 0x00197000010a7983 */ /* 0x001ee80000300a00 */
[----:B------:R-:W3:Y:S01]  /*2e150*/  LDL.LU.64 R8, [R1+0x1968] ;  /* 0x0019680001087983 */ /* 0x000ee20000300a00 */
[----:B------:R-:W-:-:S02]  /*2e160*/  F2FP.F16.E4M3.UNPACK_B R18, R22 ;  /* 0x00000016ff12723e */ /* 0x000fc400020006ff */
[----:B------:R-:W-:Y:S02]  /*2e170*/  F2FP.F16.E4M3.UNPACK_B R19, R29 ;  /* 0x0000001dff13723e */ /* 0x000fe400020006ff */
[----:B----4-:R-:W-:Y:S02]  /*2e180*/  F2FP.F16.E4M3.UNPACK_B R16, R16 ;  /* 0x00000010ff10723e */ /* 0x010fe400020006ff */
[----:B------:R-:W-:Y:S01]  /*2e190*/  F2FP.F16.E4M3.UNPACK_B R17, R17 ;  /* 0x00000011ff11723e */ /* 0x000fe200020006ff */
[----:B------:R-:W4:Y:S04]  /*2e1a0*/  LDL R3, [R1+0x6fc] ;  /* 0x0006fc0001037983 */ /* 0x000f280000100800 */
[----:B------:R-:W-:Y:S04]  /*2e1b0*/  STL [R1+0x1924], R20 ;  /* 0x0019241401007387 */ /* 0x000fe80000100800 */
[----:B------:R-:W-:Y:S04]  /*2e1c0*/  STL [R1+0x1920], R21 ;  /* 0x0019201501007387 */ /* 0x000fe80000100800 */
[----:B------:R-:W4:Y:S04]  /*2e1d0*/  LDL.LU R28, [R1+0x1050] ;  /* 0x00105000011c7983 */ /* 0x000f280000300800 */
[----:B------:R-:W4:Y:S04]  /*2e1e0*/  LDL.LU R23, [R1+0x104c] ;  /* 0x00104c0001177983 */ /* 0x000f280000300800 */
[----:B------:R-:W4:Y:S04]  /*2e1f0*/  LDL.LU R22, [R1+0x1058] ;  /* 0x0010580001167983 */ /* 0x000f280000300800 */
[----:B------:R-:W4:Y:S01]  /*2e200*/  LDL.LU R29, [R1+0x1054] ;  /* 0x00105400011d7983 */ /* 0x000f220000300800 */
        /* <DEDUP_REMOVED lines=19> */
[----:B---3--:R-:W-:-:S15]  /*2e340*/  HMMA.16816.F32 R24, R12, R10, R24 ;  /* 0x0000000a0c18723c */ /* 0x008fde0000001818 */
[----:B------:R-:W-:-:S04]  /*2e350*/  NOP ;  /* 0x0000000000007918 */ /* 0x000fc80000000000 */
[----:B------:R-:W-:Y:S04]  /*2e360*/  STL.64 [R1+0x3c0], R24 ;  /* 0x0003c01801007387 */ /* 0x000fe80000100a00 */
[----:B------:R0:W-:Y:S04]  /*2e370*/  STL.64 [R1+0x3c8], R26 ;  /* 0x0003c81a01007387 */ /* 0x0001e80000100a00 */
[----:B0-----:R-:W2:Y:S04]  /*2e380*/  LDL.LU.64 R26, [R1+0x1940] ;  /* 0x00194000011a7983 */ /* 0x001ea80000300a00 */
[----:B------:R-:W2:Y:S01]  /*2e390*/  LDL.LU.64 R24, [R1+0x1938] ;  /* 0x0019380001187983 */ /* 0x000ea20000300a00 */
[----:B------:R-:W-:-:S02]  /*2e3a0*/  F2FP.F16.E4M3.UNPACK_B R8, R8 ;  /* 0x00000008ff08723e */ /* 0x000fc400020006ff */
[----:B------:R-:W-:Y:S02]  /*2e3b0*/  F2FP.F16.E4M3.UNPACK_B R9, R9 ;  /* 0x00000009ff09723e */ /* 0x000fe400020006ff */
[----:B------:R-:W-:Y:S02]  /*2e3c0*/  F2FP.F16.E4M3.UNPACK_B R6, R5 ;  /* 0x00000005ff06723e */ /* 0x000fe400020006ff */
[----:B------:R-:W-:-:S03]  /*2e3d0*/  F2FP.F16.E4M3.UNPACK_B R7, R7 ;  /* 0x00000007ff07723e */ /* 0x000fc600020006ff */
        /* <DEDUP_REMOVED lines=9> */
[----:B-----5:R-:W-:-:S02]  /*2e470*/  F2FP.F16.E4M3.UNPACK_B R4, R4 ;  /* 0x00000004ff04723e */ /* 0x020fc400020006ff */
[----:B------:R-:W-:-:S15]  /*2e480*/  F2FP.F16.E4M3.UNPACK_B R5, R0 ;  /* 0x00000000ff05723e */ /* 0x000fde00020006ff */
        /* <DEDUP_REMOVED lines=76> */
[----:B------:R-:W-:Y:S02]  /*2e950*/  F2FP.F16.E4M3.UNPACK_B R2, R2 ;  /* 0x00000002ff02723e */ /* 0x000fe400020006ff */
[----:B------:R-:W-:-:S07]  /*2e960*/  F2FP.F16.E4M3.UNPACK_B R3, R3 ;  /* 0x00000003ff03723e */ /* 0x000fce00020006ff */
        /* <DEDUP_REMOVED lines=565> */
[----:B------:R-:W2:Y:S01]  /*30cc0*/  LDL.LU.64 R24, [R1+0x1678] ;  /* 0x0016780001187983 */ /* 0x000ea20000300a00 */
[----:B---3--:R-:W-:-:S03]  /*30cd0*/  IMAD.MOV.U32 R19, RZ, RZ, R29 ;  /* 0x000000ffff137224 */ /* 0x008fc600078e001d */
[----:B------:R-:W-:Y:S04]  /*30ce0*/  STL.64 [R1+0x1630], R10 ;  /* 0x0016300a01007387 */ /* 0x000fe80000100a00 */
[----:B------:R2:W-:Y:S01]  /*30cf0*/  STL.64 [R1+0x1628], R8 ;  /* 0x0016280801007387 */ /* 0x0005e20000100a00 */
[C---:B----4-:R-:W-:Y:S08]  /*30d00*/  HMMA.16816.F32 R16, R12.reuse, R6, R16 ;  /* 0x000000060c10723c */ /* 0x050ff00000001810 */
[----:B--2---:R-:W-:-:S15]  /*30d10*/  HMMA.16816.F32 R8, R12, R4, R24 ;  /* 0x000000040c08723c */ /* 0x004fde0000001818 */
[----:B------:R-:W-:-:S04]  /*30d20*/  NOP ;  /* 0x0000000000007918 */ /* 0x000fc80000000000 */
[----:B------:R-:W-:Y:S04]  /*30d30*/  STL.64 [R1+0xc0], R8 ;  /* 0x0000c00801007387 */ /* 0x000fe80000100a00 */
[----:B------:R-:W-:Y:S04]  /*30d40*/  STL.64 [R1+0xd0], R16 ;  /* 0x0000d01001007387 */ /* 0x000fe80000100a00 */
[----:B------:R-:W-:Y:S04]  /*30d50*/  STL.64 [R1+0xd8], R18 ;  /* 0x0000d81201007387 */ /* 0x000fe80000100a00 */
[----:B------:R-:W-:Y:S04]  /*30d60*/  STL [R1+0xc8], R10 ;  /* 0x0000c80a01007387 */ /* 0x000fe80000100800 */
[----:B------:R-:W-:Y:S04]  /*30d70*/  STL.64 [R1+0x1610], R6 ;  /* 0x0016100601007387 */ /* 0x000fe80000100a00 */
[----:B------:R0:W-:Y:S01]  /*30d80*/  STL.64 [R1+0x1608], R4 ;  /* 0x0016080401007387 */ /* 0x0001e20000100a00 */
[----:B------:R-:W-:-:S03]  /*30d90*/  IMAD.MOV.U32 R29, RZ, RZ, R11 ;  /* 0x000000ffff1d7224 */ /* 0x000fc600078e000b */
        /* <DEDUP_REMOVED lines=32> */
[----:B------:R0:W-:Y:S01]  /*30fa0*/  STL.64 [R1+0x1618], R4 ;  /* 0x0016180401007387 */ /* 0x0001e20000100a00 */
[----:B------:R-:W-:-:S02]  /*30fb0*/  IMAD R0, R0, 0x100, R21 ;  /* 0x0000010000007824 */ /* 0x000fc400078e0215 */
[----:B------:R-:W-:Y:S01]  /*30fc0*/  IMAD R22, R22, 0x100, R2 ;  /* 0x0000010016167824 */ /* 0x000fe200078e0202 */
        /* <DEDUP_REMOVED lines=8> */
[----:B------:R0:W-:Y:S01]  /*31050*/  STL [R1+0x1320], R29 ;  /* 0x0013201d01007387 */ /* 0x0001e20000100800 */
[----:B------:R-:W-:-:S03]  /*31060*/  IMAD R23, R23, 0x100, R3 ;  /* 0x0000010017177824 */ /* 0x000fc600078e0203 */
[----:B0-----:R-:W2:Y:S04]  /*31070*/  LDL.LU R29, [R1+0x111c] ;  /* 0x00111c00011d7983 */ /* 0x001ea80000300800 */
[----:B------:R-:W2:Y:S04]  /*31080*/  LDL.LU R21, [R1+0x1670] ;  /* 0x0016700001157983 */ /* 0x000ea80000300800 */
[----:B------:R-:W2:Y:S04]  /*31090*/  LDL.LU R2, [R1+0x166c] ;  /* 0x00166c0001027983 */ /* 0x000ea80000300800 */
[----:B------:R-:W2:Y:S02]  /*310a0*/  LDL.LU R3, [R1+0x1668] ;  /* 0x0016680001037983 */ /* 0x000ea40000300800 */
[----:B--2---:R-:W-:Y:S02]  /*310b0*/  HMMA.16816.F32 R12, R12, R2, R16 ;  /* 0x000000020c0c723c */ /* 0x004fe40000001810 */
[----:B------:R-:W2:Y:S04]  /*310c0*/  LDL.LU.64 R18, [R1+0x1660] ;  /* 0x0016600001127983 */ /* 0x000ea80000300a00 */
[----:B------:R-:W2:Y:S01]  /*310d0*/  LDL.LU.64 R16, [R1+0x1658] ;  /* 0x0016580001107983 */ /* 0x000ea20000300a00 */
[----:B------:R-:W-:-:S12]  /*310e0*/  IMAD R28, R28, 0x100, R29 ;  /* 0x000001001c1c7824 */ /* 0x000fd800078e021d */
[----:B------:R0:W-:Y:S04]  /*310f0*/  STL.64 [R1+0x70], R12 ;  /* 0x0000700c01007387 */ /* 0x0001e80000100a00 */
[----:B------:R1:W-:Y:S01]  /*31100*/  STL.64 [R1+0x78], R14 ;  /* 0x0000780e01007387 */ /* 0x0003e20000100a00 */
[----:B0-----:R-:W-:Y:S02]  /*31110*/  F2FP.F16.E4M3.UNPACK_B R12, R0 ;  /* 0x00000000ff0c723e */ /* 0x001fe400020006ff */
[----:B------:R-:W-:Y:S02]  /*31120*/  F2FP.F16.E4M3.UNPACK_B R13, R22 ;  /* 0x00000016ff0d723e */ /* 0x000fe400020006ff */
[----:B-1----:R-:W-:Y:S02]  /*31130*/  F2FP.F16.E4M3.UNPACK_B R14, R23 ;  /* 0x00000017ff0e723e */ /* 0x002fe400020006ff */
[----:B------:R-:W-:Y:S01]  /*31140*/  F2FP.F16.E4M3.UNPACK_B R15, R28 ;  /* 0x0000001cff0f723e */ /* 0x000fe200020006ff */
[----:B------:R-:W3:Y:S04]  /*31150*/  LDL.LU R0, [R1+0x112c] ;  /* 0x00112c0001007983 */ /* 0x000ee80000300800 */
[----:B------:R-:W3:Y:S04]  /*31160*/  LDL.LU R22, [R1+0x75c] ;  /* 0x00075c0001167983 */ /* 0x000ee80000300800 */
[----:B------:R-:W3:Y:S04]  /*31170*/  LDL.LU R23, [R1+0x758] ;  /* 0x0007580001177983 */ /* 0x000ee80000300800 */
[----:B------:R-:W3:Y:S01]  /*31180*/  LDL.LU R28, [R1+0x1144] ;  /* 0x00114400011c7983 */ /* 0x000ee20000300800 */
[----:B--2---:R-:W-:-:S15]  /*31190*/  HMMA.16816.F32 R16, R12, R20, R16 ;  /* 0x000000140c10723c */ /* 0x004fde0000001810 */
[----:B------:R-:W-:-:S04]  /*311a0*/  NOP ;  /* 0x0000000000007918 */ /* 0x000fc80000000000 */
[----:B------:R-:W-:Y:S04]  /*311b0*/  STL.64 [R1+0x30], R16 ;  /* 0x0000301001007387 */ /* 0x000fe80000100a00 */
[----:B------:R0:W-:Y:S01]  /*311c0*/  STL [R1+0x38], R18 ;  /* 0x0000381201007387 */ /* 0x0001e20000100800 */
[----:B------:R-:W-:-:S03]  /*311d0*/  IMAD.MOV.U32 R29, RZ, RZ, R19 ;  /* 0x000000ffff1d7224 */ /* 0x000fc600078e0013 */
[----:B0-----:R-:W4:Y:S04]  /*311e0*/  LDL.LU.64 R18, [R1+0x1650] ;  /* 0x0016500001127983 */ /* 0x001f280000300a00 */
[----:B------:R-:W2:Y:S04]  /*311f0*/  LDL.LU.64 R16, [R1+0x1648] ;  /* 0x0016480001107983 */ /* 0x000ea80000300a00 */
[----:B------:R-:W2:Y:S04]  /*31200*/  LDL.LU R20, [R1+0x113c] ;  /* 0x00113c0001147983 */ /* 0x000ea80000300800 */
[----:B------:R-:W2:Y:S04]  /*31210*/  LDL.LU R21, [R1+0x1148] ;  /* 0x0011480001157983 */ /* 0x000ea80000300800 */
[----:B------:R-:W-:Y:S01]  /*31220*/  STL [R1+0x1324], R29 ;  /* 0x0013241d01007387 */ /* 0x000fe20000100800 */
[----:B----4-:R-:W-:-:S15]  /*31230*/  HMMA.16816.F32 R8, R12, R18, R8 ;  /* 0x000000120c08723c */ /* 0x010fde0000001808 */
[----:B------:R-:W-:-:S04]  /*31240*/  NOP ;  /* 0x0000000000007918 */ /* 0x000fc80000000000 */
[----:B------:R-:W-:Y:S04]  /*31250*/  STL.64 [R1+0x20], R8 ;  /* 0x0000200801007387 */ /* 0x000fe80000100a00 */
[----:B------:R0:W-:Y:S04]  /*31260*/  STL.64 [R1+0x28], R10 ;  /* 0x0000280a01007387 */ /* 0x0001e80000100a00 */
[----:B0-----:R-:W2:Y:S04]  /*31270*/  LDL.LU.64 R10, [R1+0x1640] ;  /* 0x00164000010a7983 */ /* 0x001ea80000300a00 */
[----:B------:R-:W2:Y:S04]  /*31280*/  LDL.LU.64 R8, [R1+0x1638] ;  /* 0x0016380001087983 */ /* 0x000ea80000300a00 */
[----:B------:R-:W4:Y:S04]  /*31290*/  LDL.LU R18, [R1+0x1134] ;  /* 0x0011340001127983 */ /* 0x000f280000300800 */
        /* <DEDUP_REMOVED lines=8> */
[----:B------:R-:W4:Y:S01]  /*31320*/  LDL.LU R17, [R1+0x1138] ;  /* 0x0011380001117983 */ /* 0x000f220000300800 */
[----:B---3--:R-:W-:-:S15]  /*31330*/  HMMA.16816.F32 R4, R12, R10, R4 ;  /* 0x0000000a0c04723c */ /* 0x008fde0000001804 */
[----:B------:R-:W-:-:S04]  /*31340*/  NOP ;  /* 0x0000000000007918 */ /* 0x000fc80000000000 */
[----:B------:R-:W-:Y:S04]  /*31350*/  STL.64 [R1+0x50], R4 ;  /* 0x0000500401007387 */ /* 0x000fe80000100a00 */
[----:B------:R0:W-:Y:S04]  /*31360*/  STL.64 [R1+0x58], R6 ;  /* 0x0000580601007387 */ /* 0x0001e80000100a00 */
[----:B0-----:R-:W2:Y:S04]  /*31370*/  LDL.LU.64 R6, [R1+0x1620] ;  /* 0x0016200001067983 */ /* 0x001ea80000300a00 */
[----:B------:R-:W2:Y:S02]  /*31380*/  LDL.LU.64 R4, [R1+0x1618] ;  /* 0x0016180001047983 */ /* 0x000ea40000300a00 */
[----:B--2---:R-:W-:Y:S02]  /*31390*/  HMMA.16816.F32 R8, R12, R8, R4 ;  /* 0x000000080c08723c */ /* 0x004fe40000001804 */
[----:B------:R-:W5:Y:S04]  /*313a0*/  LDL.LU.64 R6, [R1+0x1610] ;  /* 0x0016100001067983 */ /* 0x000f680000300a00 */
[----:B------:R-:W2:-:S13]  /*313b0*/  LDL.LU.64 R4, [R1+0x1608] ;  /* 0x0016080001047983 */ /* 0x000e9a0000300a00 */
[----:B------:R0:W-:Y:S04]  /*313c0*/  STL.64 [R1+0x40], R8 ;  /* 0x0000400801007387 */ /* 0x0001e80000100a00 */
[----:B------:R1:W-:Y:S04]  /*313d0*/  STL.64 [R1+0x48], R10 ;  /* 0x0000480a01007387 */ /* 0x0003e80000100a00 */
[----:B0-----:R-:W2:Y:S04]  /*313e0*/  LDL.LU R8, [R1+0x380] ;  /* 0x0003800001087983 */ /* 0x001ea80000300800 */
[----:B------:R-:W2:Y:S04]  /*313f0*/  LDL.LU R9, [R1+0x384] ;  /* 0x0003840001097983 */ /* 0x000ea80000300800 */
[----:B-1----:R-:W2:Y:S04]  /*31400*/  LDL.LU R10, [R1+0x388] ;  /* 0x00038800010a7983 */ /* 0x002ea80000300800 */
[----:B------:R-:W2:Y:S01]  /*31410*/  LDL.LU R11, [R1+0x38c] ;  /* 0x00038c00010b7983 */ /* 0x000ea20000300800 */
[----:B-----5:R-:W-:-:S15]  /*31420*/  HMMA.16816.F32 R24, R12, R6, R24 ;  /* 0x000000060c18723c */ /* 0x020fde0000001818 */
[----:B------:R-:W-:-:S04]  /*31430*/  NOP ;  /* 0x0000000000007918 */ /* 0x000fc80000000000 */
[----:B------:R-:W-:Y:S04]  /*31440*/  STL [R1+0x10], R24 ;  /* 0x0000101801007387 */ /* 0x000fe80000100800 */
[----:B------:R0:W-:Y:S01]  /*31450*/  STL.64 [R1+0x18], R26 ;  /* 0x0000181a01007387 */ /* 0x0001e20000100a00 */
[----:B------:R-:W-:-:S03]  /*31460*/  IMAD.MOV.U32 R29, RZ, RZ, R25 ;  /* 0x000000ffff1d7224 */ /* 0x000fc600078e0019 */
[----:B0-----:R-:W3:Y:S04]  /*31470*/  LDL.LU.64 R26, [R1+0x1600] ;  /* 0x00160000011a7983 */ /* 0x001ee80000300a00 */
[----:B------:R-:W3:Y:S01]  /*31480*/  LDL.LU.64 R24, [R1+0x15f8] ;  /* 0x0015f80001187983 */ /* 0x000ee20000300a00 */
[----:B--2---:R-:W-:Y:S03]  /*31490*/  HMMA.16816.F32 R8, R12, R4, R8 ;  /* 0x000000040c08723c */ /* 0x004fe60000001808 */
[----:B------:R-:W-:-:S15]  /*314a0*/  STL [R1+0x1378], R29 ;  /* 0x0013781d01007387 */ /* 0x000fde0000100800 */
[----:B------:R-:W-:Y:S01]  /*314b0*/  NOP ;  /* 0x0000000000007918 */ /* 0x000fe20000000000 */
[----:B------:R-:W-:Y:S04]  /*314c0*/  STL.64 [R1], R8 ;  /* 0x0000000801007387 */ /* 0x000fe80000100a00 */
[----:B------:R-:W-:Y:S01]  /*314d0*/  STL.64 [R1+0x8], R10 ;  /* 0x0000080a01007387 */ /* 0x000fe20000100a00 */
[----:B---3--:R-:W-:-:S15]  /*314e0*/  HMMA.16816.F32 R24, R12, R2, R24 ;  /* 0x000000020c18723c */ /* 0x008fde0000001818 */
[----:B------:R-:W-:-:S04]  /*314f0*/  NOP ;  /* 0x0000000000007918 */ /* 0x000fc80000000000 */
[----:B------:R-:W-:Y:S04]  /*31500*/  STL.64 [R1+0x1288], R26 ;  /* 0x0012881a01007387 */ /* 0x000fe80000100a00 */
[----:B------:R0:W-:Y:S04]  /*31510*/  STL.64 [R1+0x1280], R24 ;  /* 0x0012801801007387 */ /* 0x0001e80000100a00 */
[----:B0-----:R-:W2:Y:S04]  /*31520*/  LDL.LU R24, [R1+0x3a0] ;  /* 0x0003a00001187983 */ /* 0x001ea80000300800 */
[----:B------:R-:W2:Y:S04]  /*31530*/  LDL.LU R25, [R1+0x3a4] ;  /* 0x0003a40001197983 */ /* 0x000ea80000300800 */
[----:B------:R-:W3:Y:S04]  /*31540*/  LDL.LU R26, [R1+0x3a8] ;  /* 0x0003a800011a7983 */ /* 0x000ee80000300800 */
[----:B------:R-:W3:Y:S01]  /*31550*/  LDL.LU R27, [R1+0x3ac] ;  /* 0x0003ac00011b7983 */ /* 0x000ee20000300800 */
[----:B------:R-:W-:-:S03]  /*31560*/  IMAD R6, R28, 0x100, R21 ;  /* 0x000001001c067824 */ /* 0x000fc600078e0215 */
[----:B---3--:R-:W-:Y:S04]  /*31570*/  STL.64 [R1+0x15c0], R26 ;  /* 0x0015c01a01007387 */ /* 0x008fe80000100a00 */
[----:B--2---:R0:W-:Y:S04]  /*31580*/  STL.64 [R1+0x15b8], R24 ;  /* 0x0015b81801007387 */ /* 0x0041e80000100a00 */
[----:B0-----:R-:W2:Y:S04]  /*31590*/  LDL.LU R24, [R1+0x3c0] ;  /* 0x0003c00001187983 */ /* 0x001ea80000300800 */
[----:B------:R-:W2:Y:S04]  /*315a0*/  LDL.LU R25, [R1+0x3c4] ;  /* 0x0003c40001197983 */ /* 0x000ea80000300800 */
[----:B------:R-:W3:Y:S04]  /*315b0*/  LDL.LU R26, [R1+0x3c8] ;  /* 0x0003c800011a7983 */ /* 0x000ee80000300800 */
[----:B------:R-:W3:Y:S01]  /*315c0*/  LDL.LU R27, [R1+0x3cc] ;  /* 0x0003cc00011b7983 */ /* 0x000ee20000300800 */
[----:B------:R-:W-:Y:S01]  /*315d0*/  F2FP.F16.E4M3.UNPACK_B R21, R22.H1 ;  /* 0x00000016ff15723e */ /* 0x000fe200030006ff */
[----:B------:R-:W-:-:S02]  /*315e0*/  IMAD R5, R20, 0x100, R19 ;  /* 0x0000010014057824 */ /* 0x000fc400078e0213 */
[----:B------:R-:W5:Y:S01]  /*315f0*/  LDL.LU R22, [R1+0x748] ;  /* 0x0007480001167983 */ /* 0x000f620000300800 */
[----:B------:R-:W-:-:S03]  /*31600*/  IMAD R0, R0, 0x100, R16 ;  /* 0x0000010000007824 */ /* 0x000fc600078e0210 */
[----:B------:R-:W5:Y:S01]  /*31610*/  LDL.LU R19, [R1+0x74c] ;  /* 0x00074c0001137983 */ /* 0x000f620000300800 */
[----:B----4-:R-:W-:-:S03]  /*31620*/  IMAD R4, R18, 0x100, R17 ;  /* 0x0000010012047824 */ /* 0x010fc600078e0211 */
        /* <DEDUP_REMOVED lines=15> */
[----:B------:R-:W-:-:S02]  /*31720*/  F2FP.F16.E4M3.UNPACK_B R20, R23.H1 ;  /* 0x00000017ff14723e */ /* 0x000fc400030006ff */
[----:B------:R-:W-:Y:S01]  /*31730*/  F2FP.F16.E4M3.UNPACK_B R12, R0 ;  /* 0x00000000ff0c723e */ /* 0x000fe200020006ff */
[----:B---3--:R-:W-:Y:S04]  /*31740*/  STL.64 [R1+0x15f0], R26 ;  /* 0x0015f01a01007387 */ /* 0x008fe80000100a00 */
[----:B--2---:R0:W-:Y:S04]  /*31750*/  STL.64 [R1+0x15e8], R24 ;  /* 0x0015e81801007387 */ /* 0x0041e80000100a00 */
[----:B0-----:R-:W2:Y:S04]  /*31760*/  LDL.LU R24, [R1+0x3f0] ;  /* 0x0003f00001187983 */ /* 0x001ea80000300800 */
[----:B------:R-:W2:Y:S04]  /*31770*/  LDL.LU R25, [R1+0x3f4] ;  /* 0x0003f40001197983 */ /* 0x000ea80000300800 */
[----:B------:R-:W2:Y:S04]  /*31780*/  LDL.LU R26, [R1+0x3f8] ;  /* 0x0003f800011a7983 */ /* 0x000ea80000300800 */
[----:B------:R-:W2:Y:S01]  /*31790*/  LDL.LU R27, [R1+0x3fc] ;  /* 0x0003fc00011b7983 */ /* 0x000ea20000300800 */
[----:B------:R-:W-:-:S02]  /*317a0*/  F2FP.F16.E4M3.UNPACK_B R13, R4 ;  /* 0x00000004ff0d723e */ /* 0x000fc400020006ff */
[----:B------:R-:W-:Y:S02]  /*317b0*/  F2FP.F16.E4M3.UNPACK_B R14, R5 ;  /* 0x00000005ff0e723e */ /* 0x000fe400020006ff */
[----:B------:R-:W-:Y:S01]  /*317c0*/  F2FP.F16.E4M3.UNPACK_B R15, R6 ;  /* 0x00000006ff0f723e */ /* 0x000fe200020006ff */
[----:B------:R-:W3:Y:S04]  /*317d0*/  LDL.LU R11, [R1+0x72c] ;  /* 0x00072c00010b7983 */ /* 0x000ee80000300800 */
[----:B------:R-:W3:Y:S04]  /*317e0*/  LDL.LU R8, [R1+0x718] ;  /* 0x0007180001087983 */ /* 0x000ee80000300800 */
[----:B------:R-:W3:Y:S04]  /*317f0*/  LDL.LU R9, [R1+0x71c] ;  /* 0x00071c0001097983 */ /* 0x000ee80000300800 */
        /* <DEDUP_REMOVED lines=8> */
[----:B------:R-:W2:Y:S01]  /*31880*/  LDL.LU.64 R24, [R1+0x15e8] ;  /* 0x0015e80001187983 */ /* 0x000ea20000300a00 */
[----:B-----5:R-:W-:-:S02]  /*31890*/  F2FP.F16.E4M3.UNPACK_B R18, R22.H1 ;  /* 0x00000016ff12723e */ /* 0x020fc400030006ff */
[----:B------:R-:W-:Y:S01]  /*318a0*/  F2FP.F16.E4M3.UNPACK_B R19, R19.H1 ;  /* 0x00000013ff13723e */ /* 0x000fe200030006ff */
[----:B------:R-:W5:Y:S04]  /*318b0*/  LDL.LU R3, [R1+0x73c] ;  /* 0x00073c0001037983 */ /* 0x000f680000300800 */
[----:B------:R-:W3:Y:S04]  /*318c0*/  LDL.LU R28, [R1+0x6f8] ;  /* 0x0006f800011c7983 */ /* 0x000ee80000300800 */
        /* <DEDUP_REMOVED lines=12> */
[----:B----4-:R-:W-:-:S02]  /*31990*/  F2FP.F16.E4M3.UNPACK_B R16, R16.H1 ;  /* 0x00000010ff10723e */ /* 0x010fc400030006ff */
        /* <DEDUP_REMOVED lines=12> */
[----:B------:R-:W4:Y:S01]  /*31a60*/  LDL.LU R19, [R1+0x3bc] ;  /* 0x0003bc0001137983 */ /* 0x000f220000300800 */
[----:B------:R-:W-:-:S02]  /*31a70*/  F2FP.F16.E4M3.UNPACK_B R10, R10.H1 ;  /* 0x0000000aff0a723e */ /* 0x000fc400030006ff */
[----:B---3--:R-:W-:Y:S02]  /*31a80*/  F2FP.F16.E4M3.UNPACK_B R11, R11.H1 ;  /* 0x0000000bff0b723e */ /* 0x008fe400030006ff */
[----:B------:R-:W-:Y:S02]  /*31a90*/  F2FP.F16.E4M3.UNPACK_B R8, R8.H1 ;  /* 0x00000008ff08723e */ /* 0x000fe400030006ff */
[----:B------:R-:W-:Y:S02]  /*31aa0*/  F2FP.F16.E4M3.UNPACK_B R9, R9.H1 ;  /* 0x00000009ff09723e */ /* 0x000fe400030006ff */
[----:B------:R-:W-:Y:S01]  /*31ab0*/  F2FP.F16.E4M3.UNPACK_B R4, R29.H1 ;  /* 0x0000001dff04723e */ /* 0x000fe200030006ff */
[C---:B--2---:R-:W-:Y:S08]  /*31ac0*/  HMMA.16816.F32 R24, R12.reuse, R10, R24 ;  /* 0x0000000a0c18723c */ /* 0x044ff00000001818 */
[----:B----4-:R-:W-:Y:S11]  /*31ad0*/  HMMA.16816.F32 R16, R12, R8, R16 ;  /* 0x000000080c10723c */ /* 0x010ff60000001810 */
[----:B------:R-:W-:Y:S04]  /*31ae0*/  STL.64 [R1+0x4c0], R24 ;  /* 0x0004c01801007387 */ /* 0x000fe80000100a00 */
[----:B------:R0:W-:Y:S04]  /*31af0*/  STL.64 [R1+0x4c8], R26 ;  /* 0x0004c81a01007387 */ /* 0x0001e80000100a00 */
[----:B0-----:R-:W2:Y:S04]  /*31b00*/  LDL.LU.64 R26, [R1+0x15c0] ;  /* 0x0015c000011a7983 */ /* 0x001ea80000300a00 */
[----:B------:R-:W2:Y:S04]  /*31b10*/  LDL.LU.64 R24, [R1+0x15b8] ;  /* 0x0015b80001187983 */ /* 0x000ea80000300a00 */
[----:B------:R-:W-:Y:S04]  /*31b20*/  STL.64 [R1+0x1570], R10 ;  /* 0x0015700a01007387 */ /* 0x000fe80000100a00 */
[----:B------:R2:W-:Y:S04]  /*31b30*/  STL.64 [R1+0x1568], R8 ;  /* 0x0015680801007387 */ /* 0x0005e80000100a00 */
[----:B------:R-:W-:Y:S04]  /*31b40*/  STL.64 [R1+0x4e0], R16 ;  /* 0x0004e01001007387 */ /* 0x000fe80000100a00 */
[----:B------:R0:W-:Y:S04]  /*31b50*/  STL.64 [R1+0x4e8], R18 ;  /* 0x0004e81201007387 */ /* 0x0001e80000100a00 */
[----:B------:R-:W3:Y:S01]  /*31b60*/  LDL.LU R29, [R1+0x1184] ;  /* 0x00118400011d7983 */ /* 0x000ee20000300800 */
[----:B------:R-:W-:-:S02]  /*31b70*/  F2FP.F16.E4M3.UNPACK_B R6, R2.H1 ;  /* 0x00000002ff06723e */ /* 0x000fc400030006ff */
[----:B------:R-:W-:-:S07]  /*31b80*/  F2FP.F16.E4M3.UNPACK_B R7, R7.H1 ;  /* 0x00000007ff07723e */ /* 0x000fce00030006ff */
[----:B--2---:R-:W-:Y:S01]  /*31b90*/  HMMA.16816.F32 R8, R12, R6, R24 ;  /* 0x000000060c08723c */ /* 0x004fe20000001818 */
[----:B---3--:R-:W-:-:S15]  /*31ba0*/  STL [R1+0x15b0], R29 ;  /* 0x0015b01d01007387 */ /* 0x008fde0000100800 */
[----:B------:R-:W-:-:S03]  /*31bb0*/  NOP ;  /* 0x0000000000007918 */ /* 0x000fc60000000000 */
[----:B------:R1:W-:Y:S04]  /*31bc0*/  STL.64 [R1+0x590], R8 ;  /* 0x0005900801007387 */ /* 0x0003e80000100a00 */
[----:B------:R2:W-:Y:S04]  /*31bd0*/  STL.64 [R1+0x598], R10 ;  /* 0x0005980a01007387 */ /* 0x0005e80000100a00 */
[----:B------:R-:W3:Y:S04]  /*31be0*/  LDL.LU R24, [R1+0x280] ;  /* 0x0002800001187983 */ /* 0x000ee80000300800 */
[----:B------:R-:W3:Y:S04]  /*31bf0*/  LDL.LU R25, [R1+0x284] ;  /* 0x0002840001197983 */ /* 0x000ee80000300800 */
[----:B------:R-:W4:Y:S04]  /*31c00*/  LDL.LU R26, [R1+0x288] ;  /* 0x00028800011a7983 */ /* 0x000f280000300800 */
[----:B------:R-:W4:Y:S01]  /*31c10*/  LDL.LU R27, [R1+0x28c] ;  /* 0x00028c00011b7983 */ /* 0x000f220000300800 */
[----:B-----5:R-:W-:-:S07]  /*31c20*/  F2FP.F16.E4M3.UNPACK_B R5, R3.H1 ;  /* 0x00000003ff05723e */ /* 0x020fce00030006ff */
[----:B0-----:R-:W-:Y:S01]  /*31c30*/  HMMA.16816.F32 R16, R12, R4, R20 ;  /* 0x000000040c10723c */ /* 0x001fe20000001814 */
[----:B------:R-:W-:Y:S01]  /*31c40*/  F2FP.F16.E4M3.UNPACK_B R2, R28.H1 ;  /* 0x0000001cff02723e */ /* 0x000fe200030006ff */
[----:B----4-:R-:W-:Y:S04]  /*31c50*/  STL.64 [R1+0x1540], R26 ;  /* 0x0015401a01007387 */ /* 0x010fe80000100a00 */
[----:B---3--:R-:W-:Y:S04]  /*31c60*/  STL.64 [R1+0x1538], R24 ;  /* 0x0015381801007387 */ /* 0x008fe80000100a00 */
[----:B------:R-:W-:Y:S04]  /*31c70*/  STL [R1+0x15b4], R2 ;  /* 0x0015b40201007387 */ /* 0x000fe80000100800 */
[----:B-1----:R-:W3:Y:S05]  /*31c80*/  LDL.LU R8, [R1+0x340] ;  /* 0x0003400001087983 */ /* 0x002eea0000300800 */
[----:B------:R-:W-:Y:S04]  /*31c90*/  STL.64 [R1+0x5f0], R16 ;  /* 0x0005f01001007387 */ /* 0x000fe80000100a00 */
[----:B------:R-:W-:Y:S04]  /*31ca0*/  STL.64 [R1+0x5f8], R18 ;  /* 0x0005f81201007387 */ /* 0x000fe80000100a00 */
[----:B------:R-:W3:Y:S04]  /*31cb0*/  LDL.LU R9, [R1+0x344] ;  /* 0x0003440001097983 */ /* 0x000ee80000300800 */
[----:B--2---:R-:W2:Y:S04]  /*31cc0*/  LDL.LU R10, [R1+0x348] ;  /* 0x00034800010a7983 */ /* 0x004ea80000300800 */
[----:B------:R-:W2:Y:S04]  /*31cd0*/  LDL.LU R11, [R1+0x34c] ;  /* 0x00034c00010b7983 */ /* 0x000ea80000300800 */
[----:B--2---:R-:W-:Y:S04]  /*31ce0*/  STL.64 [R1+0x1580], R10 ;  /* 0x0015800a01007387 */ /* 0x004fe80000100a00 */
[----:B---3--:R0:W-:Y:S04]  /*31cf0*/  STL.64 [R1+0x1578], R8 ;  /* 0x0015780801007387 */ /* 0x0081e80000100a00 */
[----:B0-----:R-:W2:Y:S04]  /*31d00*/  LDL.LU R8, [R1+0x350] ;  /* 0x0003500001087983 */ /* 0x001ea80000300800 */
[----:B------:R-:W2:Y:S04]  /*31d10*/  LDL.LU R9, [R1+0x354] ;  /* 0x0003540001097983 */ /* 0x000ea80000300800 */
[----:B------:R-:W3:Y:S04]  /*31d20*/  LDL.LU R10, [R1+0x358] ;  /* 0x00035800010a7983 */ /* 0x000ee80000300800 */
[----:B------:R-:W3:Y:S04]  /*31d30*/  LDL.LU R11, [R1+0x35c] ;  /* 0x00035c00010b7983 */ /* 0x000ee80000300800 */
        /* <DEDUP_REMOVED lines=19> */
[----:B------:R-:W-:Y:S04]  /*31e70*/  STL.64 [R1+0x1550], R6 ;  /* 0x0015500601007387 */ /* 0x000fe80000100a00 */
[----:B------:R0:W-:Y:S04]  /*31e80*/  STL.64 [R1+0x1548], R4 ;  /* 0x0015480401007387 */ /* 0x0001e80000100a00 */
[----:B0-----:R-:W2:Y:S04]  /*31e90*/  LDL.LU R4, [R1+0x320] ;  /* 0x0003200001047983 */ /* 0x001ea80000300800 */
[----:B------:R-:W2:Y:S04]  /*31ea0*/  LDL.LU R5, [R1+0x324] ;  /* 0x0003240001057983 */ /* 0x000ea80000300800 */
[----:B------:R-:W2:Y:S04]  /*31eb0*/  LDL.LU R6, [R1+0x328] ;  /* 0x0003280001067983 */ /* 0x000ea80000300800 */
[----:B------:R-:W2:Y:S01]  /*31ec0*/  LDL.LU R7, [R1+0x32c] ;  /* 0x00032c0001077983 */ /* 0x000ea20000300800 */
[----:B-----5:R-:W-:-:S02]  /*31ed0*/  IMAD R0, R0, 0x100, R2 ;  /* 0x0000010000007824 */ /* 0x020fc400078e0202 */
[----:B----4-:R-:W-:Y:S02]  /*31ee0*/  IMAD R22, R22, 0x100, R29 ;  /* 0x0000010016167824 */ /* 0x010fe400078e021d */
        /* <DEDUP_REMOVED lines=12> */
[----:B------:R-:W5:Y:S04]  /*31fb0*/  LDL.LU R2, [R1+0x15b4] ;  /* 0x0015b40001027983 */ /* 0x000f680000300800 */
[----:B------:R-:W2:Y:S04]  /*31fc0*/  LDL.LU R29, [R1+0x15b0] ;  /* 0x0015b000011d7983 */ /* 0x000ea80000300800 */
[----:B------:R-:W3:Y:S04]  /*31fd0*/  LDL.LU R20, [R1+0x15ac] ;  /* 0x0015ac0001147983 */ /* 0x000ee80000300800 */
[----:B------:R-:W3:Y:S01]  /*31fe0*/  LDL.LU R21, [R1+0x15a8] ;  /* 0x0015a80001157983 */ /* 0x000ee20000300800 */
[----:B------:R-:W-:-:S07]  /*31ff0*/  F2FP.F16.E4M3.UNPACK_B R3, R3.H1 ;  /* 0x00000003ff03723e */ /* 0x000fce00030006ff */
[----:B-----5:R-:W-:Y:S01]  /*32000*/  HMMA.16816.F32 R12, R12, R2, R8 ;  /* 0x000000020c0c723c */ /* 0x020fe20000001808 */
[----:B------:R-:W5:Y:S04]  /*32010*/  LDL.LU.64 R10, [R1+0x15a0] ;  /* 0x0015a000010a7983 */ /* 0x000f680000300a00 */
[----:B------:R-:W5:-:S14]  /*32020*/  LDL.LU.64 R8, [R1+0x1598] ;  /* 0x0015980001087983 */ /* 0x000f5c0000300a00 */
[----:B------:R0:W-:Y:S04]  /*32030*/  STL.64 [R1+0x600], R12 ;  /* 0x0006000c01007387 */ /* 0x0001e80000100a00 */
[----:B------:R1:W-:Y:S01]  /*32040*/  STL.64 [R1+0x608], R14 ;  /* 0x0006080e01007387 */ /* 0x0003e20000100a00 */
[----:B0-----:R-:W-:Y:S02]  /*32050*/  F2FP.F16.E4M3.UNPACK_B R12, R0 ;  /* 0x00000000ff0c723e */ /* 0x001fe400020006ff */
[----:B------:R-:W-:Y:S02]  /*32060*/  F2FP.F16.E4M3.UNPACK_B R13, R22 ;  /* 0x00000016ff0d723e */ /* 0x000fe400020006ff */
[----:B-1----:R-:W-:Y:S02]  /*32070*/  F2FP.F16.E4M3.UNPACK_B R14, R23 ;  /* 0x00000017ff0e723e */ /* 0x002fe400020006ff */
[----:B------:R-:W-:Y:S01]  /*32080*/  F2FP.F16.E4M3.UNPACK_B R15, R28 ;  /* 0x0000001cff0f723e */ /* 0x000fe200020006ff */
[----:B------:R-:W2:Y:S04]  /*32090*/  LDL.LU R0, [R1+0x116c] ;  /* 0x00116c0001007983 */ /* 0x000ea80000300800 */
[----:B------:R-:W2:Y:S04]  /*320a0*/  LDL.LU R22, [R1+0x1174] ;  /* 0x0011740001167983 */ /* 0x000ea80000300800 */
[----:B------:R-:W2:Y:S04]  /*320b0*/  LDL.LU R23, [R1+0x117c] ;  /* 0x00117c0001177983 */ /* 0x000ea80000300800 */
[----:B------:R-:W2:Y:S01]  /*320c0*/  LDL.LU R28, [R1+0x1188] ;  /* 0x00118800011c7983 */ /* 0x000ea20000300800 */
[----:B---3--:R-:W-:-:S15]  /*320d0*/  HMMA.16816.F32 R16, R12, R20, R16 ;  /* 0x000000140c10723c */ /* 0x008fde0000001810 */
[----:B------:R-:W-:-:S04]  /*320e0*/  NOP ;  /* 0x0000000000007918 */ /* 0x000fc80000000000 */
[----:B------:R-:W-:Y:S04]  /*320f0*/  STL.64 [R1+0x360], R16 ;  /* 0x0003601001007387 */ /* 0x000fe80000100a00 */
[----:B------:R0:W-:Y:S04]  /*32100*/  STL.64 [R1+0x368], R18 ;  /* 0x0003681201007387 */ /* 0x0001e80000100a00 */
[----:B0-----:R-:W5:Y:S04]  /*32110*/  LDL.LU.64 R18, [R1+0x1590] ;  /* 0x0015900001127983 */ /* 0x001f680000300a00 */
[----:B------:R-:W3:Y:S01]  /*32120*/  LDL.LU.64 R16, [R1+0x1588] ;  /* 0x0015880001107983 */ /* 0x000ee20000300a00 */
[----:B-----5:R-:W-:-:S15]  /*32130*/  HMMA.16816.F32 R8, R12, R18, R8 ;  /* 0x000000120c08723c */ /* 0x020fde0000001808 */
        /* <DEDUP_REMOVED lines=12> */
[----:B0-----:R-:W5:Y:S04]  /*32200*/  LDL.LU R18, [R1+0x1178] ;  /* 0x0011780001127983 */ /* 0x001f680000300800 */
[----:B------:R-:W3:Y:S04]  /*32210*/  LDL.LU R19, [R1+0x1180] ;  /* 0x0011800001137983 */ /* 0x000ee80000300800 */
[----:B------:R0:W-:Y:S04]  /*32220*/  STL.64 [R1+0x1528], R16 ;  /* 0x0015281001007387 */ /* 0x0001e80000100a00 */
[----:B0-----:R-:W3:Y:S01]  /*32230*/  LDL.LU R17, [R1+0x1170] ;  /* 0x0011700001117983 */ /* 0x001ee20000300800 */
        /* <DEDUP_REMOVED lines=10> */
[----:B0-----:R-:W4:Y:S04]  /*322e0*/  LDL.LU.64 R6, [R1+0x1550] ;  /* 0x0015500001067983 */ /* 0x001f280000300a00 */
[----:B------:R-:W2:Y:S04]  /*322f0*/  LDL.LU.64 R4, [R1+0x1548] ;  /* 0x0015480001047983 */ /* 0x000ea80000300a00 */
[----:B------:R-:W-:Y:S04]  /*32300*/  STL.64 [R1+0x1510], R10 ;  /* 0x0015100a01007387 */ /* 0x000fe80000100a00 */
[----:B------:R0:W-:Y:S04]  /*32310*/  STL.64 [R1+0x1508], R8 ;  /* 0x0015080801007387 */ /* 0x0001e80000100a00 */
[----:B0-----:R-:W2:Y:S04]  /*32320*/  LDL.LU R8, [R1+0x300] ;  /* 0x0003000001087983 */ /* 0x001ea80000300800 */
[----:B------:R-:W2:Y:S04]  /*32330*/  LDL.LU R9, [R1+0x304] ;  /* 0x0003040001097983 */ /* 0x000ea80000300800 */
[----:B------:R-:W2:Y:S04]  /*32340*/  LDL.LU R10, [R1+0x308] ;  /* 0x00030800010a7983 */ /* 0x000ea80000300800 */
[----:B------:R-:W2:Y:S01]  /*32350*/  LDL.LU R11, [R1+0x30c] ;  /* 0x00030c00010b7983 */ /* 0x000ea20000300800 */
[----:B----4-:R-:W-:-:S15]  /*32360*/  HMMA.16816.F32 R24, R12, R6, R24 ;  /* 0x000000060c18723c */ /* 0x010fde0000001818 */
        /* <DEDUP_REMOVED lines=10> */
[----:B------:R0:W-:Y:S04]  /*32410*/  STL [R1+0x14bc], R2 ;  /* 0x0014bc0201007387 */ /* 0x0001e80000100800 */
[----:B------:R-:W-:Y:S01]  /*32420*/  STL [R1+0x14b8], R3 ;  /* 0x0014b80301007387 */ /* 0x000fe20000100800 */
[----:B---3--:R-:W-:-:S15]  /*32430*/  HMMA.16816.F32 R4, R12, R2, R24 ;  /* 0x000000020c04723c */ /* 0x008fde0000001818 */
[----:B------:R-:W-:-:S04]  /*32440*/  NOP ;  /* 0x0000000000007918 */ /* 0x000fc80000000000 */
[----:B------:R-:W-:Y:S04]  /*32450*/  STL.64 [R1+0x5e0], R4 ;  /* 0x0005e00401007387 */ /* 0x000fe80000100a00 */
[----:B------:R-:W-:Y:S04]  /*32460*/  STL.64 [R1+0x5e8], R6 ;  /* 0x0005e80601007387 */ /* 0x000fe80000100a00 */
[----:B------:R-:W2:Y:S04]  /*32470*/  LDL.LU R24, [R1+0x250] ;  /* 0x0002500001187983 */ /* 0x000ea80000300800 */
[----:B------:R-:W2:Y:S04]  /*32480*/  LDL.LU R25, [R1+0x254] ;  /* 0x0002540001197983 */ /* 0x000ea80000300800 */
[----:B------:R-:W3:Y:S04]  /*32490*/  LDL.LU R26, [R1+0x258] ;  /* 0x00025800011a7983 */ /* 0x000ee80000300800 */
[----:B------:R-:W3:Y:S04]  /*324a0*/  LDL.LU R27, [R1+0x25c] ;  /* 0x00025c00011b7983 */ /* 0x000ee80000300800 */
[----:B0-----:R-:W4:Y:S01]  /*324b0*/  LDL.LU R2, [R1+0x1198] ;  /* 0x0011980001027983 */ /* 0x001f220000300800 */
[----:B------:R-:W-:-:S03]  /*324c0*/  IMAD R28, R29, 0x100, R28 ;  /* 0x000001001d1c7824 */ /* 0x000fc600078e021c */
[----:B----4-:R0:W-:Y:S04]  /*324d0*/  STL [R1+0x14c0], R2 ;  /* 0x0014c00201007387 */ /* 0x0101e80000100800 */
[----:B0-----:R-:W4:Y:S04]  /*324e0*/  LDL.LU R2, [R1+0x1190] ;  /* 0x0011900001027983 */ /* 0x001f280000300800 */
        /* <DEDUP_REMOVED lines=22> */
[----:B------:R-:W-:-:S02]  /*32650*/  IMAD R0, R0, 0x100, R17 ;  /* 0x0000010000007824 */ /* 0x000fc400078e0211 */
        /* <DEDUP_REMOVED lines=8> */
[----:B------:R-:W5:Y:S04]  /*326e0*/  LDL.LU R16, [R1+0x2f0] ;  /* 0x0002f00001107983 */ /* 0x000f680000300800 */
[----:B------:R-:W5:Y:S04]  /*326f0*/  LDL.LU R17, [R1+0x2f4] ;  /* 0x0002f40001117983 */ /* 0x000f680000300800 */
[----:B------:R-:W5:Y:S04]  /*32700*/  LDL.LU R18, [R1+0x2f8] ;  /* 0x0002f80001127983 */ /* 0x000f680000300800 */
[----:B------:R-:W5:Y:S04]  /*32710*/  LDL.LU R19, [R1+0x2fc] ;  /* 0x0002fc0001137983 */ /* 0x000f680000300800 */
        /* <DEDUP_REMOVED lines=22> */
[C---:B-----5:R-:W-:Y:S03]  /*32880*/  HMMA.16816.F32 R16, R12.reuse, R20, R16 ;  /* 0x000000140c10723c */ /* 0x060fe60000001810 */
[----:B---3--:R-:W-:Y:S04]  /*32890*/  STL.64 [R1+0x14e0], R26 ;  /* 0x0014e01a01007387 */ /* 0x008fe80000100a00 */
[----:B--2---:R0:W-:Y:S04]  /*328a0*/  STL.64 [R1+0x14d8], R24 ;  /* 0x0014d81801007387 */ /* 0x0041e80000100a00 */
[----:B0-----:R-:W2:Y:S04]  /*328b0*/  LDL.LU R24, [R1+0x2a0] ;  /* 0x0002a00001187983 */ /* 0x001ea80000300800 */
[----:B------:R-:W2:Y:S04]  /*328c0*/  LDL.LU R25, [R1+0x2a4] ;  /* 0x0002a40001197983 */ /* 0x000ea80000300800 */
[----:B------:R-:W2:Y:S04]  /*328d0*/  LDL.LU R26, [R1+0x2a8] ;  /* 0x0002a800011a7983 */ /* 0x000ea80000300800 */
[----:B------:R-:W2:Y:S04]  /*328e0*/  LDL.LU R27, [R1+0x2ac] ;  /* 0x0002ac00011b7983 */ /* 0x000ea80000300800 */
[----:B------:R-:W4:Y:S04]  /*328f0*/  LDL.LU R0, [R1+0x118c] ;  /* 0x00118c0001007983 */ /* 0x000f280000300800 */
[----:B------:R-:W3:Y:S04]  /*32900*/  LDL.LU R22, [R1+0x1194] ;  /* 0x0011940001167983 */ /* 0x000ee80000300800 */
[----:B------:R-:W5:Y:S04]  /*32910*/  LDL.LU R23, [R1+0x119c] ;  /* 0x00119c0001177983 */ /* 0x000f680000300800 */
        /* <DEDUP_REMOVED lines=35> */
[----:B----4-:R-:W-:Y:S01]  /*32b50*/  IMAD R0, R0, 0x100, R2 ;  /* 0x0000010000007824 */ /* 0x010fe200078e0202 */
[----:B---3--:R-:W-:-:S15]  /*32b60*/  HMMA.16816.F32 R24, R12, R4, R24 ;  /* 0x000000040c18723c */ /* 0x008fde0000001818 */
[----:B------:R-:W-:-:S04]  /*32b70*/  NOP ;  /* 0x0000000000007918 */ /* 0x000fc80000000000 */
[----:B------:R-:W-:Y:S04]  /*32b80*/  STL.64 [R1+0x5a0], R24 ;  /* 0x0005a01801007387 */ /* 0x000fe80000100a00 */
[----:B------:R0:W-:Y:S04]  /*32b90*/  STL.64 [R1+0x5a8], R26 ;  /* 0x0005a81a01007387 */ /* 0x0001e80000100a00 */
[----:B0-----:R-:W2:Y:S04]  /*32ba0*/  LDL.LU.64 R26, [R1+0x14d0] ;  /* 0x0014d000011a7983 */ /* 0x001ea80000300a00 */
[----:B------:R-:W2:Y:S04]  /*32bb0*/  LDL.LU.64 R24, [R1+0x14c8] ;  /* 0x0014c80001187983 */ /* 0x000ea80000300a00 */
[----:B------:R-:W3:Y:S01]  /*32bc0*/  LDL.LU R2, [R1+0x14c0] ;  /* 0x0014c00001027983 */ /* 0x000ee20000300800 */
[----:B-----5:R-:W-:-:S02]  /*32bd0*/  IMAD R23, R23, 0x100, R3 ;  /* 0x0000010017177824 */ /* 0x020fc400078e0203 */
[----:B---3--:R-:W-:Y:S02]  /*32be0*/  IMAD R22, R22, 0x100, R2 ;  /* 0x0000010016167824 */ /* 0x008fe400078e0202 */
[----:B------:R-:W2:Y:S04]  /*32bf0*/  LDL.LU R2, [R1+0x14bc] ;  /* 0x0014bc0001027983 */ /* 0x000ea80000300800 */
[----:B------:R-:W2:Y:S01]  /*32c00*/  LDL.LU R3, [R1+0x14b8] ;  /* 0x0014b80001037983 */ /* 0x000ea20000300800 */
[----:B------:R-:W-:Y:S01]  /*32c10*/  IMAD R28, R29, 0x100, R28 ;  /* 0x000001001d1c7824 */ /* 0x000fe200078e021c */
[----:B--2---:R-:W-:Y:S02]  /*32c20*/  HMMA.16816.F32 R12, R12, R2, R24 ;  /* 0x000000020c0c723c */ /* 0x004fe40000001818 */
[----:B------:R-:W2:Y:S04]  /*32c30*/  LDL.LU.64 R26, [R1+0x14b0] ;  /* 0x0014b000011a7983 */ /* 0x000ea80000300a00 */
[----:B------:R-:W2:Y:S04]  /*32c40*/  LDL.LU.64 R24, [R1+0x14a8] ;  /* 0x0014a80001187983 */ /* 0x000ea80000300a00 */
        /* <DEDUP_REMOVED lines=27> */
[----:B------:R0:W-:Y:S01]  /*32e00*/  STL.64 [R1+0x1448], R16 ;  /* 0x0014481001007387 */ /* 0x0001e20000100a00 */
[----:B--2---:R-:W-:-:S15]  /*32e10*/  HMMA.16816.F32 R24, R12, R16, R24 ;  /* 0x000000100c18723c */ /* 0x004fde0000001818 */
[----:B------:R-:W-:-:S04]  /*32e20*/  NOP ;  /* 0x0000000000007918 */ /* 0x000fc80000000000 */
[----:B------:R1:W-:Y:S04]  /*32e30*/  STL.64 [R1+0x250], R24 ;  /* 0x0002501801007387 */ /* 0x0003e80000100a00 */
[----:B------:R2:W-:Y:S04]  /*32e40*/  STL.64 [R1+0x258], R26 ;  /* 0x0002581a01007387 */ /* 0x0005e80000100a00 */
[----:B0-----:R-:W4:Y:S04]  /*32e50*/  LDL.LU R16, [R1+0x230] ;  /* 0x0002300001107983 */ /* 0x001f280000300800 */
[----:B------:R-:W4:Y:S04]  /*32e60*/  LDL.LU R17, [R1+0x234] ;  /* 0x0002340001117983 */ /* 0x000f280000300800 */
[----:B------:R-:W4:Y:S04]  /*32e70*/  LDL.LU R18, [R1+0x238] ;  /* 0x0002380001127983 */ /* 0x000f280000300800 */
[----:B------:R-:W4:Y:S04]  /*32e80*/  LDL.LU R19, [R1+0x23c] ;  /* 0x00023c0001137983 */ /* 0x000f280000300800 */
[----:B------:R-:W5:Y:S04]  /*32e90*/  LDL.LU R29, [R1+0x11e4] ;  /* 0x0011e400011d7983 */ /* 0x000f680000300800 */
[----:B-1----:R-:W3:Y:S04]  /*32ea0*/  LDL.LU R24, [R1+0x90] ;  /* 0x0000900001187983 */ /* 0x002ee80000300800 */
[----:B------:R-:W3:Y:S04]  /*32eb0*/  LDL.LU R25, [R1+0x94] ;  /* 0x0000940001197983 */ /* 0x000ee80000300800 */
[----:B--2---:R-:W2:Y:S04]  /*32ec0*/  LDL.LU R26, [R1+0x98] ;  /* 0x00009800011a7983 */ /* 0x004ea80000300800 */
[----:B------:R-:W2:Y:S04]  /*32ed0*/  LDL.LU R27, [R1+0x9c] ;  /* 0x00009c00011b7983 */ /* 0x000ea80000300800 */
[----:B--2---:R-:W-:Y:S04]  /*32ee0*/  STL.64 [R1+0x1400], R26 ;  /* 0x0014001a01007387 */ /* 0x004fe80000100a00 */
[----:B---3--:R0:W-:Y:S04]  /*32ef0*/  STL.64 [R1+0x13f8], R24 ;  /* 0x0013f81801007387 */ /* 0x0081e80000100a00 */
[----:B0-----:R-:W2:Y:S04]  /*32f00*/  LDL.LU R24, [R1+0x240] ;  /* 0x0002400001187983 */ /* 0x001ea80000300800 */
[----:B------:R-:W2:Y:S04]  /*32f10*/  LDL.LU R25, [R1+0x244] ;  /* 0x0002440001197983 */ /* 0x000ea80000300800 */
[----:B------:R-:W2:Y:S04]  /*32f20*/  LDL.LU R26, [R1+0x248] ;  /* 0x00024800011a7983 */ /* 0x000ea80000300800 */
[----:B------:R-:W2:Y:S01]  /*32f30*/  LDL.LU R27, [R1+0x24c] ;  /* 0x00024c00011b7983 */ /* 0x000ea20000300800 */
[C---:B----4-:R-:W-:Y:S03]  /*32f40*/  HMMA.16816.F32 R16, R12.reuse, R8, R16 ;  /* 0x000000080c10723c */ /* 0x050fe60000001810 */
[----:B------:R-:W-:Y:S05]  /*32f50*/  STL.64 [R1+0x1430], R10 ;  /* 0x0014300a01007387 */ /* 0x000fea0000100a00 */
[----:B--2---:R-:W-:-:S15]  /*32f60*/  HMMA.16816.F32 R24, R12, R10, R24 ;  /* 0x0000000a0c18723c */ /* 0x004fde0000001818 */
[----:B------:R-:W-:-:S04]  /*32f70*/  NOP ;  /* 0x0000000000007918 */ /* 0x000fc80000000000 */
[----:B------:R-:W-:Y:S04]  /*32f80*/  STL.64 [R1+0x2b0], R24 ;  /* 0x0002b01801007387 */ /* 0x000fe80000100a00 */
[----:B------:R-:W-:Y:S04]  /*32f90*/  STL.64 [R1+0x2b8], R26 ;  /* 0x0002b81a01007387 */ /* 0x000fe80000100a00 */
[----:B------:R0:W-:Y:S04]  /*32fa0*/  STL.64 [R1+0x1428], R8 ;  /* 0x0014280801007387 */ /* 0x0001e80000100a00 */
[----:B------:R-:W-:Y:S04]  /*32fb0*/  STL.64 [R1+0x3b0], R16 ;  /* 0x0003b01001007387 */ /* 0x000fe80000100a00 */
[----:B------:R1:W-:Y:S04]  /*32fc0*/  STL.64 [R1+0x3b8], R18 ;  /* 0x0003b81201007387 */ /* 0x0003e80000100a00 */
[----:B0-----:R-:W2:Y:S01]  /*32fd0*/  LDL.LU R8, [R1+0x1e0] ;  /* 0x0001e00001087983 */ /* 0x001ea20000300800 */
[----:B-1----:R-:W-:-:S15]  /*32fe0*/  HMMA.16816.F32 R16, R12, R6, R20 ;  /* 0x000000060c10723c */ /* 0x002fde0000001814 */
[----:B------:R-:W-:-:S04]  /*32ff0*/  NOP ;  /* 0x0000000000007918 */ /* 0x000fc80000000000 */
        /* <DEDUP_REMOVED lines=12> */
[----:B------:R-:W2:Y:S04]  /*330c0*/  LDL.LU R0, [R1+0x11ac] ;  /* 0x0011ac0001007983 */ /* 0x000ea80000300800 */
[----:B------:R-:W4:Y:S04]  /*330d0*/  LDL.LU R21, [R1+0x11b8] ;  /* 0x0011b80001157983 */ /* 0x000f280000300800 */
[----:B------:R-:W2:Y:S04]  /*330e0*/  LDL.LU R22, [R1+0x11b4] ;  /* 0x0011b40001167983 */ /* 0x000ea80000300800 */
[----:B------:R-:W2:Y:S04]  /*330f0*/  LDL.LU R2, [R1+0x11c0] ;  /* 0x0011c00001027983 */ /* 0x000ea80000300800 */
[----:B------:R-:W2:Y:S04]  /*33100*/  LDL.LU R23, [R1+0x11bc] ;  /* 0x0011bc0001177983 */ /* 0x000ea80000300800 */
[----:B--2---:R-:W-:Y:S04]  /*33110*/  STL.64 [R1+0x1480], R22 ;  /* 0x0014801601007387 */ /* 0x004fe80000100a00 */
[----:B----4-:R0:W-:Y:S04]  /*33120*/  STL.64 [R1+0x1478], R20 ;  /* 0x0014781401007387 */ /* 0x0101e80000100a00 */
[----:B0-----:R-:W2:Y:S04]  /*33130*/  LDL.LU R20, [R1+0x210] ;  /* 0x0002100001147983 */ /* 0x001ea80000300800 */
[----:B------:R-:W2:Y:S04]  /*33140*/  LDL.LU R21, [R1+0x214] ;  /* 0x0002140001157983 */ /* 0x000ea80000300800 */
[----:B------:R-:W2:Y:S04]  /*33150*/  LDL.LU R22, [R1+0x218] ;  /* 0x0002180001167983 */ /* 0x000ea80000300800 */
[----:B------:R-:W2:Y:S04]  /*33160*/  LDL.LU R23, [R1+0x21c] ;  /* 0x00021c0001177983 */ /* 0x000ea80000300800 */
[----:B------:R-:W4:Y:S04]  /*33170*/  LDL.LU R3, [R1+0x11c8] ;  /* 0x0011c80001037983 */ /* 0x000f280000300800 */
[----:B------:R-:W4:Y:S04]  /*33180*/  LDL.LU R28, [R1+0x11c4] ;  /* 0x0011c400011c7983 */ /* 0x000f280000300800 */
[----:B---3--:R-:W-:Y:S04]  /*33190*/  STL.64 [R1+0x1460], R10 ;  /* 0x0014600a01007387 */ /* 0x008fe80000100a00 */
[----:B------:R0:W-:Y:S04]  /*331a0*/  STL.64 [R1+0x1458], R8 ;  /* 0x0014580801007387 */ /* 0x0001e80000100a00 */
[----:B0-----:R-:W3:Y:S04]  /*331b0*/  LDL.LU R8, [R1+0xa0] ;  /* 0x0000a00001087983 */ /* 0x001ee80000300800 */
[----:B------:R-:W3:Y:S04]  /*331c0*/  LDL.LU R9, [R1+0xa4] ;  /* 0x0000a40001097983 */ /* 0x000ee80000300800 */
        /* <DEDUP_REMOVED lines=16> */
[----:B------:R-:W-:Y:S03]  /*332d0*/  HMMA.16816.F32 R20, R12, R4, R20 ;  /* 0x000000040c14723c */ /* 0x000fe60000001814 */
[----:B--2---:R-:W-:Y:S04]  /*332e0*/  STL.64 [R1+0x1420], R26 ;  /* 0x0014201a01007387 */ /* 0x004fe80000100a00 */
[----:B------:R0:W-:Y:S04]  /*332f0*/  STL.64 [R1+0x1418], R24 ;  /* 0x0014181801007387 */ /* 0x0001e80000100a00 */
[----:B0-----:R-:W2:Y:S04]  /*33300*/  LDL.LU R24, [R1+0x1d0] ;  /* 0x0001d00001187983 */ /* 0x001ea80000300800 */
[----:B------:R-:W2:Y:S04]  /*33310*/  LDL.LU R25, [R1+0x1d4] ;  /* 0x0001d40001197983 */ /* 0x000ea80000300800 */
[----:B------:R-:W2:Y:S04]  /*33320*/  LDL.LU R26, [R1+0x1d8] ;  /* 0x0001d800011a7983 */ /* 0x000ea80000300800 */
[----:B------:R-:W2:Y:S04]  /*33330*/  LDL.LU R27, [R1+0x1dc] ;  /* 0x0001dc00011b7983 */ /* 0x000ea80000300800 */
[----:B------:R-:W-:Y:S04]  /*33340*/  STL.64 [R1+0x4b0], R20 ;  /* 0x0004b01401007387 */ /* 0x000fe80000100a00 */
[----:B------:R0:W-:Y:S04]  /*33350*/  STL.64 [R1+0x4b8], R22 ;  /* 0x0004b81601007387 */ /* 0x0001e80000100a00 */
[----:B0-----:R-:W2:Y:S04]  /*33360*/  LDL.LU.64 R22, [R1+0x1480] ;  /* 0x0014800001167983 */ /* 0x001ea80000300a00 */
[----:B------:R-:W2:Y:S01]  /*33370*/  LDL.LU.64 R20, [R1+0x1478] ;  /* 0x0014780001147983 */ /* 0x000ea20000300a00 */
[----:B----4-:R-:W-:-:S02]  /*33380*/  IMAD R28, R28, 0x100, R3 ;  /* 0x000001001c1c7824 */ /* 0x010fc400078e0203 */
[----:B--2---:R-:W-:Y:S02]  /*33390*/  IMAD R0, R0, 0x100, R20 ;  /* 0x0000010000007824 */ /* 0x004fe400078e0214 */
[----:B------:R-:W-:Y:S01]  /*333a0*/  IMAD R22, R22, 0x100, R21 ;  /* 0x0000010016167824 */ /* 0x000fe200078e0215 */
[----:B------:R-:W2:Y:S04]  /*333b0*/  LDL.LU R20, [R1+0x1474] ;  /* 0x0014740001147983 */ /* 0x000ea80000300800 */
[----:B------:R-:W2:Y:S01]  /*333c0*/  LDL.LU R21, [R1+0x1470] ;  /* 0x0014700001157983 */ /* 0x000ea20000300800 */
[----:B------:R-:W-:-:S03]  /*333d0*/  IMAD R23, R23, 0x100, R2 ;  /* 0x0000010017177824 */ /* 0x000fc600078e0202 */
[----:B------:R-:W3:Y:S04]  /*333e0*/  LDL.LU R2, [R1+0x146c] ;  /* 0x00146c0001027983 */ /* 0x000ee80000300800 */
[----:B------:R-:W3:Y:S02]  /*333f0*/  LDL.LU R3, [R1+0x1468] ;  /* 0x0014680001037983 */ /* 0x000ee40000300800 */
[----:B---3--:R-:W-:Y:S02]  /*33400*/  HMMA.16816.F32 R12, R12, R2, R8 ;  /* 0x000000020c0c723c */ /* 0x008fe40000001808 */
[----:B------:R-:W3:Y:S04]  /*33410*/  LDL.LU.64 R10, [R1+0x1460] ;  /* 0x00146000010a7983 */ /* 0x000ee80000300a00 */
[----:B------:R-:W3:-:S13]  /*33420*/  LDL.LU.64 R8, [R1+0x1458] ;  /* 0x0014580001087983 */ /* 0x000eda0000300a00 */
        /* <DEDUP_REMOVED lines=9> */
[----:B------:R-:W5:Y:S01]  /*334c0*/  LDL.LU R28, [R1+0x11e8] ;  /* 0x0011e800011c7983 */ /* 0x000f620000300800 */
[----:B--2---:R-:W-:-:S15]  /*334d0*/  HMMA.16816.F32 R16, R12, R20, R16 ;  /* 0x000000140c10723c */ /* 0x004fde0000001810 */
[----:B------:R-:W-:-:S04]  /*334e0*/  NOP ;  /* 0x0000000000007918 */ /* 0x000fc80000000000 */
        /* <DEDUP_REMOVED lines=20> */
[----:B0-----:R-:W4:Y:S01]  /*33630*/  LDL.LU R17, [R1+0x11d0] ;  /* 0x0011d00001117983 */ /* 0x001f220000300800 */
        /* <DEDUP_REMOVED lines=24> */
[----:B---3--:R-:W-:Y:S03]  /*337c0*/  HMMA.16816.F32 R8, R12, R4, R8 ;  /* 0x000000040c08723c */ /* 0x008fe60000001808 */
[----:B------:R-:W-:Y:S04]  /*337d0*/  STL.64 [R1+0x13b0], R6 ;  /* 0x0013b00601007387 */ /* 0x000fe80000100a00 */
[----:B------:R2:W-:-:S12]  /*337e0*/  STL.64 [R1+0x13a8], R4 ;  /* 0x0013a80401007387 */ /* 0x0005d80000100a00 */
[----:B------:R-:W-:Y:S04]  /*337f0*/  STL.64 [R1+0x460], R8 ;  /* 0x0004600801007387 */ /* 0x000fe80000100a00 */
[----:B------:R-:W-:Y:S04]  /*33800*/  STL.64 [R1+0x468], R10 ;  /* 0x0004680a01007387 */ /* 0x000fe80000100a00 */
[----:B------:R-:W-:Y:S04]  /*33810*/  STL [R1+0x1380], R2 ;  /* 0x0013800201007387 */ /* 0x000fe80000100800 */
[----:B------:R-:W-:Y:S01]  /*33820*/  STL [R1+0x137c], R3 ;  /* 0x00137c0301007387 */ /* 0x000fe20000100800 */
[----:B--2---:R-:W-:-:S15]  /*33830*/  HMMA.16816.F32 R4, R12, R2, R24 ;  /* 0x000000020c04723c */ /* 0x004fde0000001818 */
[----:B------:R-:W-:-:S04]  /*33840*/  NOP ;  /* 0x0000000000007918 */ /* 0x000fc80000000000 */
[----:B------:R-:W-:Y:S04]  /*33850*/  STL.64 [R1+0x4a0], R4 ;  /* 0x0004a00401007387 */ /* 0x000fe80000100a00 */
[----:B------:R-:W-:Y:S04]  /*33860*/  STL.64 [R1+0x4a8], R6 ;  /* 0x0004a80601007387 */ /* 0x000fe80000100a00 */
        /* <DEDUP_REMOVED lines=16> */
[----:B------:R-:W2:Y:S01]  /*33970*/  LDL.LU R2, [R1+0x11f8] ;  /* 0x0011f80001027983 */ /* 0x000ea20000300800 */
[----:B-----5:R-:W-:-:S03]  /*33980*/  IMAD R28, R29, 0x100, R28 ;  /* 0x000001001d1c7824 */ /* 0x020fc600078e021c */
[----:B--2---:R0:W-:Y:S04]  /*33990*/  STL [R1+0x1384], R2 ;  /* 0x0013840201007387 */ /* 0x0041e80000100800 */
[----:B0-----:R-:W2:Y:S04]  /*339a0*/  LDL.LU R2, [R1+0x11f0] ;  /* 0x0011f00001027983 */ /* 0x001ea80000300800 */
        /* <DEDUP_REMOVED lines=102> */
[----:B------:R-:W-:Y:S01]  /*34010*/  IMAD R0, R0, 0x100, R2 ;  /* 0x0000010000007824 */ /* 0x000fe200078e0202 */
[----:B---3--:R-:W-:-:S15]  /*34020*/  HMMA.16816.F32 R24, R12, R4, R24 ;  /* 0x000000040c18723c */ /* 0x008fde0000001818 */
[----:B------:R-:W-:-:S04]  /*34030*/  NOP ;  /* 0x0000000000007918 */ /* 0x000fc80000000000 */
[----:B------:R-:W-:Y:S04]  /*34040*/  STL.64 [R1+0x420], R24 ;  /* 0x0004201801007387 */ /* 0x000fe80000100a00 */
[----:B------:R0:W-:Y:S04]  /*34050*/  STL.64 [R1+0x428], R26 ;  /* 0x0004281a01007387 */ /* 0x0001e80000100a00 */
[----:B0-----:R-:W2:Y:S04]  /*34060*/  LDL.LU.64 R26, [R1+0x1390] ;  /* 0x00139000011a7983 */ /* 0x001ea80000300a00 */
[----:B------:R-:W2:Y:S04]  /*34070*/  LDL.LU.64 R24, [R1+0x1388] ;  /* 0x0013880001187983 */ /* 0x000ea80000300a00 */
[----:B------:R-:W4:Y:S01]  /*34080*/  LDL.LU R2, [R1+0x1384] ;  /* 0x0013840001027983 */ /* 0x000f220000300800 */
[----:B-----5:R-:W-:-:S02]  /*34090*/  IMAD R23, R23, 0x100, R3 ;  /* 0x0000010017177824 */ /* 0x020fc400078e0203 */
[----:B----4-:R-:W-:Y:S02]  /*340a0*/  IMAD R22, R22, 0x100, R2 ;  /* 0x0000010016167824 */ /* 0x010fe400078e0202 */
        /* <DEDUP_REMOVED lines=40> */
[----:B--2---:R-:W-:-:S15]  /*34330*/  HMMA.16816.F32 R24, R12, R10, R24 ;  /* 0x0000000a0c18723c */ /* 0x004fde0000001818 */
[----:B------:R-:W-:-:S04]  /*34340*/  NOP ;  /* 0x0000000000007918 */ /* 0x000fc80000000000 */
[----:B------:R-:W-:Y:S04]  /*34350*/  STL.64 [R1+0x1b0], R24 ;  /* 0x0001b01801007387 */ /* 0x000fe80000100a00 */
[----:B------:R0:W-:Y:S04]  /*34360*/  STL.64 [R1+0x1b8], R26 ;  /* 0x0001b81a01007387 */ /* 0x0001e80000100a00 */
[----:B0-----:R-:W2:Y:S04]  /*34370*/  LDL.LU.64 R26, [R1+0x1330] ;  /* 0x00133000011a7983 */ /* 0x001ea80000300a00 */
[----:B------:R-:W2:Y:S01]  /*34380*/  LDL.LU.64 R24, [R1+0x1328] ;  /* 0x0013280001187983 */ /* 0x000ea20000300a00 */
[----:B----4-:R-:W-:Y:S03]  /*34390*/  HMMA.16816.F32 R16, R12, R8, R16 ;  /* 0x000000080c10723c */ /* 0x010fe60000001810 */
[----:B------:R-:W-:Y:S04]  /*343a0*/  STL.64 [R1+0x12c8], R10 ;  /* 0x0012c80a01007387 */ /* 0x000fe80000100a00 */
[----:B------:R2:W-:-:S12]  /*343b0*/  STL.64 [R1+0x12c0], R8 ;  /* 0x0012c00801007387 */ /* 0x0005d80000100a00 */
[----:B------:R-:W-:Y:S04]  /*343c0*/  STL.64 [R1+0x230], R16 ;  /* 0x0002301001007387 */ /* 0x000fe80000100a00 */
[----:B------:R-:W-:Y:S01]  /*343d0*/  STL.64 [R1+0x238], R18 ;  /* 0x0002381201007387 */ /* 0x000fe20000100a00 */
[----:B--2---:R-:W-:Y:S03]  /*343e0*/  HMMA.16816.F32 R8, R12, R6, R24 ;  /* 0x000000060c08723c */ /* 0x004fe60000001818 */
[----:B------:R-:W2:-:S15]  /*343f0*/  LDL.LU R24, [R1] ;  /* 0x0000000001187983 */ /* 0x000e9e0000300800 */
[----:B------:R-:W-:Y:S01]  /*34400*/  NOP ;  /* 0x0000000000007918 */ /* 0x000fe20000000000 */
[----:B------:R-:W-:Y:S04]  /*34410*/  STL.64 [R1+0x320], R8 ;  /* 0x0003200801007387 */ /* 0x000fe80000100a00 */
[----:B------:R-:W-:Y:S04]  /*34420*/  STL.64 [R1+0x328], R10 ;  /* 0x0003280a01007387 */ /* 0x000fe80000100a00 */
[----:B------:R-:W2:Y:S04]  /*34430*/  LDL.LU R25, [R1+0x4] ;  /* 0x0000040001197983 */ /* 0x000ea80000300800 */
[----:B------:R-:W4:Y:S04]  /*34440*/  LDL.LU R26, [R1+0x8] ;  /* 0x00000800011a7983 */ /* 0x000f280000300800 */
[----:B------:R-:W4:Y:S04]  /*34450*/  LDL.LU R27, [R1+0xc] ;  /* 0x00000c00011b7983 */ /* 0x000f280000300800 */
[----:B----4-:R-:W-:Y:S04]  /*34460*/  STL.64 [R1+0x1298], R26 ;  /* 0x0012981a01007387 */ /* 0x010fe80000100a00 */
[----:B--2---:R0:W-:Y:S04]  /*34470*/  STL.64 [R1+0x1290], R24 ;  /* 0x0012901801007387 */ /* 0x0041e80000100a00 */
[----:B0-----:R-:W2:Y:S01]  /*34480*/  LDL.LU R24, [R1+0x10] ;  /* 0x0000100001187983 */ /* 0x001ea20000300800 */
[----:B---3--:R-:W-:-:S03]  /*34490*/  IMAD.MOV.U32 R25, RZ, RZ, R29 ;  /* 0x000000ffff197224 */ /* 0x008fc600078e001d */
[----:B------:R-:W3:Y:S04]  /*344a0*/  LDL.LU R29, [R1+0x1324] ;  /* 0x00132400011d7983 */ /* 0x000ee80000300800 */
[----:B------:R-:W4:Y:S04]  /*344b0*/  LDL.LU R26, [R1+0x18] ;  /* 0x00001800011a7983 */ /* 0x000f280000300800 */
[----:B------:R-:W4:Y:S04]  /*344c0*/  LDL.LU R27, [R1+0x1c] ;  /* 0x00001c00011b7983 */ /* 0x000f280000300800 */
[----:B------:R-:W5:Y:S04]  /*344d0*/  LDL.LU R16, [R1+0x30] ;  /* 0x0000300001107983 */ /* 0x000f680000300800 */
[----:B------:R-:W5:Y:S04]  /*344e0*/  LDL.LU R17, [R1+0x34] ;  /* 0x0000340001117983 */ /* 0x000f680000300800 */
[----:B------:R-:W2:Y:S01]  /*344f0*/  LDL.LU R18, [R1+0x38] ;  /* 0x0000380001127983 */ /* 0x000ea20000300800 */
[----:B---3--:R-:W-:-:S03]  /*34500*/  IMAD.MOV.U32 R19, RZ, RZ, R29 ;  /* 0x000000ffff137224 */ /* 0x008fc600078e001d */
[----:B------:R-:W3:Y:S04]  /*34510*/  LDL.LU R29, [R1+0x1320] ;  /* 0x00132000011d7983 */ /* 0x000ee80000300800 */
        /* <DEDUP_REMOVED lines=10> */
[----:B------:R-:W2:Y:S01]  /*345c0*/  LDL.LU R22, [R1+0xc8] ;  /* 0x0000c80001167983 */ /* 0x000ea20000300800 */
[----:B---3--:R-:W-:-:S03]  /*345d0*/  IMAD.MOV.U32 R23, RZ, RZ, R29 ;  /* 0x000000ffff177224 */ /* 0x008fc600078e001d */
[----:B------:R-:W3:Y:S04]  /*345e0*/  LDL.LU R28, [R1+0x121c] ;  /* 0x00121c00011c7983 */ /* 0x000ee80000300800 */
[----:B------:R-:W3:Y:S04]  /*345f0*/  LDL.LU R29, [R1+0x1228] ;  /* 0x00122800011d7983 */ /* 0x000ee80000300800 */
[----:B------:R-:W-:Y:S04]  /*34600*/  STL.64 [R1+0x12f8], R18 ;  /* 0x0012f81201007387 */ /* 0x000fe80000100a00 */
[----:B-----5:R0:W-:Y:S04]  /*34610*/  STL.64 [R1+0x12f0], R16 ;  /* 0x0012f01001007387 */ /* 0x0201e80000100a00 */
[----:B0-----:R-:W5:Y:S04]  /*34620*/  LDL.LU R16, [R1+0x70] ;  /* 0x0000700001107983 */ /* 0x001f680000300800 */
[----:B------:R-:W5:Y:S04]  /*34630*/  LDL.LU R17, [R1+0x74] ;  /* 0x0000740001117983 */ /* 0x000f680000300800 */
        /* <DEDUP_REMOVED lines=16> */
[----:B------:R-:W2:Y:S04]  /*34740*/  LDL.LU R26, [R1+0x48] ;  /* 0x00004800011a7983 */ /* 0x000ea80000300800 */
[----:B------:R-:W2:Y:S01]  /*34750*/  LDL.LU R27, [R1+0x4c] ;  /* 0x00004c00011b7983 */ /* 0x000ea20000300800 */
[----:B------:R-:W-:Y:S03]  /*34760*/  HMMA.16816.F32 R20, R12, R4, R20 ;  /* 0x000000040c14723c */ /* 0x000fe60000001814 */
[----:B--2---:R-:W-:Y:S04]  /*34770*/  STL.64 [R1+0x12b8], R26 ;  /* 0x0012b81a01007387 */ /* 0x004fe80000100a00 */
[----:B----4-:R0:W-:Y:S04]  /*34780*/  STL.64 [R1+0x12b0], R24 ;  /* 0x0012b01801007387 */ /* 0x0101e80000100a00 */
[----:B0-----:R-:W2:Y:S04]  /*34790*/  LDL.LU R24, [R1+0x50] ;  /* 0x0000500001187983 */ /* 0x001ea80000300800 */
[----:B------:R-:W2:Y:S04]  /*347a0*/  LDL.LU R25, [R1+0x54] ;  /* 0x0000540001197983 */ /* 0x000ea80000300800 */
[----:B------:R-:W2:Y:S04]  /*347b0*/  LDL.LU R26, [R1+0x58] ;  /* 0x00005800011a7983 */ /* 0x000ea80000300800 */
[----:B------:R-:W2:Y:S04]  /*347c0*/  LDL.LU R27, [R1+0x5c] ;  /* 0x00005c00011b7983 */ /* 0x000ea80000300800 */
[----:B------:R-:W-:Y:S04]  /*347d0*/  STL.64 [R1+0x370], R20 ;  /* 0x0003701401007387 */ /* 0x000fe80000100a00 */
[----:B------:R0:W-:Y:S04]  /*347e0*/  STL.64 [R1+0x378], R22 ;  /* 0x0003781601007387 */ /* 0x0001e80000100a00 */
[----:B0-----:R-:W4:Y:S04]  /*347f0*/  LDL.LU.64 R22, [R1+0x1318] ;  /* 0x0013180001167983 */ /* 0x001f280000300a00 */
[----:B------:R-:W2:Y:S01]  /*34800*/  LDL.LU.64 R20, [R1+0x1310] ;  /* 0x0013100001147983 */ /* 0x000ea20000300a00 */
[----:B----4-:R-:W-:-:S02]  /*34810*/  IMAD R22, R22, 0x100, R2 ;  /* 0x0000010016167824 */ /* 0x010fc400078e0202 */
[----:B--2---:R-:W-:Y:S02]  /*34820*/  IMAD R0, R0, 0x100, R21 ;  /* 0x0000010000007824 */ /* 0x004fe400078e0215 */
[----:B------:R-:W-:Y:S01]  /*34830*/  IMAD R23, R23, 0x100, R3 ;  /* 0x0000010017177824 */ /* 0x000fe200078e0203 */
[----:B------:R-:W2:Y:S04]  /*34840*/  LDL.LU R21, [R1+0x1308] ;  /* 0x0013080001157983 */ /* 0x000ea80000300800 */
[----:B------:R-:W5:Y:S04]  /*34850*/  LDL.LU R2, [R1+0x1304] ;  /* 0x0013040001027983 */ /* 0x000f680000300800 */
[----:B------:R-:W5:Y:S01]  /*34860*/  LDL.LU R3, [R1+0x1300] ;  /* 0x0013000001037983 */ /* 0x000f620000300800 */
[----:B---3--:R-:W-:Y:S01]  /*34870*/  IMAD R28, R29, 0x100, R28 ;  /* 0x000001001d1c7824 */ /* 0x008fe200078e021c */
        /* <DEDUP_REMOVED lines=8> */
[----:B------:R-:W-:-:S07]  /*34900*/  F2FP.F16.E4M3.UNPACK_B R15, R28 ;  /* 0x0000001cff0f723e */ /* 0x000fce00020006ff */
[----:B--2---:R-:W-:Y:S01]  /*34910*/  HMMA.16816.F32 R20, R12, R20, R16 ;  /* 0x000000140c14723c */ /* 0x004fe20000001810 */
[----:B------:R-:W2:Y:S04]  /*34920*/  LDL.LU.64 R18, [R1+0x12e8] ;  /* 0x0012e80001127983 */ /* 0x000ea80000300a00 */
[----:B------:R-:W3:-:S14]  /*34930*/  LDL.LU.64 R16, [R1+0x12e0] ;  /* 0x0012e00001107983 */ /* 0x000edc0000300a00 */
[----:B------:R0:W-:Y:S04]  /*34940*/  STL.64 [R1+0x30], R20 ;  /* 0x0000301401007387 */ /* 0x0001e80000100a00 */
[----:B------:R1:W-:Y:S04]  /*34950*/  STL.64 [R1+0x38], R22 ;  /* 0x0000381601007387 */ /* 0x0003e80000100a00 */
[----:B0-----:R-:W4:Y:S04]  /*34960*/  LDL.LU R21, [R1+0xd60] ;  /* 0x000d600001157983 */ /* 0x001f280000300800 */
[----:B------:R-:W5:Y:S04]  /*34970*/  LDL.LU R28, [R1+0x764] ;  /* 0x00076400011c7983 */ /* 0x000f680000300800 */
[----:B-1----:R-:W3:Y:S04]  /*34980*/  LDL.LU R23, [R1+0xd58] ;  /* 0x000d580001177983 */ /* 0x002ee80000300800 */
        /* <DEDUP_REMOVED lines=8> */
[----:B0-----:R-:W3:Y:S04]  /*34a10*/  LDL.LU.64 R10, [R1+0x12d8] ;  /* 0x0012d800010a7983 */ /* 0x001ee80000300a00 */
[----:B------:R-:W3:Y:S04]  /*34a20*/  LDL.LU.64 R8, [R1+0x12d0] ;  /* 0x0012d00001087983 */ /* 0x000ee80000300a00 */
[----:B------:R-:W2:Y:S04]  /*34a30*/  LDL.LU R18, [R1+0xd70] ;  /* 0x000d700001127983 */ /* 0x000ea80000300800 */
[----:B------:R-:W2:Y:S01]  /*34a40*/  LDL.LU R19, [R1+0xd68] ;  /* 0x000d680001137983 */ /* 0x000ea20000300800 */
[----:B---3--:R-:W-:-:S15]  /*34a50*/  HMMA.16816.F32 R8, R12, R16, R8 ;  /* 0x000000100c08723c */ /* 0x008fde0000001808 */
        /* <DEDUP_REMOVED lines=29> */
[----:B------:R-:W2:Y:S01]  /*34c30*/  LDL.LU.64 R24, [R1+0x1280] ;  /* 0x0012800001187983 */ /* 0x000ea20000300a00 */
[----:B------:R-:W-:-:S12]  /*34c40*/  USHF.L.U32 UR11, UR9, 0x7, URZ ;  /* 0x00000007090b7899 */ /* 0x000fd800080006ff */
[----:B------:R-:W-:Y:S04]  /*34c50*/  STL.64 [R1+0x2f0], R4 ;  /* 0x0002f00401007387 */ /* 0x000fe80000100a00 */
[----:B------:R2:W-:Y:S01]  /*34c60*/  STL.64 [R1+0x2f8], R6 ;  /* 0x0002f80601007387 */ /* 0x0005e20000100a00 */
[----:B------:R-:W-:Y:S01]  /*34c70*/  VIADD R20, R20, 0x1 ;  /* 0x0000000114147836 */ /* 0x000fe20000000000 */
[----:B---3--:R-:W-:Y:S01]  /*34c80*/  IADD3 R10, P3, PT, R10, UR11, RZ ;  /* 0x0000000b0a0a7c10 */ /* 0x008fe2000ff7e0ff */
[----:B------:R-:W-:Y:S02]  /*34c90*/  USHF.R.S32.HI UR12, URZ, 0x1f, UR11 ;  /* 0x0000001fff0c7899 */ /* 0x000fe4000801140b */
[----:B------:R-:W-:Y:S02]  /*34ca0*/  IADD3 R11, P2, PT, R11, UR11, RZ ;  /* 0x0000000b0b0b7c10 */ /* 0x000fe4000ff5e0ff */
[----:B------:R-:W-:-:S02]  /*34cb0*/  IADD3 R16, P6, PT, R16, UR11, RZ ;  /* 0x0000000b10107c10 */ /* 0x000fc4000ffde0ff */
[----:B------:R-:W-:Y:S02]  /*34cc0*/  IADD3 R17, P5, PT, R17, UR11, RZ ;  /* 0x0000000b11117c10 */ /* 0x000fe4000ffbe0ff */
[----:B------:R-:W-:Y:S02]  /*34cd0*/  IADD3 R18, P1, PT, R18, UR11, RZ ;  /* 0x0000000b12127c10 */ /* 0x000fe4000ff3e0ff */
[----:B------:R-:W-:Y:S02]  /*34ce0*/  IADD3 R19, P0, PT, R19, UR11, RZ ;  /* 0x0000000b13137c10 */ /* 0x000fe4000ff1e0ff */
[----:B----4-:R-:W-:Y:S02]  /*34cf0*/  IADD3 R21, P4, PT, R21, UR11, RZ ;  /* 0x0000000b15157c10 */ /* 0x010fe4000ff9e0ff */
[----:B-----5:R-:W-:Y:S02]  /*34d00*/  IADD3.X R28, PT, PT, R28, UR12, RZ, P3, !PT ;  /* 0x0000000c1c1c7c10 */ /* 0x020fe40009ffe4ff */
[----:B------:R-:W-:Y:S01]  /*34d10*/  IADD3 R23, P3, PT, R23, UR11, RZ ;  /* 0x0000000b17177c10 */ /* 0x000fe2000ff7e0ff */
[----:B--2---:R-:W-:-:S15]  /*34d20*/  HMMA.16816.F32 R4, R12, R2, R24 ;  /* 0x000000020c04723c */ /* 0x004fde0000001818 */
[----:B------:R-:W-:-:S04]  /*34d30*/  NOP ;  /* 0x0000000000007918 */ /* 0x000fc80000000000 */
[----:B------:R-:W-:Y:S04]  /*34d40*/  STL.64 [R1+0x340], R4 ;  /* 0x0003400401007387 */ /* 0x000fe80000100a00 */
[----:B------:R-:W-:Y:S04]  /*34d50*/  STL.64 [R1+0x348], R6 ;  /* 0x0003480601007387 */ /* 0x000fe80000100a00 */
        /* <DEDUP_REMOVED lines=11> */
[----:B0-----:R-:W2:Y:S01]  /*34e10*/  LDL.LU R20, [R1+0xd40] ;  /* 0x000d400001147983 */ /* 0x001ea20000300800 */
[----:B------:R-:W-:-:S02]  /*34e20*/  IADD3.X R22, PT, PT, R22, UR12, RZ, P2, !PT ;  /* 0x0000000c16167c10 */ /* 0x000fc400097fe4ff */
[----:B------:R-:W-:-:S03]  /*34e30*/  IADD3 R0, P2, PT, R0, UR11, RZ ;  /* 0x0000000b00007c10 */ /* 0x000fc6000ff5e0ff */
[----:B------:R-:W-:Y:S04]  /*34e40*/  STL [R1+0xd84], R22 ;  /* 0x000d841601007387 */ /* 0x000fe80000100800 */
[----:B--2---:R0:W-:Y:S04]  /*34e50*/  STL [R1+0x1274], R20 ;  /* 0x0012741401007387 */ /* 0x0041e80000100800 */
[----:B------:R-:W-:Y:S04]  /*34e60*/  STL [R1+0xd50], R0 ;  /* 0x000d500001007387 */ /* 0x000fe80000100800 */
[----:B0-----:R-:W2:Y:S01]  /*34e70*/  LDL.LU R20, [R1+0xd74] ;  /* 0x000d740001147983 */ /* 0x001ea20000300800 */
[----:B------:R-:W-:-:S05]  /*34e80*/  IADD3.X R29, PT, PT, R29, UR12, RZ, P6, !PT ;  /* 0x0000000c1d1d7c10 */ /* 0x000fca000b7fe4ff */
[----:B------:R-:W-:Y:S04]  /*34e90*/  STL [R1+0xd7c], R29 ;  /* 0x000d7c1d01007387 */ /* 0x000fe80000100800 */
[----:B--2---:R0:W-:Y:S04]  /*34ea0*/  STL [R1+0x1278], R20 ;  /* 0x0012781401007387 */ /* 0x0041e80000100800 */
[----:B0-----:R-:W2:Y:S04]  /*34eb0*/  LDL.LU R20, [R1+0xd48] ;  /* 0x000d480001147983 */ /* 0x001ea80000300800 */
[----:B------:R-:W3:Y:S04]  /*34ec0*/  LDL.LU R12, [R1+0xd6c] ;  /* 0x000d6c00010c7983 */ /* 0x000ee80000300800 */
[----:B------:R-:W4:Y:S04]  /*34ed0*/  LDL.LU R13, [R1+0xd38] ;  /* 0x000d3800010d7983 */ /* 0x000f280000300800 */
[----:B------:R-:W5:Y:S04]  /*34ee0*/  LDL.LU R14, [R1+0xd64] ;  /* 0x000d6400010e7983 */ /* 0x000f680000300800 */
[----:B------:R-:W3:Y:S04]  /*34ef0*/  LDL.LU R15, [R1+0xd30] ;  /* 0x000d3000010f7983 */ /* 0x000ee80000300800 */
        /* <DEDUP_REMOVED lines=23> */
[----:B------:R-:W3:Y:S01]  /*35070*/  LDL.LU R29, [R1+0xcd0] ;  /* 0x000cd000011d7983 */ /* 0x000ee20000300800 */
[----:B--2---:R-:W-:-:S05]  /*35080*/  IADD3 R20, P6, PT, R20, UR11, RZ ;  /* 0x0000000b14147c10 */ /* 0x004fca000ffde0ff */
[----:B------:R0:W-:Y:S04]  /*35090*/  STL [R1+0xd48], R20 ;  /* 0x000d481401007387 */ /* 0x0001e80000100800 */
[----:B0-----:R-:W2:Y:S02]  /*350a0*/  LDL.LU R20, [R1+0x1278] ;  /* 0x0012780001147983 */ /* 0x001ea40000300800 */
[----:B--2---:R-:W-:-:S05]  /*350b0*/  IADD3.X R20, PT, PT, R20, UR12, RZ, P5, !PT ;  /* 0x0000000c14147c10 */ /* 0x004fca000affe4ff */
[----:B------:R0:W-:Y:S04]  /*350c0*/  STL [R1+0xd74], R20 ;  /* 0x000d741401007387 */ /* 0x0001e80000100800 */
[----:B0-----:R-:W2:Y:S01]  /*350d0*/  LDL.LU R20, [R1+0x1274] ;  /* 0x0012740001147983 */ /* 0x001ea20000300800 */
[----:B---3--:R-:W-:Y:S02]  /*350e0*/  IADD3.X R12, PT, PT, R12, UR12, RZ, P1, !PT ;  /* 0x0000000c0c0c7c10 */ /* 0x008fe40008ffe4ff */
[----:B----4-:R-:W-:Y:S02]  /*350f0*/  IADD3 R13, P1, PT, R13, UR11, RZ ;  /* 0x0000000b0d0d7c10 */ /* 0x010fe4000ff3e0ff */
[----:B-----5:R-:W-:Y:S02]  /*35100*/  IADD3.X R14, PT, PT, R14, UR12, RZ, P0, !PT ;  /* 0x0000000c0e0e7c10 */ /* 0x020fe400087fe4ff */
[----:B------:R-:W-:-:S02]  /*35110*/  IADD3 R15, P0, PT, R15, UR11, RZ ;  /* 0x0000000b0f0f7c10 */ /* 0x000fc4000ff1e0ff */
[----:B------:R-:W-:Y:S02]  /*35120*/  IADD3.X R2, PT, PT, R2, UR12, RZ, P4, !PT ;  /* 0x0000000c02027c10 */ /* 0x000fe4000a7fe4ff */
[----:B------:R-:W-:Y:S02]  /*35130*/  IADD3 R3, P4, PT, R3, UR11, RZ ;  /* 0x0000000b03037c10 */ /* 0x000fe4000ff9e0ff */
[----:B------:R-:W-:Y:S02]  /*35140*/  IADD3.X R24, PT, PT, R24, UR12, RZ, P3, !PT ;  /* 0x0000000c18187c10 */ /* 0x000fe40009ffe4ff */
[----:B------:R-:W-:Y:S02]  /*35150*/  IADD3 R25, P3, PT, R25, UR11, RZ ;  /* 0x0000000b19197c10 */ /* 0x000fe4000ff7e0ff */
[----:B------:R-:W-:Y:S02]  /*35160*/  IADD3.X R26, PT, PT, R26, UR12, RZ, P2, !PT ;  /* 0x0000000c1a1a7c10 */ /* 0x000fe400097fe4ff */
        /* <DEDUP_REMOVED lines=14> */
[----:B--2---:R-:W-:-:S05]  /*35250*/  IADD3 R20, P5, PT, R20, UR11, RZ ;  /* 0x0000000b14147c10 */ /* 0x004fca000ffbe0ff */
        /* <DEDUP_REMOVED lines=9> */
[----:B------:R-:W-:-:S03]  /*352f0*/  IADD3.X R6, PT, PT, R6, UR12, RZ, P5, !PT ;  /* 0x0000000c06067c10 */ /* 0x000fc6000affe4ff */
[----:B------:R-:W-:Y:S01]  /*35300*/  STL [R1+0xd4c], R26 ;  /* 0x000d4c1a01007387 */ /* 0x000fe20000100800 */
[----:B------:R-:W-:-:S03]  /*35310*/  IADD3 R7, P5, PT, R7, UR11, RZ ;  /* 0x0000000b07077c10 */ /* 0x000fc6000ffbe0ff */
        /* <DEDUP_REMOVED lines=17> */
[----:B------:R-:W-:-:S02]  /*35430*/  IADD3 R22, P6, PT, R22, UR11, RZ ;  /* 0x0000000b16167c10 */ /* 0x000fc4000ffde0ff */
[----:B------:R-:W-:-:S03]  /*35440*/  IADD3.X R0, PT, PT, R0, UR12, RZ, P5, !PT ;  /* 0x0000000c00007c10 */ /* 0x000fc6000affe4ff */
[----:B------:R-:W-:Y:S04]  /*35450*/  STL [R1+0xcd8], R22 ;  /* 0x000cd81601007387 */ /* 0x000fe80000100800 */
[----:B--2---:R0:W-:Y:S04]  /*35460*/  STL [R1+0x126c], R20 ;  /* 0x00126c1401007387 */ /* 0x0041e80000100800 */
[----:B------:R-:W-:Y:S04]  /*35470*/  STL [R1+0xd04], R0 ;  /* 0x000d040001007387 */ /* 0x000fe80000100800 */
[----:B0-----:R-:W2:Y:S01]  /*35480*/  LDL.LU R20, [R1+0xcc8] ;  /* 0x000cc80001147983 */ /* 0x001ea20000300800 */
[----:B------:R-:W-:-:S05]  /*35490*/  IADD3 R29, P5, PT, R29, UR11, RZ ;  /* 0x0000000b1d1d7c10 */ /* 0x000fca000ffbe0ff */
        /* <DEDUP_REMOVED lines=31> */
[----:B--2---:R-:W-:-:S05]  /*35690*/  IADD3.X R20, PT, PT, R20, UR12, RZ, P1, !PT ;  /* 0x0000000c14147c10 */ /* 0x004fca0008ffe4ff */
[----:B------:R0:W-:Y:S04]  /*356a0*/  STL [R1+0xcfc], R20 ;  /* 0x000cfc1401007387 */ /* 0x0001e80000100800 */
[----:B0-----:R-:W2:Y:S02]  /*356b0*/  LDL.LU R20, [R1+0x1270] ;  /* 0x0012700001147983 */ /* 0x001ea40000300800 */
[----:B--2---:R-:W-:-:S05]  /*356c0*/  IADD3 R20, P1, PT, R20, UR11, RZ ;  /* 0x0000000b14147c10 */ /* 0x004fca000ff3e0ff */
[----:B------:R0:W-:Y:S04]  /*356d0*/  STL [R1+0xcc8], R20 ;  /* 0x000cc81401007387 */ /* 0x0001e80000100800 */
[----:B0-----:R-:W2:Y:S01]  /*356e0*/  LDL.LU R20, [R1+0x126c] ;  /* 0x00126c0001147983 */ /* 0x001ea20000300800 */
[----:B----4-:R-:W-:Y:S02]  /*356f0*/  IADD3.X R13, PT, PT, R13, UR12, RZ, P4, !PT ;  /* 0x0000000c0d0d7c10 */ /* 0x010fe4000a7fe4ff */
[----:B-----5:R-:W-:Y:S02]  /*35700*/  IADD3 R14, P4, PT, R14, UR11, RZ ;  /* 0x0000000b0e0e7c10 */ /* 0x020fe4000ff9e0ff */
[----:B---3--:R-:W-:Y:S02]  /*35710*/  IADD3.X R15, PT, PT, R15, UR12, RZ, P3, !PT ;  /* 0x0000000c0f0f7c10 */ /* 0x008fe40009ffe4ff */
        /* <DEDUP_REMOVED lines=19> */
[----:B--2---:R-:W-:Y:S02]  /*35850*/  IADD3.X R20, PT, PT, R20, UR12, RZ, P0, !PT ;  /* 0x0000000c14147c10 */ /* 0x004fe400087fe4ff */
[----:B------:R-:W-:-:S03]  /*35860*/  IADD3 R12, P0, PT, R12, UR11, RZ ;  /* 0x0000000b0c0c7c10 */ /* 0x000fc6000ff1e0ff */
        /* <DEDUP_REMOVED lines=388> */
[----:B--2---:R-:W-:Y:S02]  /*370b0*/  IADD3.X R20, PT, PT, R20, UR12, RZ, P1, !PT ;  /* 0x0000000c14147c10 */ /* 0x004fe40008ffe4ff */
        /* <DEDUP_REMOVED lines=31> */
[----:B0-----:R-:W2:Y:S04]  /*372b0*/  LDL.LU R0, [R1+0xa60] ;  /* 0x000a600001007983 */ /* 0x001ea80000300800 */
[----:B------:R-:W3:Y:S01]  /*372c0*/  LDL.LU R20, [R1+0xa58] ;  /* 0x000a580001147983 */ /* 0x000ee20000300800 */
[----:B------:R-:W-:-:S03]  /*372d0*/  IADD3.X R29, PT, PT, R29, UR12, RZ, P1, !PT ;  /* 0x0000000c1d1d7c10 */ /* 0x000fc60008ffe4ff */
[----:B---3--:R0:W-:Y:S04]  /*372e0*/  STL [R1+0x1248], R20 ;  /* 0x0012481401007387 */ /* 0x0081e80000100800 */
[----:B------:R1:W-:Y:S04]  /*372f0*/  STL [R1+0xa94], R29 ;  /* 0x000a941d01007387 */ /* 0x0003e80000100800 */
[----:B0-----:R-:W3:Y:S04]  /*37300*/  LDL.LU R20, [R1+0xa8c] ;  /* 0x000a8c0001147983 */ /* 0x001ee80000300800 */
[----:B------:R-:W4:Y:S04]  /*37310*/  LDL.LU R12, [R1+0xa84] ;  /* 0x000a8400010c7983 */ /* 0x000f280000300800 */
[----:B------:R-:W5:Y:S04]  /*37320*/  LDL.LU R13, [R1+0xa50] ;  /* 0x000a5000010d7983 */ /* 0x000f680000300800 */
[----:B------:R-:W4:Y:S04]  /*37330*/  LDL.LU R14, [R1+0xa7c] ;  /* 0x000a7c00010e7983 */ /* 0x000f280000300800 */
        /* <DEDUP_REMOVED lines=19> */
[----:B------:R-:W5:Y:S01]  /*37470*/  LDL.LU R21, [R1+0xa2c] ;  /* 0x000a2c0001157983 */ /* 0x000f620000300800 */
[----:B--2---:R-:W-:-:S03]  /*37480*/  IADD3 R0, P1, PT, R0, UR11, RZ ;  /* 0x0000000b00007c10 */ /* 0x004fc6000ff3e0ff */
[----:B------:R-:W2:Y:S04]  /*37490*/  LDL.LU R28, [R1+0x9f8] ;  /* 0x0009f800011c7983 */ /* 0x000ea80000300800 */
[----:B------:R-:W2:Y:S04]  /*374a0*/  LDL.LU R23, [R1+0xa24] ;  /* 0x000a240001177983 */ /* 0x000ea80000300800 */
[----:B------:R-:W2:Y:S04]  /*374b0*/  LDL.LU R22, [R1+0x9f0] ;  /* 0x0009f00001167983 */ /* 0x000ea80000300800 */
[----:B-1----:R-:W2:Y:S04]  /*374c0*/  LDL.LU R29, [R1+0xa1c] ;  /* 0x000a1c00011d7983 */ /* 0x002ea80000300800 */
[----:B------:R0:W-:Y:S04]  /*374d0*/  STL [R1+0xa60], R0 ;  /* 0x000a600001007387 */ /* 0x0001e80000100800 */
[----:B0-----:R-:W2:Y:S01]  /*374e0*/  LDL.LU R0, [R1+0x9e8] ;  /* 0x0009e80001007983 */ /* 0x001ea20000300800 */
[----:B---3--:R-:W-:-:S05]  /*374f0*/  IADD3.X R20, PT, PT, R20, UR12, RZ, P0, !PT ;  /* 0x0000000c14147c10 */ /* 0x008fca00087fe4ff */
[----:B------:R0:W-:Y:S04]  /*37500*/  STL [R1+0xa8c], R20 ;  /* 0x000a8c1401007387 */ /* 0x0001e80000100800 */
[----:B0-----:R-:W3:Y:S01]  /*37510*/  LDL.LU R20, [R1+0x1248] ;  /* 0x0012480001147983 */ /* 0x001ee20000300800 */
[----:B----4-:R-:W-:Y:S02]  /*37520*/  IADD3.X R12, PT, PT, R12, UR12, RZ, P4, !PT ;  /* 0x0000000c0c0c7c10 */ /* 0x010fe4000a7fe4ff */
[----:B-----5:R-:W-:Y:S02]  /*37530*/  IADD3 R13, P4, PT, R13, UR11, RZ ;  /* 0x0000000b0d0d7c10 */ /* 0x020fe4000ff9e0ff */
        /* <DEDUP_REMOVED lines=19> */
[----:B--2---:R-:W-:-:S02]  /*37670*/  IADD3 R28, P5, PT, R28, UR11, RZ ;  /* 0x0000000b1c1c7c10 */ /* 0x004fc4000ffbe0ff */
[----:B------:R-:W-:Y:S02]  /*37680*/  IADD3.X R23, PT, PT, R23, UR12, RZ, P1, !PT ;  /* 0x0000000c17177c10 */ /* 0x000fe40008ffe4ff */
[----:B------:R-:W-:Y:S02]  /*37690*/  IADD3 R22, P1, PT, R22, UR11, RZ ;  /* 0x0000000b16167c10 */ /* 0x000fe4000ff3e0ff */
[----:B---3--:R-:W-:-:S05]  /*376a0*/  IADD3 R20, P0, PT, R20, UR11, RZ ;  /* 0x0000000b14147c10 */ /* 0x008fca000ff1e0ff */
        /* <DEDUP_REMOVED lines=24> */
[----:B------:R-:W-:Y:S04]  /*37830*/  STL [R1+0xa34], R18 ;  /* 0x000a341201007387 */ /* 0x000fe80000100800 */
[----:B------:R-:W-:Y:S04]  /*37840*/  STL [R1+0xa00], R19 ;  /* 0x000a001301007387 */ /* 0x000fe80000100800 */
[----:B------:R-:W-:Y:S04]  /*37850*/  STL [R1+0xa2c], R21 ;  /* 0x000a2c1501007387 */ /* 0x000fe80000100800 */
[----:B------:R-:W-:Y:S04]  /*37860*/  STL [R1+0x9f8], R28 ;  /* 0x0009f81c01007387 */ /* 0x000fe80000100800 */
[----:B------:R0:W-:Y:S04]  /*37870*/  STL [R1+0xa1c], R29 ;  /* 0x000a1c1d01007387 */ /* 0x0001e80000100800 */
[----:B------:R-:W-:Y:S04]  /*37880*/  STL [R1+0xa24], R23 ;  /* 0x000a241701007387 */ /* 0x000fe80000100800 */
[----:B0-----:R-:W2:Y:S04]  /*37890*/  LDL.LU R29, [R1+0xa14] ;  /* 0x000a1400011d7983 */ /* 0x001ea80000300800 */
[----:B------:R-:W-:Y:S04]  /*378a0*/  STL [R1+0x9f0], R22 ;  /* 0x0009f01601007387 */ /* 0x000fe80000100800 */
[----:B------:R-:W3:Y:S01]  /*378b0*/  LDL.LU R20, [R1+0xa0c] ;  /* 0x000a0c0001147983 */ /* 0x000ee20000300800 */
[----:B------:R-:W-:-:S03]  /*378c0*/  IADD3 R0, P0, PT, R0, UR11, RZ ;  /* 0x0000000b00007c10 */ /* 0x000fc6000ff1e0ff */
[----:B---3--:R0:W-:Y:S04]  /*378d0*/  STL [R1+0x1244], R20 ;  /* 0x0012441401007387 */ /* 0x0081e80000100800 */
[----:B0-----:R-:W3:Y:S04]  /*378e0*/  LDL.LU R20, [R1+0x9e0] ;  /* 0x0009e00001147983 */ /* 0x001ee80000300800 */
[----:B------:R0:W-:Y:S04]  /*378f0*/  STL [R1+0x9e8], R0 ;  /* 0x0009e80001007387 */ /* 0x0001e80000100800 */
        /* <DEDUP_REMOVED lines=22> */
[----:B------:R-:W4:Y:S01]  /*37a60*/  LDL.LU R21, [R1+0xe0c] ;  /* 0x000e0c0001157983 */ /* 0x000f220000300800 */
[----:B--2---:R-:W-:-:S03]  /*37a70*/  IADD3.X R29, PT, PT, R29, UR12, RZ, P4, !PT ;  /* 0x0000000c1d1d7c10 */ /* 0x004fc6000a7fe4ff */
[----:B------:R-:W2:Y:S04]  /*37a80*/  LDL.LU R28, [R1+0x9ac] ;  /* 0x0009ac00011c7983 */ /* 0x000ea80000300800 */
[----:B------:R-:W2:Y:S04]  /*37a90*/  LDL.LU R23, [R1+0xe08] ;  /* 0x000e080001177983 */ /* 0x000ea80000300800 */
[----:B0-----:R-:W2:Y:S04]  /*37aa0*/  LDL.LU R0, [R1+0x9a4] ;  /* 0x0009a40001007983 */ /* 0x001ea80000300800 */
[----:B------:R-:W2:Y:S04]  /*37ab0*/  LDL.LU R22, [R1+0xe04] ;  /* 0x000e040001167983 */ /* 0x000ea80000300800 */
[----:B------:R0:W-:Y:S04]  /*37ac0*/  STL [R1+0xa14], R29 ;  /* 0x000a141d01007387 */ /* 0x0001e80000100800 */
[----:B0-----:R-:W2:Y:S01]  /*37ad0*/  LDL.LU R29, [R1+0x99c] ;  /* 0x00099c00011d7983 */ /* 0x001ea20000300800 */
[----:B---3--:R-:W-:-:S05]  /*37ae0*/  IADD3 R20, P4, PT, R20, UR11, RZ ;  /* 0x0000000b14147c10 */ /* 0x008fca000ff9e0ff */
[----:B------:R0:W-:Y:S04]  /*37af0*/  STL [R1+0x9e0], R20 ;  /* 0x0009e01401007387 */ /* 0x0001e80000100800 */
[----:B0-----:R-:W3:Y:S01]  /*37b00*/  LDL.LU R20, [R1+0x1244] ;  /* 0x0012440001147983 */ /* 0x001ee20000300800 */
[----:B-----5:R-:W-:Y:S02]  /*37b10*/  IADD3.X R13, PT, PT, R13, UR12, RZ, P2, !PT ;  /* 0x0000000c0d0d7c10 */ /* 0x020fe400097fe4ff */
[----:B----4-:R-:W-:Y:S02]  /*37b20*/  IADD3 R14, P2, PT, R14, UR11, RZ ;  /* 0x0000000b0e0e7c10 */ /* 0x010fe4000ff5e0ff */
        /* <DEDUP_REMOVED lines=8> */
[----:B------:R-:W-:Y:S01]  /*37bb0*/  IADD3.X R5, PT, PT, R5, UR12, RZ, P4, !PT ;  /* 0x0000000c05057c10 */ /* 0x000fe2000a7fe4ff */
[----:B------:R-:W-:Y:S01]  /*37bc0*/  USHF.L.U32 UR13, UR10, 0x7, URZ ;  /* 0x000000070a0d7899 */ /* 0x000fe200080006ff */
[----:B------:R-:W-:Y:S02]  /*37bd0*/  IADD3 R6, P4, PT, R6, UR11, RZ ;  /* 0x0000000b06067c10 */ /* 0x000fe4000ff9e0ff */
[----:B------:R-:W-:Y:S02]  /*37be0*/  IADD3.X R9, PT, PT, R9, UR12, RZ, P2, !PT ;  /* 0x0000000c09097c10 */ /* 0x000fe400097fe4ff */
[----:B------:R-:W-:Y:S02]  /*37bf0*/  IADD3 R10, P2, PT, R10, UR11, RZ ;  /* 0x0000000b0a0a7c10 */ /* 0x000fe4000ff5e0ff */
[----:B------:R-:W-:Y:S02]  /*37c00*/  IADD3.X R11, PT, PT, R11, UR12, RZ, P6, !PT ;  /* 0x0000000c0b0b7c10 */ /* 0x000fe4000b7fe4ff */
[----:B------:R-:W-:-:S02]  /*37c10*/  IADD3.X R17, PT, PT, R17, UR12, RZ, P5, !PT ;  /* 0x0000000c11117c10 */ /* 0x000fc4000affe4ff */
[----:B------:R-:W-:Y:S02]  /*37c20*/  IADD3 R16, P6, PT, R16, UR13, RZ ;  /* 0x0000000d10107c10 */ /* 0x000fe4000ffde0ff */
[----:B------:R-:W-:Y:S02]  /*37c30*/  IADD3 R18, P5, PT, R18, UR13, RZ ;  /* 0x0000000d12127c10 */ /* 0x000fe4000ffbe0ff */
[----:B------:R-:W-:Y:S02]  /*37c40*/  IADD3.X R19, PT, PT, R19, UR12, RZ, P1, !PT ;  /* 0x0000000c13137c10 */ /* 0x000fe40008ffe4ff */
[----:B------:R-:W-:Y:S02]  /*37c50*/  IADD3 R21, P1, PT, R21, UR13, RZ ;  /* 0x0000000d15157c10 */ /* 0x000fe4000ff3e0ff */
[----:B--2---:R-:W-:Y:S02]  /*37c60*/  IADD3.X R0, PT, PT, R0, UR12, RZ, P4, !PT ;  /* 0x0000000c00007c10 */ /* 0x004fe4000a7fe4ff */
[----:B------:R-:W-:-:S02]  /*37c70*/  IADD3.X R28, PT, PT, R28, UR12, RZ, P0, !PT ;  /* 0x0000000c1c1c7c10 */ /* 0x000fc400087fe4ff */
[----:B------:R-:W-:Y:S02]  /*37c80*/  IADD3 R23, P0, PT, R23, UR13, RZ ;  /* 0x0000000d17177c10 */ /* 0x000fe4000ff1e0ff */
[----:B---3--:R-:W-:Y:S02]  /*37c90*/  IADD3.X R20, PT, PT, R20, UR12, RZ, P3, !PT ;  /* 0x0000000c14147c10 */ /* 0x008fe40009ffe4ff */
        /* <DEDUP_REMOVED lines=32> */
[----:B------:R-:W-:-:S02]  /*37ea0*/  IADD3 R22, P4, PT, R22, UR13, RZ ;  /* 0x0000000d16167c10 */ /* 0x000fc4000ff9e0ff */
[----:B------:R-:W-:Y:S01]  /*37eb0*/  IADD3.X R29, PT, PT, R29, UR12, RZ, P3, !PT ;  /* 0x0000000c1d1d7c10 */ /* 0x000fe20009ffe4ff */
[----:B---3--:R0:W-:Y:S04]  /*37ec0*/  STL [R1+0x1240], R20 ;  /* 0x0012401401007387 */ /* 0x0081e80000100800 */
[----:B------:R-:W-:Y:S04]  /*37ed0*/  STL [R1+0xe04], R22 ;  /* 0x000e041601007387 */ /* 0x000fe80000100800 */
        /* <DEDUP_REMOVED lines=27> */
[----:B0-----:R-:W2:Y:S04]  /*38090*/  LDL.LU R29, [R1+0xdc8] ;  /* 0x000dc800011d7983 */ /* 0x001ea80000300800 */
[----:B------:R-:W2:Y:S04]  /*380a0*/  LDL.LU R23, [R1+0xe40] ;  /* 0x000e400001177983 */ /* 0x000ea80000300800 */
[----:B------:R-:W2:Y:S04]  /*380b0*/  LDL.LU R22, [R1+0xdc0] ;  /* 0x000dc00001167983 */ /* 0x000ea80000300800 */
[----:B------:R0:W-:Y:S04]  /*380c0*/  STL [R1+0xe00], R0 ;  /* 0x000e000001007387 */ /* 0x0001e80000100800 */
[----:B0-----:R-:W2:Y:S01]  /*380d0*/  LDL.LU R0, [R1+0xe48] ;  /* 0x000e480001007983 */ /* 0x001ea20000300800 */
[----:B---3--:R-:W-:-:S05]  /*380e0*/  IADD3.X R20, PT, PT, R20, UR12, RZ, P2, !PT ;  /* 0x0000000c14147c10 */ /* 0x008fca00097fe4ff */
[----:B------:R0:W-:Y:S04]  /*380f0*/  STL [R1+0x994], R20 ;  /* 0x0009941401007387 */ /* 0x0001e80000100800 */
[----:B0-----:R-:W3:Y:S01]  /*38100*/  LDL.LU R20, [R1+0x1240] ;  /* 0x0012400001147983 */ /* 0x001ee20000300800 */
[----:B------:R-:W-:-:S04]  /*38110*/  UIADD3 UR4, UPT, UPT, UR8, 0x7f, URZ ;  /* 0x0000007f08047890 */ /* 0x000fc8000fffe0ff */
[----:B------:R-:W-:-:S04]  /*38120*/  USHF.R.S32.HI UR5, URZ, 0x1f, UR4 ;  /* 0x0000001fff057899 */ /* 0x000fc80008011404 */
[----:B------:R-:W-:Y:S02]  /*38130*/  ULEA.HI UR5, UR5, UR4, URZ, 0x7 ;  /* 0x0000000405057291 */ /* 0x000fe4000f8f38ff */
[----:B------:R-:W-:-:S06]  /*38140*/  USHF.R.S32.HI UR4, URZ, 0x1f, UR13 ;  /* 0x0000001fff047899 */ /* 0x000fcc000801140d */
[----:B----4-:R-:W-:Y:S02]  /*38150*/  IADD3.X R12, PT, PT, R12, UR4, RZ, P6, !PT ;  /* 0x000000040c0c7c10 */ /* 0x010fe4000b7fe4ff */
[----:B-----5:R-:W-:Y:S02]  /*38160*/  IADD3 R13, P6, PT, R13, UR13, RZ ;  /* 0x0000000d0d0d7c10 */ /* 0x020fe4000ffde0ff */
        /* <DEDUP_REMOVED lines=53> */
[----:B------:R-:W-:-:S03]  /*384c0*/  IADD3.X R22, PT, PT, R22, UR4, RZ, P2, !PT ;  /* 0x0000000416167c10 */ /* 0x000fc600097fe4ff */
[----:B------:R-:W-:Y:S01]  /*384d0*/  STL [R1+0xe40], R23 ;  /* 0x000e401701007387 */ /* 0x000fe20000100800 */
[----:B------:R-:W-:-:S03]  /*384e0*/  IADD3 R0, P2, PT, R0, UR13, RZ ;  /* 0x0000000d00007c10 */ /* 0x000fc6000ff5e0ff */
        /* <DEDUP_REMOVED lines=28> */
[----:B0-----:R-:W2:Y:S04]  /*386b0*/  LDL.LU R0, [R1+0xe4c] ;  /* 0x000e4c0001007983 */ /* 0x001ea80000300800 */
[----:B------:R-:W2:Y:S04]  /*386c0*/  LDL.LU R28, [R1+0xeb8] ;  /* 0x000eb800011c7983 */ /* 0x000ea80000300800 */
[----:B------:R-:W2:Y:S04]  /*386d0*/  LDL.LU R23, [R1+0xe54] ;  /* 0x000e540001177983 */ /* 0x000ea80000300800 */
        /* <DEDUP_REMOVED lines=27> */
[----:B------:R-:W-:-:S02]  /*38890*/  IADD3 R28, P2, PT, R28, UR13, RZ ;  /* 0x0000000d1c1c7c10 */ /* 0x000fc4000ff5e0ff */
        /* <DEDUP_REMOVED lines=30> */
[----:B------:R-:W-:Y:S04]  /*38a80*/  STL [R1+0xeb8], R28 ;  /* 0x000eb81c01007387 */ /* 0x000fe80000100800 */
[----:B------:R-:W3:Y:S01]  /*38a90*/  LDL.LU R20, [R1+0xed0] ;  /* 0x000ed00001147983 */ /* 0x000ee20000300800 */
[----:B------:R-:W-:-:S02]  /*38aa0*/  IADD3.X R23, PT, PT, R23, UR4, RZ, P6, !PT ;  /* 0x0000000417177c10 */ /* 0x000fc4000b7fe4ff */
[----:B------:R-:W-:-:S03]  /*38ab0*/  IADD3 R22, P6, PT, R22, UR13, RZ ;  /* 0x0000000d16167c10 */ /* 0x000fc6000ffde0ff */
[----:B------:R-:W-:Y:S01]  /*38ac0*/  STL [R1+0xe54], R23 ;  /* 0x000e541701007387 */ /* 0x000fe20000100800 */
[----:B------:R-:W-:-:S03]  /*38ad0*/  IADD3.X R29, PT, PT, R29, UR4, RZ, P5, !PT ;  /* 0x000000041d1d7c10 */ /* 0x000fc6000affe4ff */
[----:B---3--:R0:W-:Y:S04]  /*38ae0*/  STL [R1+0x1238], R20 ;  /* 0x0012381401007387 */ /* 0x0081e80000100800 */
[----:B------:R-:W-:Y:S04]  /*38af0*/  STL [R1+0xec0], R22 ;  /* 0x000ec01601007387 */ /* 0x000fe80000100800 */
[----:B0-----:R-:W3:Y:S04]  /*38b00*/  LDL.LU R20, [R1+0xe64] ;  /* 0x000e640001147983 */ /* 0x001ee80000300800 */
[----:B------:R0:W-:Y:S04]  /*38b10*/  STL [R1+0xe5c], R29 ;  /* 0x000e5c1d01007387 */ /* 0x0001e80000100800 */
[----:B------:R-:W4:Y:S04]  /*38b20*/  LDL.LU R12, [R1+0xe6c] ;  /* 0x000e6c00010c7983 */ /* 0x000f280000300800 */
[----:B------:R-:W5:Y:S04]  /*38b30*/  LDL.LU R13, [R1+0xed8] ;  /* 0x000ed800010d7983 */ /* 0x000f680000300800 */
        /* <DEDUP_REMOVED lines=21> */
[----:B0-----:R-:W2:Y:S04]  /*38c90*/  LDL.LU R29, [R1+0xec4] ;  /* 0x000ec400011d7983 */ /* 0x001ea80000300800 */
[----:B------:R-:W2:Y:S04]  /*38ca0*/  LDL.LU R21, [R1+0xf30] ;  /* 0x000f300001157983 */ /* 0x000ea80000300800 */
[----:B------:R-:W2:Y:S04]  /*38cb0*/  LDL.LU R28, [R1+0xecc] ;  /* 0x000ecc00011c7983 */ /* 0x000ea80000300800 */
[----:B------:R-:W2:Y:S04]  /*38cc0*/  LDL.LU R23, [R1+0xf38] ;  /* 0x000f380001177983 */ /* 0x000ea80000300800 */
[----:B------:R0:W-:Y:S04]  /*38cd0*/  STL [R1+0xec8], R0 ;  /* 0x000ec80001007387 */ /* 0x0001e80000100800 */
[----:B------:R-:W2:Y:S04]  /*38ce0*/  LDL.LU R22, [R1+0xed4] ;  /* 0x000ed40001167983 */ /* 0x000ea80000300800 */
        /* <DEDUP_REMOVED lines=26> */
[----:B------:R-:W-:Y:S02]  /*38e90*/  IADD3.X R28, PT, PT, R28, UR4, RZ, P5, !PT ;  /* 0x000000041c1c7c10 */ /* 0x000fe4000affe4ff */
        /* <DEDUP_REMOVED lines=29> */
[----:B------:R-:W-:Y:S04]  /*39070*/  STL [R1+0xecc], R28 ;  /* 0x000ecc1c01007387 */ /* 0x000fe80000100800 */
[----:B------:R-:W3:Y:S01]  /*39080*/  LDL.LU R20, [R1+0xee4] ;  /* 0x000ee40001147983 */ /* 0x000ee20000300800 */
[----:B------:R-:W-:-:S02]  /*39090*/  IADD3 R23, P5, PT, R23, UR13, RZ ;  /* 0x0000000d17177c10 */ /* 0x000fc4000ffbe0ff */
[----:B------:R-:W-:-:S03]  /*390a0*/  IADD3.X R22, PT, PT, R22, UR4, RZ, P1, !PT ;  /* 0x0000000416167c10 */ /* 0x000fc60008ffe4ff */
[----:B------:R-:W-:Y:S01]  /*390b0*/  STL [R1+0xf38], R23 ;  /* 0x000f381701007387 */ /* 0x000fe20000100800 */
[----:B------:R-:W-:-:S03]  /*390c0*/  IADD3 R0, P1, PT, R0, UR13, RZ ;  /* 0x0000000d00007c10 */ /* 0x000fc6000ff3e0ff */
[----:B---3--:R0:W-:Y:S04]  /*390d0*/  STL [R1+0x1234], R20 ;  /* 0x0012341401007387 */ /* 0x0081e80000100800 */
[----:B------:R1:W-:Y:S04]  /*390e0*/  STL [R1+0xed4], R22 ;  /* 0x000ed41601007387 */ /* 0x0003e80000100800 */
        /* <DEDUP_REMOVED lines=26> */
[----:B------:R-:W2:Y:S04]  /*39290*/  LDL.LU R28, [R1+0xf4c] ;  /* 0x000f4c00011c7983 */ /* 0x000ea80000300800 */
[----:B------:R-:W2:Y:S04]  /*392a0*/  LDL.LU R23, [R1+0xf54] ;  /* 0x000f540001177983 */ /* 0x000ea80000300800 */
[----:B------:R0:W-:Y:S04]  /*392b0*/  STL [R1+0xedc], R29 ;  /* 0x000edc1d01007387 */ /* 0x0001e80000100800 */
[----:B-1----:R-:W2:Y:S04]  /*392c0*/  LDL.LU R22, [R1+0xf5c] ;  /* 0x000f5c0001167983 */ /* 0x002ea80000300800 */
[----:B0-----:R-:W2:Y:S04]  /*392d0*/  LDL.LU R0, [R1+0xf64] ;  /* 0x000f640001007983 */ /* 0x001ea80000300800 */
[----:B------:R-:W2:Y:S01]  /*392e0*/  LDL.LU R29, [R1+0xf6c] ;  /* 0x000f6c00011d7983 */ /* 0x000ea20000300800 */
        /* <DEDUP_REMOVED lines=17> */
[----:B---3--:R-:W-:-:S05]  /*39400*/  IADD3.X R20, PT, PT, R20, UR4, RZ, P4, !PT ;  /* 0x0000000414147c10 */ /* 0x008fca000a7fe4ff */
[----:B------:R0:W-:Y:S04]  /*39410*/  STL [R1+0xee4], R20 ;  /* 0x000ee41401007387 */ /* 0x0001e80000100800 */
[----:B0-----:R-:W3:Y:S01]  /*39420*/  LDL.LU R20, [R1+0x1230] ;  /* 0x0012300001147983 */ /* 0x001ee20000300800 */
[----:B------:R-:W-:-:S05]  /*39430*/  IADD3 R12, P4, PT, R12, UR13, RZ ;  /* 0x0000000d0c0c7c10 */ /* 0x000fca000ff9e0ff */
[----:B------:R0:W-:Y:S04]  /*39440*/  STL [R1+0xf50], R12 ;  /* 0x000f500c01007387 */ /* 0x0001e80000100800 */
[----:B------:R0:W-:Y:S04]  /*39450*/  STL [R1+0xeec], R13 ;  /* 0x000eec0d01007387 */ /* 0x0001e80000100800 */
[----:B------:R0:W-:Y:S04]  /*39460*/  STL [R1+0xf58], R14 ;  /* 0x000f580e01007387 */ /* 0x0001e80000100800 */
[----:B------:R0:W-:Y:S04]  /*39470*/  STL [R1+0xef4], R15 ;  /* 0x000ef40f01007387 */ /* 0x0001e80000100800 */
[----:B------:R0:W-:Y:S04]  /*39480*/  STL [R1+0xf60], R2 ;  /* 0x000f600201007387 */ /* 0x0001e80000100800 */
[----:B------:R0:W-:Y:S04]  /*39490*/  STL [R1+0xefc], R3 ;  /* 0x000efc0301007387 */ /* 0x0001e80000100800 */
[----:B------:R0:W-:Y:S04]  /*394a0*/  STL [R1+0xf68], R24 ;  /* 0x000f681801007387 */ /* 0x0001e80000100800 */
[----:B------:R0:W-:Y:S04]  /*394b0*/  STL [R1+0xf04], R25 ;  /* 0x000f041901007387 */ /* 0x0001e80000100800 */
[----:B------:R0:W-:Y:S01]  /*394c0*/  STL [R1+0xf70], R26 ;  /* 0x000f701a01007387 */ /* 0x0001e20000100800 */
[----:B------:R-:W-:-:S03]  /*394d0*/  IADD3.X R7, PT, PT, R7, UR4, RZ, P4, !PT ;  /* 0x0000000407077c10 */ /* 0x000fc6000a7fe4ff */
[----:B------:R0:W-:Y:S01]  /*394e0*/  STL [R1+0xf0c], R27 ;  /* 0x000f0c1b01007387 */ /* 0x0001e20000100800 */
[----:B------:R-:W-:-:S03]  /*394f0*/  IADD3 R8, P4, PT, R8, UR13, RZ ;  /* 0x0000000d08087c10 */ /* 0x000fc6000ff9e0ff */
[----:B------:R0:W-:Y:S04]  /*39500*/  STL [R1+0xf88], R4 ;  /* 0x000f880401007387 */ /* 0x0001e80000100800 */
[----:B------:R0:W-:Y:S04]  /*39510*/  STL [R1+0xf14], R5 ;  /* 0x000f140501007387 */ /* 0x0001e80000100800 */
[----:B------:R0:W-:Y:S01]  /*39520*/  STL [R1+0xf84], R6 ;  /* 0x000f840601007387 */ /* 0x0001e20000100800 */
[----:B------:R-:W-:-:S03]  /*39530*/  IADD3.X R11, PT, PT, R11, UR4, RZ, P2, !PT ;  /* 0x000000040b0b7c10 */ /* 0x000fc600097fe4ff */
[----:B------:R0:W-:Y:S01]  /*39540*/  STL [R1+0xf1c], R7 ;  /* 0x000f1c0701007387 */ /* 0x0001e20000100800 */
[----:B------:R-:W-:-:S03]  /*39550*/  IADD3 R16, P2, PT, R16, UR13, RZ ;  /* 0x0000000d10107c10 */ /* 0x000fc6000ff5e0ff */
[----:B------:R0:W-:Y:S01]  /*39560*/  STL [R1+0xf80], R8 ;  /* 0x000f800801007387 */ /* 0x0001e20000100800 */
[----:B------:R-:W-:-:S03]  /*39570*/  IADD3.X R17, PT, PT, R17, UR4, RZ, P6, !PT ;  /* 0x0000000411117c10 */ /* 0x000fc6000b7fe4ff */
[----:B------:R0:W-:Y:S01]  /*39580*/  STL [R1+0xf24], R9 ;  /* 0x000f240901007387 */ /* 0x0001e20000100800 */
[----:B------:R-:W-:-:S03]  /*39590*/  IADD3 R18, P6, PT, R18, UR13, RZ ;  /* 0x0000000d12127c10 */ /* 0x000fc6000ffde0ff */
[----:B------:R0:W-:Y:S01]  /*395a0*/  STL [R1+0xf7c], R10 ;  /* 0x000f7c0a01007387 */ /* 0x0001e20000100800 */
[----:B--2---:R-:W-:-:S03]  /*395b0*/  IADD3.X R19, PT, PT, R19, UR4, RZ, P5, !PT ;  /* 0x0000000413137c10 */ /* 0x004fc6000affe4ff */
[----:B------:R0:W-:Y:S01]  /*395c0*/  STL [R1+0xf2c], R11 ;  /* 0x000f2c0b01007387 */ /* 0x0001e20000100800 */
[----:B------:R-:W-:-:S03]  /*395d0*/  IADD3.X R21, PT, PT, R21, UR4, RZ, P1, !PT ;  /* 0x0000000415157c10 */ /* 0x000fc60008ffe4ff */
        /* <DEDUP_REMOVED lines=10> */
[----:B------:R0:W-:Y:S04]  /*39680*/  STL [R1+0xf4c], R28 ;  /* 0x000f4c1c01007387 */ /* 0x0001e80000100800 */
[----:B------:R0:W-:Y:S04]  /*39690*/  STL [R1+0xf54], R23 ;  /* 0x000f541701007387 */ /* 0x0001e80000100800 */
[----:B------:R0:W-:Y:S01]  /*396a0*/  STL [R1+0xf6c], R29 ;  /* 0x000f6c1d01007387 */ /* 0x0001e20000100800 */
[----:B------:R-:W-:-:S03]  /*396b0*/  USHF.R.S32.HI UR5, URZ, 0x7, UR5 ;  /* 0x00000007ff057899 */ /* 0x000fc60008011405 */
[----:B------:R0:W-:Y:S04]  /*396c0*/  STL [R1+0xf5c], R22 ;  /* 0x000f5c1601007387 */ /* 0x0001e80000100800 */
[----:B------:R0:W-:Y:S01]  /*396d0*/  STL [R1+0xf64], R0 ;  /* 0x000f640001007387 */ /* 0x0001e20000100800 */
[----:B---3--:R-:W-:-:S13]  /*396e0*/  ISETP.NE.U32.AND P5, PT, R20, UR5, PT ;  /* 0x0000000514007c0c */ /* 0x008fda000bfa5070 */
[----:B0-----:R-:W-:Y:S05]  /*396f0*/  @P5 BRA `(.L_x_1) ;  /* 0xfffffd1800045947 */ /* 0x001fea000383ffff */
.L_x_0:
[----:B------:R-:W2:Y:S01]  /*39700*/  LDL.LU R29, [R1+0x3dc] ;  /* 0x0003dc00011d7983 */ /* 0x000ea20000300800 */
[----:B------:R-:W0:Y:S01]  /*39710*/  S2UR UR5, SR_CgaCtaId ;  /* 0x00000000000579c3 */ /* 0x000e220000008800 */
[----:B------:R-:W1:Y:S01]  /*39720*/  LDCU.64 UR14, c[0x0][0x398] ;  /* 0x00007300ff0e77ac */ /* 0x000e620008000a00 */
[----:B------:R-:W4:Y:S01]  /*39730*/  LDCU UR11, c[0x0][0x39c] ;  /* 0x00007380ff0b77ac */ /* 0x000f220008000800 */
[----:B------:R-:W-:Y:S01]  /*39740*/  UMOV UR4, 0x400 ;  /* 0x0000040000047882 */ /* 0x000fe20000000000 */
[----:B------:R-:W5:Y:S01]  /*39750*/  LDCU UR12, c[0x0][0x39c] ;  /* 0x00007380ff0c77ac */ /* 0x000f620008000800 */
[----:B------:R-:W3:Y:S01]  /*39760*/  LDCU UR13, c[0x0][0x39c] ;  /* 0x00007380ff0d77ac */ /* 0x000ee20008000800 */
[----:B------:R-:W0:Y:S02]  /*39770*/  LDCU UR16, c[0x0][0x39c] ;  /* 0x00007380ff1077ac */ /* 0x000e240008000800 */
[----:B------:R-:W-:Y:S06]  /*39780*/  BAR.SYNC.DEFER_BLOCKING 0x0 ;  /* 0x0000000000007b1d */ /* 0x000fec0000010000 */
[----:B--2---:R2:W-:Y:S04]  /*39790*/  STL [R1+0x1428], R29 ;  /* 0x0014281d01007387 */ /* 0x0045e80000100800 */
[----:B--2---:R-:W2:Y:S04]  /*397a0*/  LDL.LU R29, [R1+0x3d4] ;  /* 0x0003d400011d7983 */ /* 0x004ea80000300800 */
        /* <DEDUP_REMOVED lines=8> */
[----:B------:R-:W2:Y:S04]  /*39830*/  LDL.LU R28, [R1+0x4c0] ;  /* 0x0004c000011c7983 */ /* 0x000ea80000300800 */
        /* <DEDUP_REMOVED lines=25> */
[----:B---3--:R-:W3:Y:S04]  /*399d0*/  LDL.LU R14, [R1+0x5f8] ;  /* 0x0005f800010e7983 */ /* 0x008ee80000300800 */
        /* <DEDUP_REMOVED lines=13> */
[----:B--2---:R-:W-:-:S03]  /*39ab0*/  F2FP.SATFINITE.E4M3.F32.PACK_AB_MERGE_C R29, R29, R28, RZ ;  /* 0x0000001c1d1d723e */ /* 0x004fc600048070ff */
[----:B------:R-:W2:Y:S04]  /*39ac0*/  LDL.LU R28, [R1+0x144c] ;  /* 0x00144c00011c7983 */ /* 0x000ea80000300800 */
[----:B------:R0:W-:Y:S04]  /*39ad0*/  STL [R1+0x1e4], R29 ;  /* 0x0001e41d01007387 */ /* 0x0001e80000100800 */
[----:B0-----:R-:W2:Y:S02]  /*39ae0*/  LDL.LU R29, [R1+0x1448] ;  /* 0x00144800011d7983 */ /* 0x001ea40000300800 */
[----:B--2---:R-:W-:-:S02]  /*39af0*/  F2FP.SATFINITE.E4M3.F32.PACK_AB_MERGE_C R29, R29, R28, RZ ;  /* 0x0000001c1d1d723e */ /* 0x004fc400048070ff */
        /* <DEDUP_REMOVED lines=16> */
[----:B------:R-:W2:Y:S01]  /*39c00*/  LDL.LU R28, [R1+0x1424] ;  /* 0x00142400011c7983 */ /* 0x000ea20000300800 */
[----:B------:R-:W-:Y:S02]  /*39c10*/  F2FP.SATFINITE.E4M3.F32.PACK_AB_MERGE_C R25, R25, R26, RZ ;  /* 0x0000001a1919723e */ /* 0x000fe400048070ff */
[----:B------:R-:W-:Y:S01]  /*39c20*/  F2FP.SATFINITE.E4M3.F32.PACK_AB_MERGE_C R23, R23, R24, RZ ;  /* 0x000000181717723e */ /* 0x000fe200048070ff */
[----:B------:R-:W-:Y:S01]  /*39c30*/  STL [R1+0x20c], R29 ;  /* 0x00020c1d01007387 */ /* 0x000fe20000100800 */
[----:B------:R-:W-:Y:S02]  /*39c40*/  F2FP.SATFINITE.E4M3.F32.PACK_AB_MERGE_C R21, R21, R22, RZ ;  /* 0x000000161515723e */ /* 0x000fe400048070ff */
[----:B------:R-:W-:Y:S02]  /*39c50*/  F2FP.SATFINITE.E4M3.F32.PACK_AB_MERGE_C R19, R19, R20, RZ ;  /* 0x000000141313723e */ /* 0x000fe400048070ff */
[----:B------:R-:W-:Y:S02]  /*39c60*/  F2FP.SATFINITE.E4M3.F32.PACK_AB_MERGE_C R17, R17, R18, RZ ;  /* 0x000000121111723e */ /* 0x000fe400048070ff */
[----:B------:R-:W-:-:S02]  /*39c70*/  F2FP.SATFINITE.E4M3.F32.PACK_AB_MERGE_C R15, R15, R16, RZ ;  /* 0x000000100f0f723e */ /* 0x000fc400048070ff */
[----:B---3--:R-:W-:Y:S02]  /*39c80*/  F2FP.SATFINITE.E4M3.F32.PACK_AB_MERGE_C R13, R13, R14, RZ ;  /* 0x0000000e0d0d723e */ /* 0x008fe400048070ff */
[----:B------:R-:W-:Y:S02]  /*39c90*/  F2FP.SATFINITE.E4M3.F32.PACK_AB_MERGE_C R11, R11, R12, RZ ;  /* 0x0000000c0b0b723e */ /* 0x000fe400048070ff */
[----:B------:R-:W-:Y:S02]  /*39ca0*/  F2FP.SATFINITE.E4M3.F32.PACK_AB_MERGE_C R9, R9, R10, RZ ;  /* 0x0000000a0909723e */ /* 0x000fe400048070ff */
[----:B------:R-:W-:Y:S02]  /*39cb0*/  F2FP.SATFINITE.E4M3.F32.PACK_AB_MERGE_C R7, R7, R8, RZ ;  /* 0x000000080707723e */ /* 0x000fe400048070ff */
[----:B------:R-:W-:Y:S02]  /*39cc0*/  F2FP.SATFINITE.E4M3.F32.PACK_AB_MERGE_C R5, R5, R6, RZ ;  /* 0x000000060505723e */ /* 0x000fe400048070ff */
[----:B------:R-:W-:-:S02]  /*39cd0*/  F2FP.SATFINITE.E4M3.F32.PACK_AB_MERGE_C R3, R3, R4, RZ ;  /* 0x000000040303723e */ /* 0x000fc400048070ff */
[----:B--2---:R-:W-:-:S05]  /*39ce0*/  F2FP.SATFINITE.E4M3.F32.PACK_AB_MERGE_C R27, R27, R28, RZ ;  /* 0x0000001c1b1b723e */ /* 0x004fca00048070ff */
        /* <DEDUP_REMOVED lines=10> */
[----:B------:R-:W-:Y:S01]  /*39d90*/  STL [R1+0x16c], R7 ;  /* 0x00016c0701007387 */ /* 0x000fe20000100800 */
[----:B0-----:R-:W-:-:S03]  /*39da0*/  F2FP.SATFINITE.E4M3.F32.PACK_AB_MERGE_C R11, R0, R2, RZ ;  /* 0x00000002000b723e */ /* 0x001fc600048070ff */
[----:B------:R-:W-:Y:S04]  /*39db0*/  STL [R1+0x168], R5 ;  /* 0x0001680501007387 */ /* 0x000fe80000100800 */
[----:B------:R-:W2:Y:S04]  /*39dc0*/  LDL.LU R29, [R1+0x2d8] ;  /* 0x0002d800011d7983 */ /* 0x000ea80000300800 */
[----:B------:R-:W-:Y:S04]  /*39dd0*/  STL [R1+0x164], R3 ;  /* 0x0001640301007387 */ /* 0x000fe80000100800 */
        /* <DEDUP_REMOVED lines=34> */
[----:B------:R-:W3:Y:S04]  /*3a000*/  LDL.LU R28, [R1+0x2dc] ;  /* 0x0002dc00011c7983 */ /* 0x000ee80000300800 */
[----:B---3--:R0:W-:Y:S04]  /*3a010*/  STL [R1+0x13a8], R28 ;  /* 0x0013a81c01007387 */ /* 0x0081e80000100800 */
[----:B0-----:R-:W3:Y:S04]  /*3a020*/  LDL.LU R28, [R1+0x2e8] ;  /* 0x0002e800011c7983 */ /* 0x001ee80000300800 */
        /* <DEDUP_REMOVED lines=29> */
[----:B0-----:R-:W2:Y:S04]  /*3a200*/  LDL.LU R28, [R1+0x390] ;  /* 0x00039000011c7983 */ /* 0x001ea80000300800 */
        /* <DEDUP_REMOVED lines=26> */
[----:B------:R0:W-:Y:S04]  /*3a3b0*/  STL [R1+0x12c8], R11 ;  /* 0x0012c80b01007387 */ /* 0x0001e80000100800 */
[----:B0-----:R-:W3:Y:S01]  /*3a3c0*/  LDL.LU R11, [R1+0x2d4] ;  /* 0x0002d400010b7983 */ /* 0x001ee20000300800 */
        /* <DEDUP_REMOVED lines=63> */
[----:B0-----:R-:W3:Y:S02]  /*3a7c0*/  LDL.LU R29, [R1+0x13a4] ;  /* 0x0013a400011d7983 */ /* 0x001ee40000300800 */
[----:B---3--:R-:W-:-:S02]  /*3a7d0*/  F2FP.SATFINITE.E4M3.F32.PACK_AB_MERGE_C R11, R11, R29, RZ ;  /* 0x0000001d0b0b723e */ /* 0x008fc400048070ff */
[----:B------:R-:W2:Y:S01]  /*3a7e0*/  LDL.LU R29, [R1+0x13a0] ;  /* 0x0013a000011d7983 */ /* 0x000ea20000300800 */
[----:B------:R-:W-:Y:S02]  /*3a7f0*/  F2FP.SATFINITE.E4M3.F32.PACK_AB_MERGE_C R26, R26, R27, RZ ;  /* 0x0000001b1a1a723e */ /* 0x000fe400048070ff */
[----:B------:R-:W-:Y:S01]  /*3a800*/  F2FP.SATFINITE.E4M3.F32.PACK_AB_MERGE_C R22, R22, R23, RZ ;  /* 0x000000171616723e */ /* 0x000fe200048070ff */
[----:B------:R0:W-:Y:S01]  /*3a810*/  STL [R1+0x160], R11 ;  /* 0x0001600b01007387 */ /* 0x0001e20000100800 */
[----:B------:R-:W-:Y:S02]  /*3a820*/  F2FP.SATFINITE.E4M3.F32.PACK_AB_MERGE_C R20, R20, R21, RZ ;  /* 0x000000151414723e */ /* 0x000fe400048070ff */
[----:B------:R-:W-:Y:S02]  /*3a830*/  F2FP.SATFINITE.E4M3.F32.PACK_AB_MERGE_C R16, R16, R17, RZ ;  /* 0x000000111010723e */ /* 0x000fe400048070ff */
[----:B------:R-:W-:Y:S02]  /*3a840*/  F2FP.SATFINITE.E4M3.F32.PACK_AB_MERGE_C R14, R14, R15, RZ ;  /* 0x0000000f0e0e723e */ /* 0x000fe400048070ff */
[----:B------:R-:W-:-:S02]  /*3a850*/  F2FP.SATFINITE.E4M3.F32.PACK_AB_MERGE_C R9, R9, R10, RZ ;  /* 0x0000000a0909723e */ /* 0x000fc400048070ff */
[----:B------:R-:W-:Y:S02]  /*3a860*/  F2FP.SATFINITE.E4M3.F32.PACK_AB_MERGE_C R7, R7, R8, RZ ;  /* 0x000000080707723e */ /* 0x000fe400048070ff */
[----:B0-----:R-:W-:Y:S02]  /*3a870*/  F2FP.SATFINITE.E4M3.F32.PACK_AB_MERGE_C R11, R24, R25, RZ ;  /* 0x00000019180b723e */ /* 0x001fe400048070ff */
[----:B------:R-:W-:Y:S02]  /*3a880*/  F2FP.SATFINITE.E4M3.F32.PACK_AB_MERGE_C R5, R5, R6, RZ ;  /* 0x000000060505723e */ /* 0x000fe400048070ff */
[----:B------:R-:W-:Y:S02]  /*3a890*/  F2FP.SATFINITE.E4M3.F32.PACK_AB_MERGE_C R3, R3, R4, RZ ;  /* 0x000000040303723e */ /* 0x000fe400048070ff */
[----:B------:R-:W-:Y:S02]  /*3a8a0*/  F2FP.SATFINITE.E4M3.F32.PACK_AB_MERGE_C R0, R0, R2, RZ ;  /* 0x000000020000723e */ /* 0x000fe400048070ff */
[----:B--2---:R-:W-:-:S05]  /*3a8b0*/  F2FP.SATFINITE.E4M3.F32.PACK_AB_MERGE_C R28, R28, R29, RZ ;  /* 0x0000001d1c1c723e */ /* 0x004fca00048070ff */
[----:B------:R-:W-:Y:S04]  /*3a8c0*/  STL [R1+0x15c], R28 ;  /* 0x00015c1c01007387 */ /* 0x000fe80000100800 */
[----:B------:R-:W-:Y:S04]  /*3a8d0*/  STL [R1+0x158], R26 ;  /* 0x0001581a01007387 */ /* 0x000fe80000100800 */
[----:B------:R0:W-:Y:S04]  /*3a8e0*/  STL [R1+0x154], R11 ;  /* 0x0001540b01007387 */ /* 0x0001e80000100800 */
[----:B------:R-:W-:Y:S04]  /*3a8f0*/  STL [R1+0x1cc], R22 ;  /* 0x0001cc1601007387 */ /* 0x000fe80000100800 */
[----:B------:R-:W-:Y:S01]  /*3a900*/  STL [R1+0x1c8], R20 ;  /* 0x0001c81401007387 */ /* 0x000fe20000100800 */
[----:B0-----:R-:W-:-:S05]  /*3a910*/  F2FP.SATFINITE.E4M3.F32.PACK_AB_MERGE_C R11, R18, R19, RZ ;  /* 0x00000013120b723e */ /* 0x001fca00048070ff */
[----:B------:R0:W-:Y:S04]  /*3a920*/  STL [R1+0x1c4], R11 ;  /* 0x0001c40b01007387 */ /* 0x0001e80000100800 */
[----:B------:R-:W-:Y:S04]  /*3a930*/  STL [R1+0x1c0], R16 ;  /* 0x0001c01001007387 */ /* 0x000fe80000100800 */
[----:B------:R-:W-:Y:S01]  /*3a940*/  STL [R1+0x288], R14 ;  /* 0x0002880e01007387 */ /* 0x000fe20000100800 */
[----:B0-----:R-:W-:-:S05]  /*3a950*/  F2FP.SATFINITE.E4M3.F32.PACK_AB_MERGE_C R11, R12, R13, RZ ;  /* 0x0000000d0c0b723e */ /* 0x001fca00048070ff */
[----:B------:R0:W-:Y:S04]  /*3a960*/  STL [R1+0x284], R11 ;  /* 0x0002840b01007387 */ /* 0x0001e80000100800 */
[----:B------:R-:W-:Y:S04]  /*3a970*/  STL [R1+0x280], R9 ;  /* 0x0002800901007387 */ /* 0x000fe80000100800 */
[----:B------:R-:W-:Y:S04]  /*3a980*/  STL [R1+0x208], R7 ;  /* 0x0002080701007387 */ /* 0x000fe80000100800 */
[----:B------:R-:W-:Y:S04]  /*3a990*/  STL [R1+0xe0], R5 ;  /* 0x0000e00501007387 */ /* 0x000fe80000100800 */
[----:B0-----:R-:W2:Y:S04]  /*3a9a0*/  LDL.LU R11, [R1+0xbc] ;  /* 0x0000bc00010b7983 */ /* 0x001ea80000300800 */
[----:B------:R-:W-:Y:S04]  /*3a9b0*/  STL [R1+0xdc], R3 ;  /* 0x0000dc0301007387 */ /* 0x000fe80000100800 */
[----:B--2---:R0:W-:Y:S04]  /*3a9c0*/  STL [R1+0x1330], R11 ;  /* 0x0013300b01007387 */ /* 0x0041e80000100800 */
[----:B------:R-:W-:Y:S04]  /*3a9d0*/  STL [R1+0xd8], R0 ;  /* 0x0000d80001007387 */ /* 0x000fe80000100800 */
        /* <DEDUP_REMOVED lines=143> */
[----:B---3--:R-:W-:Y:S02]  /*3b2d0*/  F2FP.SATFINITE.E4M3.F32.PACK_AB_MERGE_C R22, R22, R28, RZ ;  /* 0x0000001c1616723e */ /* 0x008fe400048070ff */
[----:B------:R-:W-:Y:S02]  /*3b2e0*/  F2FP.SATFINITE.E4M3.F32.PACK_AB_MERGE_C R20, R20, R21, RZ ;  /* 0x000000151414723e */ /* 0x000fe400048070ff */
[----:B------:R-:W-:Y:S02]  /*3b2f0*/  F2FP.SATFINITE.E4M3.F32.PACK_AB_MERGE_C R16, R16, R17, RZ ;  /* 0x000000111010723e */ /* 0x000fe400048070ff */
[----:B------:R-:W-:Y:S02]  /*3b300*/  F2FP.SATFINITE.E4M3.F32.PACK_AB_MERGE_C R14, R14, R15, RZ ;  /* 0x0000000f0e0e723e */ /* 0x000fe400048070ff */
[----:B------:R-:W-:Y:S02]  /*3b310*/  F2FP.SATFINITE.E4M3.F32.PACK_AB_MERGE_C R9, R9, R10, RZ ;  /* 0x0000000a0909723e */ /* 0x000fe400048070ff */
[----:B------:R-:W-:-:S02]  /*3b320*/  F2FP.SATFINITE.E4M3.F32.PACK_AB_MERGE_C R7, R7, R8, RZ ;  /* 0x000000080707723e */ /* 0x000fc400048070ff */
[----:B------:R-:W-:Y:S02]  /*3b330*/  F2FP.SATFINITE.E4M3.F32.PACK_AB_MERGE_C R5, R5, R6, RZ ;  /* 0x000000060505723e */ /* 0x000fe400048070ff */
[----:B------:R-:W-:Y:S02]  /*3b340*/  F2FP.SATFINITE.E4M3.F32.PACK_AB_MERGE_C R3, R3, R4, RZ ;  /* 0x000000040303723e */ /* 0x000fe400048070ff */
[----:B------:R-:W-:Y:S02]  /*3b350*/  F2FP.SATFINITE.E4M3.F32.PACK_AB_MERGE_C R0, R0, R2, RZ ;  /* 0x000000020000723e */ /* 0x000fe400048070ff */
[----:B--2---:R-:W-:-:S05]  /*3b360*/  F2FP.SATFINITE.E4M3.F32.PACK_AB_MERGE_C R23, R23, R29, RZ ;  /* 0x0000001d1717723e */ /* 0x004fca00048070ff */
[----:B------:R-:W-:Y:S04]  /*3b370*/  STL [R1+0x12b8], R23 ;  /* 0x0012b81701007387 */ /* 0x000fe80000100800 */
[----:B------:R0:W-:Y:S04]  /*3b380*/  STL [R1], R11 ;  /* 0x0000000b01007387 */ /* 0x0001e80000100800 */
[----:B------:R2:W-:Y:S01]  /*3b390*/  STL [R1+0x12bc], R22 ;  /* 0x0012bc1601007387 */ /* 0x0005e20000100800 */
[----:B0-----:R-:W-:Y:S02]  /*3b3a0*/  F2FP.SATFINITE.E4M3.F32.PACK_AB_MERGE_C R11, R26, R27, RZ ;  /* 0x0000001b1a0b723e */ /* 0x001fe400048070ff */
[----:B--2---:R-:W-:-:S03]  /*3b3b0*/  F2FP.SATFINITE.E4M3.F32.PACK_AB_MERGE_C R22, R24, R25, RZ ;  /* 0x000000191816723e */ /* 0x004fc600048070ff */
        /* <DEDUP_REMOVED lines=8> */
[----:B------:R-:W-:Y:S04]  /*3b440*/  STL [R1+0xf8], R11 ;  /* 0x0000f80b01007387 */ /* 0x000fe80000100800 */
[----:B------:R-:W-:Y:S04]  /*3b450*/  STL [R1+0xf4], R9 ;  /* 0x0000f40901007387 */ /* 0x000fe80000100800 */
[----:B------:R-:W-:Y:S04]  /*3b460*/  STL [R1+0x140], R7 ;  /* 0x0001400701007387 */ /* 0x000fe80000100800 */
[----:B------:R-:W-:Y:S04]  /*3b470*/  STL [R1+0x13c], R5 ;  /* 0x00013c0501007387 */ /* 0x000fe80000100800 */
[----:B------:R-:W2:Y:S04]  /*3b480*/  LDL.LU R21, [R1+0xa4] ;  /* 0x0000a40001157983 */ /* 0x000ea80000300800 */
[----:B------:R-:W-:Y:S04]  /*3b490*/  STL [R1+0x138], R3 ;  /* 0x0001380301007387 */ /* 0x000fe80000100800 */
[----:B------:R-:W3:Y:S04]  /*3b4a0*/  LDL.LU R20, [R1+0xac] ;  /* 0x0000ac0001147983 */ /* 0x000ee80000300800 */
[----:B------:R-:W-:Y:S04]  /*3b4b0*/  STL [R1+0x134], R0 ;  /* 0x0001340001007387 */ /* 0x000fe80000100800 */
[----:B---3--:R0:W-:Y:S04]  /*3b4c0*/  STL [R1+0x1328], R20 ;  /* 0x0013281401007387 */ /* 0x0081e80000100800 */
[----:B0-----:R-:W2:Y:S04]  /*3b4d0*/  LDL.LU R20, [R1+0xa0] ;  /* 0x0000a00001147983 */ /* 0x001ea80000300800 */
[----:B------:R-:W3:Y:S04]  /*3b4e0*/  LDL.LU R19, [R1+0x194] ;  /* 0x0001940001137983 */ /* 0x000ee80000300800 */
[----:B---3--:R0:W-:Y:S04]  /*3b4f0*/  STL [R1+0x1324], R19 ;  /* 0x0013241301007387 */ /* 0x0081e80000100800 */
[----:B0-----:R-:W3:Y:S04]  /*3b500*/  LDL.LU R19, [R1+0xa8] ;  /* 0x0000a80001137983 */ /* 0x001ee80000300800 */
[----:B------:R-:W2:Y:S04]  /*3b510*/  LDL.LU R18, [R1+0x19c] ;  /* 0x00019c0001127983 */ /* 0x000ea80000300800 */
[----:B--2---:R0:W-:Y:S04]  /*3b520*/  STL [R1+0x1320], R18 ;  /* 0x0013201201007387 */ /* 0x0041e80000100800 */
[----:B0-----:R-:W2:Y:S04]  /*3b530*/  LDL.LU R18, [R1+0x190] ;  /* 0x0001900001127983 */ /* 0x001ea80000300800 */
[----:B------:R-:W2:Y:S04]  /*3b540*/  LDL.LU R22, [R1+0x2ac] ;  /* 0x0002ac0001167983 */ /* 0x000ea80000300800 */
        /* <DEDUP_REMOVED lines=10> */
[----:B------:R-:W2:Y:S04]  /*3b5f0*/  LDL.LU R23, [R1+0x330] ;  /* 0x0003300001177983 */ /* 0x000ea80000300800 */
[----:B--2---:R0:W-:Y:S04]  /*3b600*/  STL [R1+0x1308], R23 ;  /* 0x0013081701007387 */ /* 0x0041e80000100800 */
[----:B0-----:R-:W2:Y:S04]  /*3b610*/  LDL.LU R23, [R1+0x220] ;  /* 0x0002200001177983 */ /* 0x001ea80000300800 */
[----:B--2---:R0:W-:Y:S04]  /*3b620*/  STL [R1+0x1310], R23 ;  /* 0x0013101701007387 */ /* 0x0041e80000100800 */
[----:B0-----:R-:W2:Y:S01]  /*3b630*/  LDL.LU R23, [R1+0x1a8] ;  /* 0x0001a80001177983 */ /* 0x001ea20000300800 */
[----:B------:R-:W-:-:S03]  /*3b640*/  F2FP.SATFINITE.E4M3.F32.PACK_AB_MERGE_C R21, R21, R20, RZ ;  /* 0x000000141515723e */ /* 0x000fc600048070ff */
[----:B--2---:R0:W-:Y:S04]  /*3b650*/  STL [R1+0x1318], R23 ;  /* 0x0013181701007387 */ /* 0x0041e80000100800 */
        /* <DEDUP_REMOVED lines=25> */
[----:B------:R0:W-:Y:S04]  /*3b7f0*/  STL [R1+0x12c0], R21 ;  /* 0x0012c01501007387 */ /* 0x0001e80000100800 */
[----:B0-----:R-:W2:Y:S01]  /*3b800*/  LDL.LU R21, [R1+0x2a8] ;  /* 0x0002a80001157983 */ /* 0x001ea20000300800 */
[----:B---3--:R-:W-:-:S03]  /*3b810*/  F2FP.SATFINITE.E4M3.F32.PACK_AB_MERGE_C R20, R20, R19, RZ ;  /* 0x000000131414723e */ /* 0x008fc600048070ff */
        /* <DEDUP_REMOVED lines=8> */
[----:B------:R-:W2:Y:S04]  /*3b8a0*/  LDL.LU R22, [R1+0x131c] ;  /* 0x00131c0001167983 */ /* 0x000ea80000300800 */
        /* <DEDUP_REMOVED lines=13> */
[----:B0-----:R-:W3:Y:S01]  /*3b980*/  LDL.LU R22, [R1+0x1304] ;  /* 0x0013040001167983 */ /* 0x001ee20000300800 */
[----:B------:R-:W-:Y:S02]  /*3b990*/  F2FP.SATFINITE.E4M3.F32.PACK_AB_MERGE_C R16, R16, R17, RZ ;  /* 0x000000111010723e */ /* 0x000fe400048070ff */
[----:B------:R-:W-:-:S02]  /*3b9a0*/  F2FP.SATFINITE.E4M3.F32.PACK_AB_MERGE_C R17, R0, R13, RZ ;  /* 0x0000000d0011723e */ /* 0x000fc400048070ff */
[----:B------:R-:W0:Y:S01]  /*3b9b0*/  S2R R0, SR_TID.X ;  /* 0x0000000000007919 */ /* 0x000e220000002100 */
[----:B---3--:R-:W-:Y:S02]  /*3b9c0*/  F2FP.SATFINITE.E4M3.F32.PACK_AB_MERGE_C R18, R18, R22, RZ ;  /* 0x000000161212723e */ /* 0x008fe400048070ff */
[----:B------:R-:W3:Y:S01]  /*3b9d0*/  LDL.LU R22, [R1+0x1300] ;  /* 0x0013000001167983 */ /* 0x000ee20000300800 */
[----:B------:R-:W-:Y:S02]  /*3b9e0*/  F2FP.SATFINITE.E4M3.F32.PACK_AB_MERGE_C R19, R20, R19, RZ ;  /* 0x000000131413723e */ /* 0x000fe400048070ff */
[----:B------:R-:W-:Y:S01]  /*3b9f0*/  F2FP.SATFINITE.E4M3.F32.PACK_AB_MERGE_C R7, R7, R9, RZ ;  /* 0x000000090707723e */ /* 0x000fe200048070ff */
[----:B------:R2:W-:Y:S01]  /*3ba00*/  STL [R1+0xa0], R18 ;  /* 0x0000a01201007387 */ /* 0x0005e20000100800 */
[----:B------:R-:W-:Y:S02]  /*3ba10*/  F2FP.SATFINITE.E4M3.F32.PACK_AB_MERGE_C R6, R6, R8, RZ ;  /* 0x000000080606723e */ /* 0x000fe400048070ff */
[----:B------:R-:W-:Y:S01]  /*3ba20*/  F2FP.SATFINITE.E4M3.F32.PACK_AB_MERGE_C R4, R4, R5, RZ ;  /* 0x000000050404723e */ /* 0x000fe200048070ff */
[----:B------:R0:W-:Y:S01]  /*3ba30*/  STL [R1+0xc0], R19 ;  /* 0x0000c01301007387 */ /* 0x0001e20000100800 */
[----:B--2---:R-:W-:-:S02]  /*3ba40*/  F2FP.SATFINITE.E4M3.F32.PACK_AB_MERGE_C R18, R11, R23, RZ ;  /* 0x000000170b12723e */ /* 0x004fc400048070ff */
[----:B------:R-:W-:Y:S02]  /*3ba50*/  F2FP.SATFINITE.E4M3.F32.PACK_AB_MERGE_C R11, R26, R27, RZ ;  /* 0x0000001b1a0b723e */ /* 0x000fe400048070ff */
[----:B0-----:R-:W-:Y:S02]  /*3ba60*/  F2FP.SATFINITE.E4M3.F32.PACK_AB_MERGE_C R19, R28, R29, RZ ;  /* 0x0000001d1c13723e */ /* 0x001fe400048070ff */
[----:B---3--:R-:W-:-:S05]  /*3ba70*/  F2FP.SATFINITE.E4M3.F32.PACK_AB_MERGE_C R20, R22, R21, RZ ;  /* 0x000000151614723e */ /* 0x008fca00048070ff */
[----:B------:R-:W-:Y:S04]  /*3ba80*/  STL [R1+0xbc], R20 ;  /* 0x0000bc1401007387 */ /* 0x000fe80000100800 */
[----:B------:R0:W-:Y:S04]  /*3ba90*/  STL [R1+0xb8], R18 ;  /* 0x0000b81201007387 */ /* 0x0001e80000100800 */
[----:B------:R-:W-:Y:S04]  /*3baa0*/  STL [R1+0xb4], R19 ;  /* 0x0000b41301007387 */ /* 0x000fe80000100800 */
[----:B------:R2:W-:Y:S01]  /*3bab0*/  STL [R1+0xf0], R11 ;  /* 0x0000f00b01007387 */ /* 0x0005e20000100800 */
[----:B0-----:R-:W-:-:S05]  /*3bac0*/  F2FP.SATFINITE.E4M3.F32.PACK_AB_MERGE_C R18, R24, R25, RZ ;  /* 0x000000191812723e */ /* 0x001fca00048070ff */
[----:B------:R-:W-:Y:S01]  /*3bad0*/  STL [R1+0xec], R18 ;  /* 0x0000ec1201007387 */ /* 0x000fe20000100800 */
[----:B--2---:R-:W-:-:S03]  /*3bae0*/  F2FP.SATFINITE.E4M3.F32.PACK_AB_MERGE_C R11, R14, R15, RZ ;  /* 0x0000000f0e0b723e */ /* 0x004fc600048070ff */
[----:B------:R0:W-:Y:S04]  /*3baf0*/  STL [R1+0xe8], R16 ;  /* 0x0000e81001007387 */ /* 0x0001e80000100800 */
[----:B------:R-:W-:Y:S04]  /*3bb00*/  STL [R1+0x12d4], R17 ;  /* 0x0012d41101007387 */ /* 0x000fe80000100800 */
[----:B------:R-:W-:Y:S01]  /*3bb10*/  STL [R1+0xe4], R11 ;  /* 0x0000e40b01007387 */ /* 0x000fe20000100800 */
[----:B0-----:R-:W-:-:S03]  /*3bb20*/  F2FP.SATFINITE.E4M3.F32.PACK_AB_MERGE_C R16, R10, R12, RZ ;  /* 0x0000000c0a10723e */ /* 0x001fc600048070ff */
[----:B------:R0:W-:Y:S04]  /*3bb30*/  STL [R1+0x12d8], R0 ;  /* 0x0012d80001007387 */ /* 0x0001e80000100800 */
[----:B------:R-:W-:Y:S04]  /*3bb40*/  STL [R1+0x12dc], R16 ;  /* 0x0012dc1001007387 */ /* 0x000fe80000100800 */
[----:B------:R-:W-:Y:S01]  /*3bb50*/  STL [R1+0x12e0], R7 ;  /* 0x0012e00701007387 */ /* 0x000fe20000100800 */
[----:B0-----:R-:W-:-:S03]  /*3bb60*/  F2FP.SATFINITE.E4M3.F32.PACK_AB_MERGE_C R0, R2, R3, RZ ;  /* 0x000000030200723e */ /* 0x001fc600048070ff */
        /* <DEDUP_REMOVED lines=10> */
[----:B---3--:R0:W-:Y:S04]  /*3bc10*/  STL [R1+0x12f8], R27 ;  /* 0x0012f81b01007387 */ /* 0x0081e80000100800 */
[----:B0-----:R-:W3:Y:S04]  /*3bc20*/  LDL.LU R27, [R1+0x1b8] ;  /* 0x0001b800011b7983 */ /* 0x001ee80000300800 */
[----:B------:R-:W2:Y:S04]  /*3bc30*/  LDL.LU R26, [R1+0x320] ;  /* 0x00032000011a7983 */ /* 0x000ea80000300800 */
[----:B--2---:R0:W-:Y:S04]  /*3bc40*/  STL [R1+0x12f4], R26 ;  /* 0x0012f41a01007387 */ /* 0x0041e80000100800 */
[----:B0-----:R-:W2:Y:S04]  /*3bc50*/  LDL.LU R26, [R1+0x230] ;  /* 0x00023000011a7983 */ /* 0x001ea80000300800 */
[----:B------:R-:W2:Y:S04]  /*3bc60*/  LDL.LU R10, [R1+0x324] ;  /* 0x00032400010a7983 */ /* 0x000ea80000300800 */
[----:B------:R-:W2:Y:S04]  /*3bc70*/  LDL.LU R25, [R1+0x328] ;  /* 0x0003280001197983 */ /* 0x000ea80000300800 */
[----:B------:R-:W2:Y:S04]  /*3bc80*/  LDL.LU R8, [R1+0x32c] ;  /* 0x00032c0001087983 */ /* 0x000ea80000300800 */
[----:B------:R-:W2:Y:S04]  /*3bc90*/  LDL.LU R6, [R1+0x378] ;  /* 0x0003780001067983 */ /* 0x000ea80000300800 */
[----:B--2---:R0:W-:Y:S04]  /*3bca0*/  STL [R1+0x12e8], R6 ;  /* 0x0012e80601007387 */ /* 0x0041e80000100800 */
[----:B0-----:R-:W2:Y:S04]  /*3bcb0*/  LDL.LU R6, [R1+0x374] ;  /* 0x0003740001067983 */ /* 0x001ea80000300800 */
[----:B------:R-:W2:Y:S01]  /*3bcc0*/  LDL.LU R7, [R1+0x37c] ;  /* 0x00037c0001077983 */ /* 0x000ea20000300800 */
        /* <DEDUP_REMOVED lines=27> */
[----:B------:R-:W3:Y:S02]  /*3be80*/  LDL.LU R27, [R1+0x12f8] ;  /* 0x0012f800011b7983 */ /* 0x000ee40000300800 */
[----:B---3--:R-:W-:Y:S02]  /*3be90*/  F2FP.SATFINITE.E4M3.F32.PACK_AB_MERGE_C R27, R27, R26, RZ ;  /* 0x0000001a1b1b723e */ /* 0x008fe400048070ff */
[----:B------:R-:W3:Y:S04]  /*3bea0*/  LDL.LU R26, [R1+0x12f4] ;  /* 0x0012f400011a7983 */ /* 0x000ee80000300800 */
[----:B------:R0:W-:Y:S04]  /*3beb0*/  STL [R1+0x1c], R27 ;  /* 0x00001c1b01007387 */ /* 0x0001e80000100800 */
[----:B0-----:R-:W4:Y:S01]  /*3bec0*/  LDL.LU R27, [R1+0x12f0] ;  /* 0x0012f000011b7983 */ /* 0x001f220000300800 */
[----:B------:R-:W-:-:S02]  /*3bed0*/  F2FP.SATFINITE.E4M3.F32.PACK_AB_MERGE_C R8, R8, R25, RZ ;  /* 0x000000190808723e */ /* 0x000fc400048070ff */
[----:B--2---:R-:W-:Y:S02]  /*3bee0*/  F2FP.SATFINITE.E4M3.F32.PACK_AB_MERGE_C R6, R6, R7, RZ ;  /* 0x000000070606723e */ /* 0x004fe400048070ff */
[----:B---3--:R-:W-:Y:S02]  /*3bef0*/  F2FP.SATFINITE.E4M3.F32.PACK_AB_MERGE_C R10, R10, R26, RZ ;  /* 0x0000001a0a0a723e */ /* 0x008fe400048070ff */
[----:B----4-:R-:W-:Y:S02]  /*3bf00*/  F2FP.SATFINITE.E4M3.F32.PACK_AB_MERGE_C R27, R27, R29, RZ ;  /* 0x0000001d1b1b723e */ /* 0x010fe400048070ff */
[----:B------:R-:W2:Y:S04]  /*3bf10*/  LDL.LU R29, [R1+0x40] ;  /* 0x00004000011d7983 */ /* 0x000ea80000300800 */
[----:B------:R0:W-:Y:S04]  /*3bf20*/  STL [R1+0x18], R27 ;  /* 0x0000181b01007387 */ /* 0x0001e80000100800 */
[----:B0-----:R-:W2:Y:S04]  /*3bf30*/  LDL.LU R27, [R1+0x44] ;  /* 0x00004400011b7983 */ /* 0x001ea80000300800 */
[----:B------:R-:W3:Y:S04]  /*3bf40*/  LDL.LU R26, [R1+0x48] ;  /* 0x00004800011a7983 */ /* 0x000ee80000300800 */
[----:B------:R0:W-:Y:S04]  /*3bf50*/  STL [R1+0x14], R10 ;  /* 0x0000140a01007387 */ /* 0x0001e80000100800 */
[----:B0-----:R-:W3:Y:S04]  /*3bf60*/  LDL.LU R10, [R1+0x4c] ;  /* 0x00004c00010a7983 */ /* 0x001ee80000300800 */
[----:B------:R-:W4:Y:S04]  /*3bf70*/  LDL.LU R25, [R1+0x70] ;  /* 0x0000700001197983 */ /* 0x000f280000300800 */
[----:B------:R0:W-:Y:S04]  /*3bf80*/  STL [R1+0x10], R8 ;  /* 0x0000100801007387 */ /* 0x0001e80000100800 */
[----:B0-----:R-:W4:Y:S04]  /*3bf90*/  LDL.LU R8, [R1+0x74] ;  /* 0x0000740001087983 */ /* 0x001f280000300800 */
[----:B------:R-:W2:Y:S04]  /*3bfa0*/  LDL.LU R7, [R1+0x12ec] ;  /* 0x0012ec0001077983 */ /* 0x000ea80000300800 */
[----:B------:R0:W-:Y:S04]  /*3bfb0*/  STL [R1+0x98], R6 ;  /* 0x0000980601007387 */ /* 0x0001e80000100800 */
[----:B0-----:R-:W2:Y:S01]  /*3bfc0*/  LDL.LU R6, [R1+0x12e8] ;  /* 0x0012e80001067983 */ /* 0x001ea20000300800 */
[----:B------:R-:W-:-:S02]  /*3bfd0*/  F2FP.SATFINITE.E4M3.F32.PACK_AB_MERGE_C R0, R0, R16, RZ ;  /* 0x000000100000723e */ /* 0x000fc400048070ff */
[----:B------:R-:W-:Y:S02]  /*3bfe0*/  F2FP.SATFINITE.E4M3.F32.PACK_AB_MERGE_C R24, R24, R20, RZ ;  /* 0x000000141818723e */ /* 0x000fe400048070ff */
        /* <DEDUP_REMOVED lines=8> */
[----:B--2---:R-:W-:Y:S02]  /*3c070*/  F2FP.SATFINITE.E4M3.F32.PACK_AB_MERGE_C R7, R7, R6, RZ ;  /* 0x000000060707723e */ /* 0x004fe400048070ff */
[----:B------:R-:W2:Y:S04]  /*3c080*/  LDL.LU R6, [R1+0x12e4] ;  /* 0x0012e40001067983 */ /* 0x000ea80000300800 */
[----:B------:R0:W-:Y:S04]  /*3c090*/  STL [R1+0x94], R7 ;  /* 0x0000940701007387 */ /* 0x0001e80000100800 */
[----:B0-----:R-:W2:Y:S04]  /*3c0a0*/  LDL.LU R7, [R1+0x12e0] ;  /* 0x0012e00001077983 */ /* 0x001ea80000300800 */
[----:B------:R-:W2:Y:S04]  /*3c0b0*/  LDL.LU R16, [R1+0x12dc] ;  /* 0x0012dc0001107983 */ /* 0x000ea80000300800 */
[----:B------:R0:W-:Y:S04]  /*3c0c0*/  STL [R1+0x90], R0 ;  /* 0x0000900001007387 */ /* 0x0001e80000100800 */
[----:B0-----:R-:W2:Y:S04]  /*3c0d0*/  LDL.LU R0, [R1+0x12d8] ;  /* 0x0012d80001007983 */ /* 0x001ea80000300800 */
[----:B------:R-:W5:Y:S04]  /*3c0e0*/  LDL.LU R20, [R1+0x78] ;  /* 0x0000780001147983 */ /* 0x000f680000300800 */
[----:B------:R0:W-:Y:S04]  /*3c0f0*/  STL [R1+0x8c], R24 ;  /* 0x00008c1801007387 */ /* 0x0001e80000100800 */
[----:B0-----:R-:W5:Y:S04]  /*3c100*/  LDL.LU R24, [R1+0x7c] ;  /* 0x00007c0001187983 */ /* 0x001f680000300800 */
        /* <DEDUP_REMOVED lines=8> */
[----:B------:R-:W-:-:S02]  /*3c190*/  F2FP.SATFINITE.E4M3.F32.PACK_AB_MERGE_C R27, R27, R29, RZ ;  /* 0x0000001d1b1b723e */ /* 0x000fc400048070ff */
[----:B---3--:R-:W-:Y:S01]  /*3c1a0*/  F2FP.SATFINITE.E4M3.F32.PACK_AB_MERGE_C R26, R10, R26, RZ ;  /* 0x0000001a0a1a723e */ /* 0x008fe200048070ff */
[----:B------:R-:W-:Y:S01]  /*3c1b0*/  STL.64 [R1+0x12b0], R14 ;  /* 0x0012b00e01007387 */ /* 0x000fe20000100a00 */
[----:B----4-:R-:W-:-:S03]  /*3c1c0*/  F2FP.SATFINITE.E4M3.F32.PACK_AB_MERGE_C R25, R8, R25, RZ ;  /* 0x000000190819723e */ /* 0x010fc600048070ff */
[----:B------:R0:W-:Y:S04]  /*3c1d0*/  STL.64 [R1+0x12a8], R12 ;  /* 0x0012a80c01007387 */ /* 0x0001e80000100a00 */
[----:B------:R-:W-:Y:S04]  /*3c1e0*/  STL [R1+0x127c], R27 ;  /* 0x00127c1b01007387 */ /* 0x000fe80000100800 */
[----:B0-----:R-:W3:Y:S04]  /*3c1f0*/  LDL.LU R12, [R1+0x348] ;  /* 0x00034800010c7983 */ /* 0x001ee80000300800 */
[----:B------:R-:W3:Y:S04]  /*3c200*/  LDL.LU R10, [R1+0x34c] ;  /* 0x00034c00010a7983 */ /* 0x000ee80000300800 */
[----:B------:R-:W-:Y:S04]  /*3c210*/  STL [R1+0x1280], R26 ;  /* 0x0012801a01007387 */ /* 0x000fe80000100800 */
[----:B------:R0:W-:Y:S04]  /*3c220*/  STL [R1+0x1284], R25 ;  /* 0x0012841901007387 */ /* 0x0001e80000100800 */
[----:B0-----:R-:W4:Y:S01]  /*3c230*/  LDL R25, [R1+0x760] ;  /* 0x0007600001197983 */ /* 0x001f220000100800 */
[----:B------:R-:W-:Y:S01]  /*3c240*/  ULEA UR4, UR5, UR4, 0x18 ;  /* 0x0000000405047291 */ /* 0x000fe2000f8ec0ff */
[----:B------:R-:W0:Y:S01]  /*3c250*/  LDCU UR5, c[0x0][0x39c] ;  /* 0x00007380ff0577ac */ /* 0x000e220008000800 */
[----:B--2---:R-:W-:-:S02]  /*3c260*/  IMAD.SHL.U32 R8, R0, 0x100, RZ ;  /* 0x0000010000087824 */ /* 0x004fc400078e00ff */
[----:B------:R-:W-:Y:S01]  /*3c270*/  IMAD.SHL.U32 R0, R0, 0x40, RZ ;  /* 0x0000004000007824 */ /* 0x000fe200078e00ff */
[----:B-----5:R-:W-:Y:S02]  /*3c280*/  F2FP.SATFINITE.E4M3.F32.PACK_AB_MERGE_C R24, R24, R20, RZ ;  /* 0x000000141818723e */ /* 0x020fe400048070ff */
[----:B------:R-:W1:Y:S04]  /*3c290*/  LDL R20, [R1+0x122c] ;  /* 0x00122c0001147983 */ /* 0x000e680000100800 */
[----:B------:R-:W2:Y:S04]  /*3c2a0*/  LDL.LU R26, [R1+0x1e4] ;  /* 0x0001e400011a7983 */ /* 0x000ea80000300800 */
[----:B------:R-:W5:Y:S04]  /*3c2b0*/  LDL.LU R27, [R1+0x1d0] ;  /* 0x0001d000011b7983 */ /* 0x000f680000300800 */
[----:B------:R-:W5:Y:S04]  /*3c2c0*/  LDL.LU R13, [R1+0x1e0] ;  /* 0x0001e000010d7983 */ /* 0x000f680000300800 */
[----:B------:R-:W2:Y:S04]  /*3c2d0*/  LDL.LU R14, [R1+0x164] ;  /* 0x00016400010e7983 */ /* 0x000ea80000300800 */
[----:B------:R-:W2:Y:S01]  /*3c2e0*/  LDL.LU R29, [R1+0x16c] ;  /* 0x00016c00011d7983 */ /* 0x000ea20000300800 */
[----:B------:R-:W-:-:S03]  /*3c2f0*/  F2FP.SATFINITE.E4M3.F32.PACK_AB_MERGE_C R22, R22, R21, RZ ;  /* 0x000000151616723e */ /* 0x000fc600048070ff */
[----:B------:R-:W2:Y:S04]  /*3c300*/  LDL.LU R15, [R1+0x168] ;  /* 0x00016800010f7983 */ /* 0x000ea80000300800 */
[----:B------:R0:W-:Y:S01]  /*3c310*/  STL [R1+0x1288], R24 ;  /* 0x0012881801007387 */ /* 0x0001e20000100800 */
[----:B------:R-:W-:-:S03]  /*3c320*/  F2FP.SATFINITE.E4M3.F32.PACK_AB_MERGE_C R21, R9, R23, RZ ;  /* 0x000000170915723e */ /* 0x000fc600048070ff */
[----:B0-----:R-:W2:Y:S01]  /*3c330*/  LDL.LU R24, [R1+0x344] ;  /* 0x0003440001187983 */ /* 0x001ea20000300800 */
[----:B------:R-:W-:Y:S02]  /*3c340*/  LOP3.LUT R8, R8, 0x6000, RZ, 0xc0, !PT ;  /* 0x0000600008087812 */ /* 0x000fe400078ec0ff */
[----:B------:R-:W-:Y:S01]  /*3c350*/  LOP3.LUT R0, R0, 0x400, RZ, 0xc0, !PT ;  /* 0x0000040000007812 */ /* 0x000fe200078ec0ff */
[----:B------:R-:W2:Y:S03]  /*3c360*/  LDL.LU R9, [R1+0x340] ;  /* 0x0003400001097983 */ /* 0x000ea60000300800 */
[----:B------:R-:W-:Y:S01]  /*3c370*/  IADD3 R0, PT, PT, R8, UR4, R0 ;  /* 0x0000000408007c10 */ /* 0x000fe2000fffe000 */
[----:B------:R-:W-:Y:S04]  /*3c380*/  STL [R1+0x84], R22 ;  /* 0x0000841601007387 */ /* 0x000fe80000100800 */
[----:B------:R0:W-:Y:S01]  /*3c390*/  STL [R1+0x88], R21 ;  /* 0x0000881501007387 */ /* 0x0001e20000100800 */
[----:B---3--:R-:W-:Y:S01]  /*3c3a0*/  F2FP.SATFINITE.E4M3.F32.PACK_AB_MERGE_C R10, R10, R12, RZ ;  /* 0x0000000c0a0a723e */ /* 0x008fe200048070ff */
[C---:B----4-:R-:W-:Y:S01]  /*3c3b0*/  VIADD R8, R25.reuse, 0x1 ;  /* 0x0000000119087836 */ /* 0x050fe20000000000 */
[----:B-1----:R-:W-:Y:S01]  /*3c3c0*/  ISETP.GE.AND P0, PT, R20, UR14, PT ;  /* 0x0000000e14007c0c */ /* 0x002fe2000bf06270 */
[----:B------:R-:W1:Y:S01]  /*3c3d0*/  LDCU UR14, c[0x0][0x39c] ;  /* 0x00007380ff0e77ac */ /* 0x000e620008000800 */
[----:B------:R-:W3:Y:S02]  /*3c3e0*/  LDL.LU R20, [R1+0x128] ;  /* 0x0001280001147983 */ /* 0x000ee40000300800 */
[----:B------:R-:W-:Y:S01]  /*3c3f0*/  ISETP.LT.AND P2, PT, R8, UR11, !P0 ;  /* 0x0000000b08007c0c */ /* 0x000fe2000c741270 */
[----:B------:R-:W-:Y:S01]  /*3c400*/  VIADD R8, R25, 0x2 ;  /* 0x0000000219087836 */ /* 0x000fe20000000000 */
[----:B0-----:R-:W4:Y:S01]  /*3c410*/  LDL.LU R21, [R1+0x124] ;  /* 0x0001240001157983 */ /* 0x001f220000300800 */
[----:B------:R-:W0:Y:S03]  /*3c420*/  LDCU UR11, c[0x0][0x3b8] ;  /* 0x00007700ff0b77ac */ /* 0x000e260008000800 */
[----:B------:R-:W3:Y:S04]  /*3c430*/  LDL.LU R22, [R1+0xd8] ;  /* 0x0000d80001167983 */ /* 0x000ee80000300800 */
[----:B------:R-:W3:Y:S01]  /*3c440*/  LDL.LU R23, [R1+0xd4] ;  /* 0x0000d40001177983 */ /* 0x000ee20000300800 */
[----:B------:R-:W-:-:S02]  /*3c450*/  ISETP.LT.AND P5, PT, R8, UR12, !P0 ;  /* 0x0000000c08007c0c */ /* 0x000fc4000c7a1270 */
[----:B--2---:R-:W-:Y:S02]  /*3c460*/  F2FP.SATFINITE.E4M3.F32.PACK_AB_MERGE_C R24, R24, R9, RZ ;  /* 0x000000091818723e */ /* 0x004fe400048070ff */
[----:B------:R-:W2:Y:S03]  /*3c470*/  S2R R9, SR_TID.X ;  /* 0x0000000000097919 */ /* 0x000ea60000002100 */
[----:B------:R0:W-:Y:S04]  /*3c480*/  STL [R1+0xc], R24 ;  /* 0x00000c1801007387 */ /* 0x0001e80000100800 */
[----:B0-----:R-:W3:Y:S04]  /*3c490*/  LDL.LU R24, [R1+0x204] ;  /* 0x0002040001187983 */ /* 0x001ee80000300800 */
[----:B------:R-:W3:Y:S04]  /*3c4a0*/  LDL.LU R12, [R1+0x290] ;  /* 0x00029000010c7983 */ /* 0x000ee80000300800 */
[----:B------:R0:W-:Y:S04]  /*3c4b0*/  STL [R1+0x80], R10 ;  /* 0x0000800a01007387 */ /* 0x0001e80000100800 */
[----:B------:R-:W3:Y:S01]  /*3c4c0*/  LDL.LU R8, [R1+0x1d4] ;  /* 0x0001d40001087983 */ /* 0x000ee20000300800 */
[----:B--2---:R-:W-:-:S05]  /*3c4d0*/  IMAD.SHL.U32 R9, R9, 0x10, RZ ;  /* 0x0000001009097824 */ /* 0x004fca00078e00ff */
[----:B------:R-:W-:-:S05]  /*3c4e0*/  LOP3.LUT R9, R9, 0xf0, RZ, 0xc0, !PT ;  /* 0x000000f009097812 */ /* 0x000fca00078ec0ff */
[----:B------:R-:W-:Y:S02]  /*3c4f0*/  IMAD.IADD R0, R9, 0x1, R0 ;  /* 0x0000000109007824 */ /* 0x000fe400078e0200 */
[----:B------:R-:W-:-:S05]  /*3c500*/  VIADD R9, R25, 0x3 ;  /* 0x0000000319097836 */ /* 0x000fca0000000000 */
[----:B------:R-:W-:Y:S01]  /*3c510*/  ISETP.LT.AND P4, PT, R9, UR13, !P0 ;  /* 0x0000000d09007c0c */ /* 0x000fe2000c781270 */
[----:B0-----:R-:W-:Y:S01]  /*3c520*/  VIADD R10, R25, 0x4 ;  /* 0x00000004190a7836 */ /* 0x001fe20000000000 */
[----:B------:R-:W0:Y:S01]  /*3c530*/  S2R R9, SR_TID.X ;  /* 0x0000000000097919 */ /* 0x000e220000002100 */
[----:B------:R-:W-:Y:S01]  /*3c540*/  PRMT R11, R15, 0x5410, R11 ;  /* 0x000054100f0b7816 */ /* 0x000fe2000000000b */
[----:B------:R-:W2:Y:S02]  /*3c550*/  LDCU.64 UR12, c[0x0][0x390] ;  /* 0x00007200ff0c77ac */ /* 0x000ea40008000a00 */
[----:B------:R-:W-:Y:S02]  /*3c560*/  ISETP.LT.AND P1, PT, R10, UR5, !P0 ;  /* 0x000000050a007c0c */ /* 0x000fe4000c721270 */
[----:B------:R-:W-:Y:S01]  /*3c570*/  PRMT R10, R29, 0x5410, R14 ;  /* 0x000054101d0a7816 */ /* 0x000fe2000000000e */
[----:B------:R-:W0:Y:S02]  /*3c580*/  LDCU UR5, c[0x0][0x3b8] ;  /* 0x00007700ff0577ac */ /* 0x000e240008000800 */
[----:B0-----:R-:W-:-:S05]  /*3c590*/  LOP3.LUT R9, R9, 0x180, RZ, 0xc0, !PT ;  /* 0x0000018009097812 */ /* 0x001fca00078ec0ff */
[----:B------:R-:W-:Y:S01]  /*3c5a0*/  IMAD R0, R9, 0x2, R0 ;  /* 0x0000000209007824 */ /* 0x000fe200078e0200 */
[----:B-----5:R-:W-:Y:S02]  /*3c5b0*/  PRMT R9, R13, 0x5410, R27 ;  /* 0x000054100d097816 */ /* 0x020fe4000000001b */
[----:B---3--:R-:W-:Y:S02]  /*3c5c0*/  PRMT R8, R26, 0x5410, R8 ;  /* 0x000054101a087816 */ /* 0x008fe40000000008 */
[----:B------:R-:W3:Y:S04]  /*3c5d0*/  LDL.LU R26, [R1+0x200] ;  /* 0x00020000011a7983 */ /* 0x000ee80000300800 */
[----:B------:R-:W3:Y:S04]  /*3c5e0*/  LDL.LU R29, [R1+0x20c] ;  /* 0x00020c00011d7983 */ /* 0x000ee80000300800 */
[----:B------:R-:W5:Y:S04]  /*3c5f0*/  LDL.LU R27, [R1+0x174] ;  /* 0x00017400011b7983 */ /* 0x000f680000300800 */
[----:B------:R-:W5:Y:S04]  /*3c600*/  LDL.LU R13, [R1+0x184] ;  /* 0x00018400010d7983 */ /* 0x000f680000300800 */
[----:B------:R-:W2:Y:S04]  /*3c610*/  LDL.LU R14, [R1+0x170] ;  /* 0x00017000010e7983 */ /* 0x000ea80000300800 */
[----:B------:R-:W2:Y:S04]  /*3c620*/  LDL.LU R15, [R1+0x17c] ;  /* 0x00017c00010f7983 */ /* 0x000ea80000300800 */
[----:B------:R0:W-:Y:S04]  /*3c630*/  STSM.16.M88.4 [R0], R8 ;  /* 0x0000000800007844 */ /* 0x0001e80000000200 */
[----:B0-----:R-:W2:Y:S04]  /*3c640*/  LDL.LU R8, [R1+0x130] ;  /* 0x0001300001087983 */ /* 0x001ea80000300800 */
[----:B------:R-:W4:Y:S04]  /*3c650*/  LDL.LU R9, [R1+0x12c] ;  /* 0x00012c0001097983 */ /* 0x000f280000300800 */
[----:B------:R-:W3:Y:S04]  /*3c660*/  LDL.LU R10, [R1+0xe0] ;  /* 0x0000e000010a7983 */ /* 0x000ee80000300800 */
[----:B------:R-:W5:Y:S01]  /*3c670*/  LDL.LU R11, [R1+0xdc] ;  /* 0x0000dc00010b7983 */ /* 0x000f620000300800 */
[----:B--2---:R-:W-:-:S03]  /*3c680*/  PRMT R8, R8, 0x5410, R20 ;  /* 0x0000541008087816 */ /* 0x004fc60000000014 */
[----:B------:R-:W2:Y:S01]  /*3c690*/  LDL.LU R20, [R1+0x12c4] ;  /* 0x0012c40001147983 */ /* 0x000ea20000300800 */
[----:B----4-:R-:W-:-:S03]  /*3c6a0*/  PRMT R9, R9, 0x5410, R21 ;  /* 0x0000541009097816 */ /* 0x010fc60000000015 */
[----:B------:R-:W4:Y:S01]  /*3c6b0*/  LDL.LU R21, [R1+0x12c0] ;  /* 0x0012c00001157983 */ /* 0x000f220000300800 */
[----:B---3--:R-:W-:-:S03]  /*3c6c0*/  PRMT R10, R10, 0x5410, R22 ;  /* 0x000054100a0a7816 */ /* 0x008fc60000000016 */
[----:B------:R-:W3:Y:S01]  /*3c6d0*/  LDL.LU R22, [R1+0x12bc] ;  /* 0x0012bc0001167983 */ /* 0x000ee20000300800 */
[----:B-----5:R-:W-:-:S03]  /*3c6e0*/  PRMT R11, R11, 0x5410, R23 ;  /* 0x000054100b0b7816 */ /* 0x020fc60000000017 */
[----:B------:R-:W5:Y:S04]  /*3c6f0*/  LDL.LU R23, [R1+0x12b8] ;  /* 0x0012b80001177983 */ /* 0x000f680000300800 */
[----:B------:R0:W-:Y:S04]  /*3c700*/  STSM.16.M88.4 [R0+0x800], R8 ;  /* 0x0008000800007844 */ /* 0x0001e80000000200 */
[----:B0-----:R-:W5:Y:S04]  /*3c710*/  LDL.LU R10, [R1+0xb0] ;  /* 0x0000b000010a7983 */ /* 0x001f680000300800 */
[----:B------:R-:W3:Y:S01]  /*3c720*/  LDL.LU R11, [R1] ;  /* 0x00000000010b7983 */ /* 0x000ee20000300800 */
[----:B-----5:R-:W-:-:S02]  /*3c730*/  PRMT R8, R10, 0x5410, R23 ;  /* 0x000054100a087816 */ /* 0x020fc40000000017 */
[----:B------:R-:W0:Y:S01]  /*3c740*/  S2R R23, SR_TID.X ;  /* 0x0000000000177919 */ /* 0x000e220000002100 */
[----:B----4-:R-:W-:Y:S02]  /*3c750*/  PRMT R10, R21, 0x5410, R19 ;  /* 0x00005410150a7816 */ /* 0x010fe40000000013 */
[----:B---3--:R-:W-:Y:S02]  /*3c760*/  PRMT R9, R11, 0x5410, R22 ;  /* 0x000054100b097816 */ /* 0x008fe40000000016 */
[----:B--2---:R-:W-:-:S05]  /*3c770*/  PRMT R11, R20, 0x5410, R18 ;  /* 0x00005410140b7816 */ /* 0x004fca0000000012 */
[----:B------:R2:W-:Y:S02]  /*3c780*/  STSM.16.M88.4 [R0+0x1000], R8 ;  /* 0x0010000800007844 */ /* 0x0005e40000000200 */
[----:B--2---:R-:W-:Y:S02]  /*3c790*/  PRMT R8, R17, 0x5410, R7 ;  /* 0x0000541011087816 */ /* 0x004fe40000000007 */
[----:B------:R-:W-:Y:S02]  /*3c7a0*/  PRMT R9, R16, 0x5410, R6 ;  /* 0x0000541010097816 */ /* 0x000fe40000000006 */
[----:B------:R-:W-:Y:S02]  /*3c7b0*/  PRMT R10, R5, 0x5410, R2 ;  /* 0x00005410050a7816 */ /* 0x000fe40000000002 */
[----:B------:R-:W-:-:S05]  /*3c7c0*/  PRMT R11, R3, 0x5410, R4 ;  /* 0x00005410030b7816 */ /* 0x000fca0000000004 */
[----:B------:R2:W-:Y:S01]  /*3c7d0*/  STSM.16.M88.4 [R0+0x1800], R8 ;  /* 0x0018000800007844 */ /* 0x0005e20000000200 */
[----:B0-----:R-:W-:Y:S02]  /*3c7e0*/  LOP3.LUT R2, R23, 0x1ff, RZ, 0xc0, !PT ;  /* 0x000001ff17027812 */ /* 0x001fe400078ec0ff */
[----:B------:R-:W-:Y:S02]  /*3c7f0*/  PRMT R4, R12, 0x5410, R24 ;  /* 0x000054100c047816 */ /* 0x000fe40000000018 */
[----:B------:R-:W-:Y:S01]  /*3c800*/  LEA R12, R2, UR4, 0x4 ;  /* 0x00000004020c7c11 */ /* 0x000fe2000f8e20ff */
[----:B------:R-:W-:Y:S01]  /*3c810*/  BAR.SYNC.DEFER_BLOCKING 0x0 ;  /* 0x0000000000007b1d */ /* 0x000fe20000010000 */
[----:B------:R-:W-:Y:S02]  /*3c820*/  PRMT R5, R29, 0x5410, R26 ;  /* 0x000054101d057816 */ /* 0x000fe4000000001a */
[----:B------:R-:W-:Y:S02]  /*3c830*/  PRMT R6, R13, 0x5410, R27 ;  /* 0x000054100d067816 */ /* 0x000fe4000000001b */
[----:B------:R-:W-:Y:S01]  /*3c840*/  PRMT R7, R15, 0x5410, R14 ;  /* 0x000054100f077816 */ /* 0x000fe2000000000e */
[----:B------:R-:W0:Y:S01]  /*3c850*/  LDCU UR4, c[0x0][0x3b4] ;  /* 0x00007680ff0477ac */ /* 0x000e220008000800 */
[----:B--2---:R-:W2:Y:S04]  /*3c860*/  LDL.LU R8, [R1+0xa4] ;  /* 0x0000a40001087983 */ /* 0x004ea80000300800 */
[----:B------:R-:W2:Y:S04]  /*3c870*/  LDL.LU R9, [R1+0xac] ;  /* 0x0000ac0001097983 */ /* 0x000ea80000300800 */
[----:B------:R-:W3:Y:S04]  /*3c880*/  LDL.LU R10, [R1+0xa0] ;  /* 0x0000a000010a7983 */ /* 0x000ee80000300800 */
[----:B------:R-:W3:Y:S04]  /*3c890*/  LDL.LU R11, [R1+0xa8] ;  /* 0x0000a800010b7983 */ /* 0x000ee80000300800 */
[----:B------:R-:W4:Y:S04]  /*3c8a0*/  LDS.128 R20, [R12] ;  /* 0x000000000c147984 */ /* 0x000f280000000c00 */
[----:B------:R-:W5:Y:S04]  /*3c8b0*/  LDS.128 R16, [R12+0x2000] ;  /* 0x002000000c107984 */ /* 0x000f680000000c00 */
[----:B------:R-:W2:Y:S04]  /*3c8c0*/  LDL.LU R2, [R1+0xcc] ;  /* 0x0000cc0001027983 */ /* 0x000ea80000300800 */
[----:B------:R-:W2:Y:S04]  /*3c8d0*/  LDL.LU R29, [R1+0x158] ;  /* 0x00015800011d7983 */ /* 0x000ea80000300800 */
[----:B------:R-:W-:Y:S04]  /*3c8e0*/  STL [R1], R12 ;  /* 0x0000000c01007387 */ /* 0x000fe80000100800 */
[----:B------:R-:W2:Y:S04]  /*3c8f0*/  LDL.LU R3, [R1+0x8] ;  /* 0x0000080001037983 */ /* 0x000ea80000300800 */
[----:B------:R-:W2:Y:S04]  /*3c900*/  LDL.LU R24, [R1+0x4] ;  /* 0x0000040001187983 */ /* 0x000ea80000300800 */
[----:B------:R-:W2:Y:S04]  /*3c910*/  LDL.LU R26, [R1+0x308] ;  /* 0x00030800011a7983 */ /* 0x000ea80000300800 */
[----:B------:R-:W2:Y:S04]  /*3c920*/  LDL.LU R27, [R1+0x310] ;  /* 0x00031000011b7983 */ /* 0x000ea80000300800 */
[----:B----4-:R4:W-:Y:S04]  /*3c930*/  STL [R1+0x125c], R20 ;  /* 0x00125c1401007387 */ /* 0x0109e80000100800 */
[----:B----4-:R-:W4:Y:S04]  /*3c940*/  LDL.LU R20, [R1+0xc4] ;  /* 0x0000c40001147983 */ /* 0x010f280000300800 */
[----:B------:R0:W-:Y:S04]  /*3c950*/  STL [R1+0x1258], R21 ;  /* 0x0012581501007387 */ /* 0x0001e80000100800 */
[----:B0-----:R-:W2:Y:S04]  /*3c960*/  LDL.LU R21, [R1+0xd0] ;  /* 0x0000d00001157983 */ /* 0x001ea80000300800 */
[----:B------:R0:W-:Y:S04]  /*3c970*/  STL [R1+0x1254], R22 ;  /* 0x0012541601007387 */ /* 0x0001e80000100800 */
[----:B0-----:R-:W2:Y:S04]  /*3c980*/  LDL.LU R22, [R1+0xc8] ;  /* 0x0000c80001167983 */ /* 0x001ea80000300800 */
[----:B------:R0:W-:Y:S04]  /*3c990*/  STL [R1+0x1250], R23 ;  /* 0x0012501701007387 */ /* 0x0001e80000100800 */
[----:B0-----:R-:W2:Y:S04]  /*3c9a0*/  LDL.LU R23, [R1+0x11c] ;  /* 0x00011c0001177983 */ /* 0x001ea80000300800 */
[----:B-----5:R0:W-:Y:S04]  /*3c9b0*/  STL [R1+0x1278], R17 ;  /* 0x0012781101007387 */ /* 0x0201e80000100800 */
[----:B0-----:R-:W5:Y:S04]  /*3c9c0*/  LDL R17, [R1] ;  /* 0x0000000001117983 */ /* 0x001f680000100800 */
[----:B------:R0:W-:Y:S04]  /*3c9d0*/  STL [R1+0x1264], R18 ;  /* 0x0012641201007387 */ /* 0x0001e80000100800 */
[----:B0-----:R-:W2:Y:S04]  /*3c9e0*/  LDL.LU R18, [R1+0x114] ;  /* 0x0001140001127983 */ /* 0x001ea80000300800 */
[----:B------:R0:W-:Y:S04]  /*3c9f0*/  STL [R1+0x1260], R19 ;  /* 0x0012601301007387 */ /* 0x0001e80000100800 */
[----:B0-----:R-:W2:Y:S04]  /*3ca00*/  LDL.LU R19, [R1+0x120] ;  /* 0x0001200001137983 */ /* 0x001ea80000300800 */
[----:B-----5:R-:W0:Y:S04]  /*3ca10*/  LDS.128 R12, [R17+0x4000] ;  /* 0x00400000110c7984 */ /* 0x020e280000000c00 */
[----:B0-----:R-:W-:Y:S04]  /*3ca20*/  STL.64 [R1+0x20], R12 ;  /* 0x0000200c01007387 */ /* 0x001fe80000100a00 */
[----:B------:R-:W-:Y:S04]  /*3ca30*/  STL.64 [R1+0x28], R14 ;  /* 0x0000280e01007387 */ /* 0x000fe80000100a00 */
[----:B------:R-:W0:Y:S01]  /*3ca40*/  LDS.128 R12, [R17+0x6000] ;  /* 0x00600000110c7984 */ /* 0x000e220000000c00 */
[----:B------:R-:W-:Y:S06]  /*3ca50*/  BAR.SYNC.DEFER_BLOCKING 0x0 ;  /* 0x0000000000007b1d */ /* 0x000fec0000010000 */
[----:B------:R-:W-:Y:S04]  /*3ca60*/  STSM.16.M88.4 [R0], R4 ;  /* 0x0000000400007844 */ /* 0x000fe80000000200 */
[----:B0-----:R-:W-:Y:S04]  /*3ca70*/  STL.64 [R1+0x30], R12 ;  /* 0x0000300c01007387 */ /* 0x001fe80000100a00 */
[----:B------:R0:W-:Y:S04]  /*3ca80*/  STL.64 [R1+0x38], R14 ;  /* 0x0000380e01007387 */ /* 0x0001e80000100a00 */
[----:B0-----:R-:W5:Y:S04]  /*3ca90*/  LDL.LU.64 R14, [R1+0x12b0] ;  /* 0x0012b000010e7983 */ /* 0x001f680000300a00 */
[----:B------:R-:W5:Y:S04]  /*3caa0*/  LDL.LU.64 R12, [R1+0x12a8] ;  /* 0x0012a800010c7983 */ /* 0x000f680000300a00 */
[----:B------:R-:W2:Y:S04]  /*3cab0*/  LDL.LU R4, [R1+0x160] ;  /* 0x0001600001047983 */ /* 0x000ea80000300800 */
[----:B------:R-:W3:Y:S04]  /*3cac0*/  LDL.LU R5, [R1+0x154] ;  /* 0x0001540001057983 */ /* 0x000ee80000300800 */
[----:B------:R-:W3:Y:S04]  /*3cad0*/  LDL.LU R6, [R1+0x15c] ;  /* 0x00015c0001067983 */ /* 0x000ee80000300800 */
[----:B------:R-:W4:Y:S01]  /*3cae0*/  LDL.LU R7, [R1+0x118] ;  /* 0x0001180001077983 */ /* 0x000f220000300800 */
[----:B--2---:R-:W-:-:S03]  /*3caf0*/  PRMT R4, R4, 0x5410, R29 ;  /* 0x0000541004047816 */ /* 0x004fc6000000001d */
[----:B------:R-:W2:Y:S01]  /*3cb00*/  LDL.LU R29, [R1+0x12a0] ;  /* 0x0012a000011d7983 */ /* 0x000ea20000300800 */
[----:B---3--:R-:W-:Y:S02]  /*3cb10*/  PRMT R5, R6, 0x5410, R5 ;  /* 0x0000541006057816 */ /* 0x008fe40000000005 */
[----:B----4-:R-:W-:Y:S02]  /*3cb20*/  PRMT R6, R19, 0x5410, R7 ;  /* 0x0000541013067816 */ /* 0x010fe40000000007 */
[----:B------:R-:W-:-:S05]  /*3cb30*/  PRMT R7, R23, 0x5410, R18 ;  /* 0x0000541017077816 */ /* 0x000fca0000000012 */
[----:B------:R0:W-:Y:S02]  /*3cb40*/  STSM.16.M88.4 [R0+0x800], R4 ;  /* 0x0008000400007844 */ /* 0x0001e40000000200 */
[----:B0-----:R-:W-:Y:S02]  /*3cb50*/  PRMT R4, R21, 0x5410, R22 ;  /* 0x0000541015047816 */ /* 0x001fe40000000016 */
[----:B------:R-:W-:Y:S02]  /*3cb60*/  PRMT R5, R2, 0x5410, R20 ;  /* 0x0000541002057816 */ /* 0x000fe40000000014 */
[----:B------:R-:W-:Y:S02]  /*3cb70*/  PRMT R6, R9, 0x5410, R8 ;  /* 0x0000541009067816 */ /* 0x000fe40000000008 */
[----:B------:R-:W-:-:S05]  /*3cb80*/  PRMT R7, R11, 0x5410, R10 ;  /* 0x000054100b077816 */ /* 0x000fca000000000a */
[----:B------:R0:W-:Y:S02]  /*3cb90*/  STSM.16.M88.4 [R0+0x1000], R4 ;  /* 0x0010000400007844 */ /* 0x0001e40000000200 */
[----:B0-----:R-:W-:Y:S02]  /*3cba0*/  PRMT R5, R24, 0x5410, R28 ;  /* 0x0000541018057816 */ /* 0x001fe4000000001c */
[----:B-----5:R-:W-:Y:S02]  /*3cbb0*/  PRMT R6, R15, 0x5410, R13 ;  /* 0x000054100f067816 */ /* 0x020fe4000000000d */
[----:B------:R-:W-:Y:S02]  /*3cbc0*/  PRMT R7, R14, 0x5410, R12 ;  /* 0x000054100e077816 */ /* 0x000fe4000000000c */
[----:B--2---:R-:W-:Y:S01]  /*3cbd0*/  PRMT R4, R3, 0x5410, R29 ;  /* 0x0000541003047816 */ /* 0x004fe2000000001d */
[----:B------:R-:W-:-:S04]  /*3cbe0*/  IMAD.MOV.U32 R3, RZ, RZ, R25 ;  /* 0x000000ffff037224 */ /* 0x000fc800078e0019 */
[----:B------:R0:W-:Y:S04]  /*3cbf0*/  STSM.16.M88.4 [R0+0x1800], R4 ;  /* 0x0018000400007844 */ /* 0x0001e80000000200 */
[----:B0-----:R-:W2:Y:S01]  /*3cc00*/  LDL.LU R5, [R1+0x30c] ;  /* 0x00030c0001057983 */ /* 0x001ea20000300800 */
[----:B------:R-:W-:-:S03]  /*3cc10*/  PRMT R4, R27, 0x5410, R26 ;  /* 0x000054101b047816 */ /* 0x000fc6000000001a */
[----:B------:R-:W3:Y:S04]  /*3cc20*/  LDL.LU R6, [R1+0x1ec] ;  /* 0x0001ec0001067983 */ /* 0x000ee80000300800 */
[----:B------:R-:W4:Y:S04]  /*3cc30*/  LDL.LU R7, [R1+0x1e8] ;  /* 0x0001e80001077983 */ /* 0x000f280000300800 */
[----:B------:R-:W5:Y:S04]  /*3cc40*/  LDL.LU R24, [R1+0x1c4] ;  /* 0x0001c40001187983 */ /* 0x000f680000300800 */
[----:B------:R-:W5:Y:S04]  /*3cc50*/  LDL.LU R25, [R1+0x1c0] ;  /* 0x0001c00001197983 */ /* 0x000f680000300800 */
[----:B------:R-:W2:Y:S04]  /*3cc60*/  LDL.LU R26, [R1+0x148] ;  /* 0x00014800011a7983 */ /* 0x000ea80000300800 */
[----:B------:R-:W2:Y:S01]  /*3cc70*/  LDL.LU R27, [R1+0x144] ;  /* 0x00014400011b7983 */ /* 0x000ea20000300800 */
[----:B------:R-:W-:Y:S06]  /*3cc80*/  BAR.SYNC.DEFER_BLOCKING 0x0 ;  /* 0x0000000000007b1d */ /* 0x000fec0000010000 */
[----:B--2---:R0:W-:Y:S04]  /*3cc90*/  STL.64 [R1+0x1298], R26 ;  /* 0x0012981a01007387 */ /* 0x0041e80000100a00 */
[----:B0-----:R-:W3:Y:S04]  /*3cca0*/  LDL.LU R26, [R1+0x1dc] ;  /* 0x0001dc00011a7983 */ /* 0x001ee80000300800 */
[----:B------:R-:W4:Y:S04]  /*3ccb0*/  LDL.LU R27, [R1+0x1d8] ;  /* 0x0001d800011b7983 */ /* 0x000f280000300800 */
[----:B-----5:R0:W-:Y:S04]  /*3ccc0*/  STL.64 [R1+0x1290], R24 ;  /* 0x0012901801007387 */ /* 0x0201e80000100a00 */
[----:B0-----:R-:W2:Y:S04]  /*3ccd0*/  LDL.LU R25, [R1+0x304] ;  /* 0x0003040001197983 */ /* 0x001ea80000300800 */
        /* <DEDUP_REMOVED lines=17> */
[----:B---3--:R-:W-:-:S02]  /*3cdf0*/  PRMT R6, R6, 0x5410, R26 ;  /* 0x0000541006067816 */ /* 0x008fc4000000001a */
[----:B----4-:R-:W-:Y:S02]  /*3ce00*/  PRMT R7, R7, 0x5410, R27 ;  /* 0x0000541007077816 */ /* 0x010fe4000000001b */
[----:B--2---:R-:W-:Y:S02]  /*3ce10*/  PRMT R5, R5, 0x5410, R25 ;  /* 0x0000541005057816 */ /* 0x004fe40000000019 */
[----:B------:R-:W0:Y:S04]  /*3ce20*/  LDS.128 R24, [R17] ;  /* 0x0000000011187984 */ /* 0x000e280000000c00 */
[----:B0-----:R-:W-:Y:S04]  /*3ce30*/  STL.64 [R1+0x40], R24 ;  /* 0x0000401801007387 */ /* 0x001fe80000100a00 */
[----:B------:R-:W-:Y:S04]  /*3ce40*/  STL.64 [R1+0x48], R26 ;  /* 0x0000481a01007387 */ /* 0x000fe80000100a00 */
[----:B------:R-:W0:Y:S04]  /*3ce50*/  LDS.128 R24, [R17+0x2000] ;  /* 0x0020000011187984 */ /* 0x000e280000000c00 */
[----:B0-----:R-:W-:Y:S04]  /*3ce60*/  STL.64 [R1+0x50], R24 ;  /* 0x0000501801007387 */ /* 0x001fe80000100a00 */
[----:B------:R-:W-:Y:S04]  /*3ce70*/  STL.64 [R1+0x58], R26 ;  /* 0x0000581a01007387 */ /* 0x000fe80000100a00 */
[----:B------:R-:W0:Y:S04]  /*3ce80*/  LDS.128 R24, [R17+0x4000] ;  /* 0x0040000011187984 */ /* 0x000e280000000c00 */
[----:B0-----:R-:W-:Y:S04]  /*3ce90*/  STL.64 [R1+0x60], R24 ;  /* 0x0000601801007387 */ /* 0x001fe80000100a00 */
[----:B------:R-:W-:Y:S04]  /*3cea0*/  STL.64 [R1+0x68], R26 ;  /* 0x0000681a01007387 */ /* 0x000fe80000100a00 */
[----:B------:R-:W0:Y:S01]  /*3ceb0*/  LDS.128 R24, [R17+0x6000] ;  /* 0x0060000011187984 */ /* 0x000e220000000c00 */
[----:B------:R-:W-:Y:S06]  /*3cec0*/  BAR.SYNC.DEFER_BLOCKING 0x0 ;  /* 0x0000000000007b1d */ /* 0x000fec0000010000 */
[----:B------:R-:W-:Y:S04]  /*3ced0*/  STSM.16.M88.4 [R0], R4 ;  /* 0x0000000400007844 */ /* 0x000fe80000000200 */
[----:B0-----:R-:W-:Y:S04]  /*3cee0*/  STL.64 [R1+0x70], R24 ;  /* 0x0000701801007387 */ /* 0x001fe80000100a00 */
[----:B------:R0:W-:Y:S04]  /*3cef0*/  STL.64 [R1+0x78], R26 ;  /* 0x0000781a01007387 */ /* 0x0001e80000100a00 */
[----:B0-----:R-:W2:Y:S04]  /*3cf00*/  LDL.LU.64 R26, [R1+0x1298] ;  /* 0x00129800011a7983 */ /* 0x001ea80000300a00 */
[----:B------:R-:W3:Y:S04]  /*3cf10*/  LDL.LU.64 R24, [R1+0x1290] ;  /* 0x0012900001187983 */ /* 0x000ee80000300a00 */
[----:B------:R-:W3:Y:S04]  /*3cf20*/  LDL.LU R4, [R1+0x1cc] ;  /* 0x0001cc0001047983 */ /* 0x000ee80000300800 */
[----:B------:R-:W4:Y:S04]  /*3cf30*/  LDL.LU R5, [R1+0x1c8] ;  /* 0x0001c80001057983 */ /* 0x000f280000300800 */
[----:B------:R-:W2:Y:S04]  /*3cf40*/  LDL.LU R6, [R1+0x150] ;  /* 0x0001500001067983 */ /* 0x000ea80000300800 */
[----:B------:R-:W5:Y:S01]  /*3cf50*/  LDL.LU R7, [R1+0x14c] ;  /* 0x00014c0001077983 */ /* 0x000f620000300800 */
[----:B---3--:R-:W-:-:S03]  /*3cf60*/  PRMT R4, R4, 0x5410, R24 ;  /* 0x0000541004047816 */ /* 0x008fc60000000018 */
[----:B------:R-:W3:Y:S01]  /*3cf70*/  LDL.LU R24, [R1+0x1288] ;  /* 0x0012880001187983 */ /* 0x000ee20000300800 */
[----:B----4-:R-:W-:-:S03]  /*3cf80*/  PRMT R5, R5, 0x5410, R25 ;  /* 0x0000541005057816 */ /* 0x010fc60000000019 */
[----:B------:R-:W4:Y:S01]  /*3cf90*/  LDL.LU R25, [R1+0x1284] ;  /* 0x0012840001197983 */ /* 0x000f220000300800 */
[----:B--2---:R-:W-:-:S03]  /*3cfa0*/  PRMT R6, R6, 0x5410, R26 ;  /* 0x0000541006067816 */ /* 0x004fc6000000001a */
[----:B------:R-:W3:Y:S01]  /*3cfb0*/  LDL.LU R26, [R1+0x1280] ;  /* 0x00128000011a7983 */ /* 0x000ee20000300800 */
[----:B-----5:R-:W-:-:S03]  /*3cfc0*/  PRMT R7, R7, 0x5410, R27 ;  /* 0x0000541007077816 */ /* 0x020fc6000000001b */
[----:B------:R-:W4:Y:S04]  /*3cfd0*/  LDL.LU R27, [R1+0x127c] ;  /* 0x00127c00011b7983 */ /* 0x000f280000300800 */
[----:B------:R0:W-:Y:S04]  /*3cfe0*/  STSM.16.M88.4 [R0+0x800], R4 ;  /* 0x0008000400007844 */ /* 0x0001e80000000200 */
[----:B0-----:R-:W2:Y:S04]  /*3cff0*/  LDL.LU R5, [R1+0xf8] ;  /* 0x0000f80001057983 */ /* 0x001ea80000300800 */
[----:B------:R-:W2:Y:S04]  /*3d000*/  LDL.LU R6, [R1+0x110] ;  /* 0x0001100001067983 */ /* 0x000ea80000300800 */
[----:B------:R-:W5:Y:S01]  /*3d010*/  LDL.LU R7, [R1+0xf4] ;  /* 0x0000f40001077983 */ /* 0x000f620000300800 */
[----:B--2---:R-:W-:-:S02]  /*3d020*/  PRMT R4, R6, 0x5410, R5 ;  /* 0x0000541006047816 */ /* 0x004fc40000000005 */
[----:B------:R-:W-:Y:S02]  /*3d030*/  PRMT R6, R15, 0x5410, R12 ;  /* 0x000054100f067816 */ /* 0x000fe4000000000c */
[----:B-----5:R-:W-:Y:S02]  /*3d040*/  PRMT R5, R14, 0x5410, R7 ;  /* 0x000054100e057816 */ /* 0x020fe40000000007 */
[----:B------:R-:W-:-:S05]  /*3d050*/  PRMT R7, R28, 0x5410, R13 ;  /* 0x000054101c077816 */ /* 0x000fca000000000d */
[----:B------:R0:W-:Y:S02]  /*3d060*/  STSM.16.M88.4 [R0+0x1000], R4 ;  /* 0x0010000400007844 */ /* 0x0001e40000000200 */
[----:B0-----:R-:W-:Y:S02]  /*3d070*/  PRMT R4, R19, 0x5410, R29 ;  /* 0x0000541013047816 */ /* 0x001fe4000000001d */
[----:B------:R-:W-:Y:S02]  /*3d080*/  PRMT R5, R23, 0x5410, R18 ;  /* 0x0000541017057816 */ /* 0x000fe40000000012 */
[----:B----4-:R-:W-:Y:S02]  /*3d090*/  PRMT R6, R27, 0x5410, R25 ;  /* 0x000054101b067816 */ /* 0x010fe40000000019 */
[----:B---3--:R-:W-:-:S05]  /*3d0a0*/  PRMT R7, R26, 0x5410, R24 ;  /* 0x000054101a077816 */ /* 0x008fca0000000018 */
[----:B------:R-:W-:Y:S01]  /*3d0b0*/  STSM.16.M88.4 [R0+0x1800], R4 ;  /* 0x0018000400007844 */ /* 0x000fe20000000200 */
[----:B------:R-:W-:Y:S01]  /*3d0c0*/  BAR.SYNC.DEFER_BLOCKING 0x0 ;  /* 0x0000000000007b1d */ /* 0x000fe20000010000 */
[----:B------:R-:W-:Y:S02]  /*3d0d0*/  PRMT R26, R9, 0x5410, R8 ;  /* 0x00005410091a7816 */ /* 0x000fe40000000008 */
[----:B------:R-:W-:-:S03]  /*3d0e0*/  PRMT R27, R11, 0x5410, R10 ;  /* 0x000054100b1b7816 */ /* 0x000fc6000000000a */
[----:B------:R-:W0:Y:S01]  /*3d0f0*/  LDS.128 R12, [R17] ;  /* 0x00000000110c7984 */ /* 0x000e220000000c00 */
[----:B------:R-:W-:-:S03]  /*3d100*/  PRMT R24, R21, 0x5410, R22 ;  /* 0x0000541015187816 */ /* 0x000fc60000000016 */
[----:B------:R-:W2:Y:S01]  /*3d110*/  LDS.128 R8, [R17+0x2000] ;  /* 0x0020000011087984 */ /* 0x000ea20000000c00 */
[----:B------:R-:W-:-:S03]  /*3d120*/  PRMT R25, R2, 0x5410, R20 ;  /* 0x0000541002197816 */ /* 0x000fc60000000014 */
[----:B------:R-:W-:Y:S04]  /*3d130*/  STL.64 [R1+0x1270], R26 ;  /* 0x0012701a01007387 */ /* 0x000fe80000100a00 */
[----:B------:R-:W-:Y:S04]  /*3d140*/  STL.64 [R1+0x1268], R24 ;  /* 0x0012681801007387 */ /* 0x000fe80000100a00 */
[----:B------:R-:W3:Y:S04]  /*3d150*/  LDS.128 R24, [R17+0x6000] ;  /* 0x0060000011187984 */ /* 0x000ee80000000c00 */
[----:B------:R-:W4:Y:S04]  /*3d160*/  LDS.128 R4, [R17+0x4000] ;  /* 0x0040000011047984 */ /* 0x000f280000000c00 */
[----:B0-----:R0:W-:Y:S04]  /*3d170*/  STL [R1+0x123c], R12 ;  /* 0x00123c0c01007387 */ /* 0x0011e80000100800 */
[----:B------:R-:W5:Y:S04]  /*3d180*/  LDL.LU R18, [R1+0x280] ;  /* 0x0002800001127983 */ /* 0x000f680000300800 */
[----:B------:R-:W4:Y:S01]  /*3d190*/  LDL.LU R19, [R1+0x208] ;  /* 0x0002080001137983 */ /* 0x000f220000300800 */
[----:B0-----:R-:W-:-:S03]  /*3d1a0*/  IMAD.MOV.U32 R12, RZ, RZ, R3 ;  /* 0x000000ffff0c7224 */ /* 0x001fc600078e0003 */
        /* <DEDUP_REMOVED lines=8> */
[----:B------:R0:W-:Y:S04]  /*3d230*/  STL [R1+0x1238], R13 ;  /* 0x0012380d01007387 */ /* 0x0001e80000100800 */
[----:B0-----:R-:W4:Y:S04]  /*3d240*/  LDL.LU R13, [R1+0x88] ;  /* 0x00008800010d7983 */ /* 0x001f280000300800 */
[----:B------:R0:W-:Y:S04]  /*3d250*/  STL [R1+0x1234], R14 ;  /* 0x0012340e01007387 */ /* 0x0001e80000100800 */
[----:B0-----:R-:W4:Y:S04]  /*3d260*/  LDL.LU R14, [R1+0x80] ;  /* 0x00008000010e7983 */ /* 0x001f280000300800 */
[----:B------:R0:W-:Y:S04]  /*3d270*/  STL [R1+0x1230], R15 ;  /* 0x0012300f01007387 */ /* 0x0001e80000100800 */
[----:B0-----:R-:W4:Y:S04]  /*3d280*/  LDL.LU R15, [R1+0x94] ;  /* 0x00009400010f7983 */ /* 0x001f280000300800 */
[----:B--2---:R0:W-:Y:S04]  /*3d290*/  STL [R1+0x124c], R8 ;  /* 0x00124c0801007387 */ /* 0x0041e80000100800 */
[----:B0-----:R-:W2:Y:S04]  /*3d2a0*/  LDL.LU R8, [R1+0xe4] ;  /* 0x0000e40001087983 */ /* 0x001ea80000300800 */
[----:B------:R0:W-:Y:S04]  /*3d2b0*/  STL [R1+0x1248], R9 ;  /* 0x0012480901007387 */ /* 0x0001e80000100800 */
[----:B0-----:R-:W2:Y:S04]  /*3d2c0*/  LDL.LU R9, [R1+0x8c] ;  /* 0x00008c0001097983 */ /* 0x001ea80000300800 */
[----:B------:R0:W-:Y:S04]  /*3d2d0*/  STL [R1+0x1244], R10 ;  /* 0x0012440a01007387 */ /* 0x0001e80000100800 */
[----:B0-----:R-:W2:Y:S04]  /*3d2e0*/  LDL.LU R10, [R1+0x98] ;  /* 0x00009800010a7983 */ /* 0x001ea80000300800 */
[----:B------:R0:W-:Y:S04]  /*3d2f0*/  STL [R1+0x1240], R11 ;  /* 0x0012400b01007387 */ /* 0x0001e80000100800 */
[----:B0-----:R-:W2:Y:S04]  /*3d300*/  LDL.LU R11, [R1+0x90] ;  /* 0x00009000010b7983 */ /* 0x001ea80000300800 */
[----:B------:R-:W2:Y:S04]  /*3d310*/  LDL.LU R17, [R1+0x1278] ;  /* 0x0012780001117983 */ /* 0x000ea80000300800 */
[----:B---3--:R-:W-:Y:S04]  /*3d320*/  STL.64 [R1+0x10], R24 ;  /* 0x0000101801007387 */ /* 0x008fe80000100a00 */
[----:B------:R0:W-:Y:S04]  /*3d330*/  STL.64 [R1+0x18], R26 ;  /* 0x0000181a01007387 */ /* 0x0001e80000100a00 */
[----:B0-----:R-:W3:Y:S04]  /*3d340*/  LDL.LU.64 R26, [R1+0x1270] ;  /* 0x00127000011a7983 */ /* 0x001ee80000300a00 */
[----:B------:R-:W3:Y:S01]  /*3d350*/  LDL.LU.64 R24, [R1+0x1268] ;  /* 0x0012680001187983 */ /* 0x000ee20000300a00 */
[----:B------:R-:W-:Y:S06]  /*3d360*/  BAR.SYNC.DEFER_BLOCKING 0x0 ;  /* 0x0000000000007b1d */ /* 0x000fec0000010000 */
[----:B---3--:R0:W-:Y:S04]  /*3d370*/  STSM.16.M88.4 [R0], R24 ;  /* 0x0000001800007844 */ /* 0x0081e80000000200 */
[----:B0-----:R-:W5:Y:S04]  /*3d380*/  LDL.LU R24, [R1+0x288] ;  /* 0x0002880001187983 */ /* 0x001f680000300800 */
[----:B------:R-:W4:Y:S04]  /*3d390*/  LDL.LU R25, [R1+0x284] ;  /* 0x0002840001197983 */ /* 0x000f280000300800 */
[----:B------:R-:W3:Y:S04]  /*3d3a0*/  LDL.LU R26, [R1+0x18c] ;  /* 0x00018c00011a7983 */ /* 0x000ee80000300800 */
[----:B------:R-:W2:Y:S01]  /*3d3b0*/  LDL.LU R27, [R1+0x188] ;  /* 0x00018800011b7983 */ /* 0x000ea20000300800 */
[----:B-----5:R-:W-:-:S03]  /*3d3c0*/  PRMT R24, R24, 0x5410, R18 ;  /* 0x0000541018187816 */ /* 0x020fc60000000012 */
[----:B------:R-:W5:Y:S01]  /*3d3d0*/  LDL.LU R18, [R1+0x1264] ;  /* 0x0012640001127983 */ /* 0x000f620000300800 */
[----:B----4-:R-:W-:-:S03]  /*3d3e0*/  PRMT R25, R25, 0x5410, R19 ;  /* 0x0000541019197816 */ /* 0x010fc60000000013 */
[----:B------:R-:W4:Y:S01]  /*3d3f0*/  LDL.LU R19, [R1+0x1260] ;  /* 0x0012600001137983 */ /* 0x000f220000300800 */
[----:B---3--:R-:W-:-:S03]  /*3d400*/  PRMT R26, R26, 0x5410, R20 ;  /* 0x000054101a1a7816 */ /* 0x008fc60000000014 */
[----:B------:R-:W3:Y:S01]  /*3d410*/  LDL.LU R20, [R1+0x125c] ;  /* 0x00125c0001147983 */ /* 0x000ee20000300800 */
[----:B--2---:R-:W-:-:S03]  /*3d420*/  PRMT R27, R27, 0x5410, R21 ;  /* 0x000054101b1b7816 */ /* 0x004fc60000000015 */
[----:B------:R-:W2:Y:S04]  /*3d430*/  LDL.LU R21, [R1+0x1258] ;  /* 0x0012580001157983 */ /* 0x000ea80000300800 */
[----:B------:R0:W-:Y:S04]  /*3d440*/  STSM.16.M88.4 [R0+0x800], R24 ;  /* 0x0008001800007844 */ /* 0x0001e80000000200 */
[----:B0-----:R-:W2:Y:S04]  /*3d450*/  LDL.LU R24, [R1+0x140] ;  /* 0x0001400001187983 */ /* 0x001ea80000300800 */
[----:B------:R-:W3:Y:S04]  /*3d460*/  LDL.LU R25, [R1+0x13c] ;  /* 0x00013c0001197983 */ /* 0x000ee80000300800 */
[----:B------:R-:W4:Y:S04]  /*3d470*/  LDL.LU R26, [R1+0xe8] ;  /* 0x0000e800011a7983 */ /* 0x000f280000300800 */
[----:B------:R-:W4:Y:S01]  /*3d480*/  LDL.LU R27, [R1+0xf0] ;  /* 0x0000f000011b7983 */ /* 0x000f220000300800 */
[----:B------:R-:W-:Y:S01]  /*3d490*/  IMAD R3, R3, UR4, RZ ;  /* 0x0000000403037c24 */ /* 0x000fe2000f8e02ff */
[----:B------:R-:W0:Y:S01]  /*3d4a0*/  LDCU UR4, c[0x0][0x3b8] ;  /* 0x00007700ff0477ac */ /* 0x000e220008000800 */
[----:B------:R-:W-:Y:S01]  /*3d4b0*/  ISETP.LT.AND P3, PT, R12, UR15, !P0 ;  /* 0x0000000f0c007c0c */ /* 0x000fe2000c761270 */
[----:B------:R-:W0:Y:S01]  /*3d4c0*/  LDCU UR15, c[0x0][0x39c] ;  /* 0x00007380ff0f77ac */ /* 0x000e220008000800 */
[----:B--2---:R-:W-:-:S02]  /*3d4d0*/  PRMT R24, R24, 0x5410, R22 ;  /* 0x0000541018187816 */ /* 0x004fc40000000016 */
[----:B------:R-:W2:Y:S01]  /*3d4e0*/  LDL.LU R22, [R1+0x1254] ;  /* 0x0012540001167983 */ /* 0x000ea20000300800 */
[----:B---3--:R-:W-:-:S03]  /*3d4f0*/  PRMT R25, R25, 0x5410, R23 ;  /* 0x0000541019197816 */ /* 0x008fc60000000017 */
[----:B------:R-:W3:Y:S01]  /*3d500*/  LDL.LU R23, [R1+0x1250] ;  /* 0x0012500001177983 */ /* 0x000ee20000300800 */
[----:B----4-:R-:W-:Y:S02]  /*3d510*/  PRMT R26, R27, 0x5410, R26 ;  /* 0x000054101b1a7816 */ /* 0x010fe4000000001a */
[----:B------:R-:W-:-:S05]  /*3d520*/  PRMT R27, R2, 0x5410, R8 ;  /* 0x00005410021b7816 */ /* 0x000fca0000000008 */
[----:B------:R4:W-:Y:S02]  /*3d530*/  STSM.16.M88.4 [R0+0x1000], R24 ;  /* 0x0010001800007844 */ /* 0x0009e40000000200 */
[----:B----4-:R-:W-:Y:S02]  /*3d540*/  PRMT R24, R10, 0x5410, R11 ;  /* 0x000054100a187816 */ /* 0x010fe4000000000b */
[----:B------:R-:W4:Y:S04]  /*3d550*/  LDL.LU R11, [R1+0x20] ;  /* 0x00002000010b7983 */ /* 0x000f280000300800 */
[----:B------:R-:W3:Y:S01]  /*3d560*/  LDL.LU R10, [R1+0x24] ;  /* 0x00002400010a7983 */ /* 0x000ee20000300800 */
[----:B------:R-:W-:-:S03]  /*3d570*/  PRMT R25, R15, 0x5410, R9 ;  /* 0x000054100f197816 */ /* 0x000fc60000000009 */
[----:B------:R-:W4:Y:S01]  /*3d580*/  LDL.LU R9, [R1+0x28] ;  /* 0x0000280001097983 */ /* 0x000f220000300800 */
[----:B------:R-:W-:Y:S01]  /*3d590*/  IADD3 R2, P6, PT, R3, UR12, RZ ;  /* 0x0000000c03027c10 */ /* 0x000fe2000ffde0ff */
[----:B------:R-:W-:Y:S01]  /*3d5a0*/  IMAD R8, R12, UR5, RZ ;  /* 0x000000050c087c24 */ /* 0x000fe2000f8e02ff */
[----:B------:R-:W-:Y:S01]  /*3d5b0*/  PRMT R26, R29, 0x5410, R28 ;  /* 0x000054101d1a7816 */ /* 0x000fe2000000001c */
[----:B------:R-:W0:Y:S01]  /*3d5c0*/  LDCU UR5, c[0x0][0x3b8] ;  /* 0x00007700ff0577ac */ /* 0x000e220008000800 */
[----:B------:R-:W-:Y:S02]  /*3d5d0*/  PRMT R27, R13, 0x5410, R14 ;  /* 0x000054100d1b7816 */ /* 0x000fe4000000000e */
[----:B------:R-:W-:Y:S01]  /*3d5e0*/  LEA.HI.X.SX32 R3, R3, UR13, 0x1, P6 ;  /* 0x0000000d03037c11 */ /* 0x000fe2000b0f0eff */
[----:B------:R-:W0:Y:S01]  /*3d5f0*/  LDCU UR13, c[0x0][0x39c] ;  /* 0x00007380ff0d77ac */ /* 0x000e220008000800 */
[C---:B------:R-:W-:Y:S01]  /*3d600*/  IADD3 R28, P6, PT, R8.reuse, R2, RZ ;  /* 0x00000002081c7210 */ /* 0x040fe20007fde0ff */
[----:B------:R0:W-:Y:S01]  /*3d610*/  STSM.16.M88.4 [R0+0x1800], R24 ;  /* 0x0018001800007844 */ /* 0x0001e20000000200 */
[----:B------:R-:W1:Y:S02]  /*3d620*/  LDCU UR12, c[0x0][0x3b8] ;  /* 0x00007700ff0c77ac */ /* 0x000e640008000800 */
[C---:B------:R-:W-:Y:S01]  /*3d630*/  LEA.HI.X.SX32 R29, R8.reuse, R3, 0x1, P6 ;  /* 0x00000003081d7211 */ /* 0x040fe200030f0eff */
[----:B0-----:R-:W-:Y:S01]  /*3d640*/  VIADD R0, R8, UR4 ;  /* 0x0000000408007c36 */ /* 0x001fe20008000000 */
[----:B------:R-:W-:Y:S01]  /*3d650*/  PRMT R24, R20, 0x7770, RZ ;  /* 0x0000777014187816 */ /* 0x000fe200000000ff */
[----:B------:R-:W4:Y:S01]  /*3d660*/  LDL.LU R8, [R1+0x2c] ;  /* 0x00002c0001087983 */ /* 0x000f220000300800 */
[----:B------:R-:W-:Y:S01]  /*3d670*/  IMAD.MOV.U32 R27, RZ, RZ, R12 ;  /* 0x000000ffff1b7224 */ /* 0x000fe200078e000c */
[----:B------:R-:W0:Y:S02]  /*3d680*/  LDCU UR4, c[0x0][0x3b8] ;  /* 0x00007700ff0477ac */ /* 0x000e240008000800 */
[----:B------:R-:W4:Y:S04]  /*3d690*/  LDL.LU R15, [R1+0x30] ;  /* 0x00003000010f7983 */ /* 0x000f280000300800 */
[----:B------:R-:W4:Y:S04]  /*3d6a0*/  LDL.LU R14, [R1+0x34] ;  /* 0x00003400010e7983 */ /* 0x000f280000300800 */
[----:B------:R-:W4:Y:S01]  /*3d6b0*/  LDL.LU R13, [R1+0x38] ;  /* 0x00003800010d7983 */ /* 0x000f220000300800 */
[----:B------:R-:W-:Y:S06]  /*3d6c0*/  BAR.SYNC.DEFER_BLOCKING 0x0 ;  /* 0x0000000000007b1d */ /* 0x000fec0000010000 */
[----:B------:R-:W4:Y:S01]  /*3d6d0*/  LDL.LU R12, [R1+0x3c] ;  /* 0x00003c00010c7983 */ /* 0x000f220000300800 */
[----:B------:R-:W-:-:S03]  /*3d6e0*/  VIADD R25, R27, 0x5 ;  /* 0x000000051b197836 */ /* 0x000fc60000000000 */
[----:B------:R0:W-:Y:S02]  /*3d6f0*/  @P3 STG.E.U8 desc[UR6][R28.64], R24 ;  /* 0x000000181c003986 */ /* 0x0001e4000c101106 */
[----:B------:R-:W-:Y:S01]  /*3d700*/  ISETP.LT.AND P3, PT, R25, UR13, !P0 ;  /* 0x0000000d19007c0c */ /* 0x000fe2000c761270 */
[----:B------:R-:W1:Y:S01]  /*3d710*/  LDCU UR13, c[0x0][0x39c] ;  /* 0x00007380ff0d77ac */ /* 0x000e620008000800 */
[CC--:B0-----:R-:W-:Y:S01]  /*3d720*/  IADD3 R24, P6, PT, R0.reuse, R2.reuse, RZ ;  /* 0x0000000200187210 */ /* 0x0c1fe20007fde0ff */
[----:B------:R-:W-:Y:S02]  /*3d730*/  IMAD.MOV.U32 R29, RZ, RZ, R27 ;  /* 0x000000ffff1d7224 */ /* 0x000fe400078e001b */
[C---:B------:R-:W-:Y:S01]  /*3d740*/  VIADD R28, R0.reuse, UR11 ;  /* 0x0000000b001c7c36 */ /* 0x040fe20008000000 */
[----:B------:R-:W-:Y:S01]  /*3d750*/  LEA.HI.X.SX32 R25, R0, R3, 0x1, P6 ;  /* 0x0000000300197211 */ /* 0x000fe200030f0eff */
[----:B------:R-:W-:Y:S01]  /*3d760*/  VIADD R27, R29, 0x6 ;  /* 0x000000061d1b7836 */ /* 0x000fe20000000000 */
[----:B------:R-:W-:Y:S01]  /*3d770*/  PRMT R0, R20, 0x7771, RZ ;  /* 0x0000777114007816 */ /* 0x000fe200000000ff */
[----:B------:R-:W0:Y:S01]  /*3d780*/  LDCU UR11, c[0x0][0x3b8] ;  /* 0x00007700ff0b77ac */ /* 0x000e220008000800 */
[----:B------:R-:W-:-:S03]  /*3d790*/  IADD3 R26, P6, PT, R28, R2, RZ ;  /* 0x000000021c1a7210 */ /* 0x000fc60007fde0ff */
[----:B------:R5:W-:Y:S01]  /*3d7a0*/  @P2 STG.E.U8 desc[UR6][R24.64], R0 ;  /* 0x0000000018002986 */ /* 0x000be2000c101106 */
[----:B-1----:R-:W-:Y:S01]  /*3d7b0*/  ISETP.LT.AND P2, PT, R27, UR14, !P0 ;  /* 0x0000000e1b007c0c */ /* 0x002fe2000c741270 */
[----:B------:R-:W1:Y:S01]  /*3d7c0*/  LDCU UR14, c[0x0][0x39c] ;  /* 0x00007380ff0e77ac */ /* 0x000e620008000800 */
[C---:B------:R-:W-:Y:S02]  /*3d7d0*/  LEA.HI.X.SX32 R27, R28.reuse, R3, 0x1, P6 ;  /* 0x000000031c1b7211 */ /* 0x040fe400030f0eff */
[----:B-----5:R-:W-:Y:S01]  /*3d7e0*/  PRMT R24, R21, 0x7770, RZ ;  /* 0x0000777015187816 */ /* 0x020fe200000000ff */
[----:B------:R-:W-:Y:S01]  /*3d7f0*/  VIADD R0, R28, UR5 ;  /* 0x000000051c007c36 */ /* 0x000fe20008000000 */
[----:B------:R-:W5:Y:S01]  /*3d800*/  LDCU UR5, c[0x0][0x3b8] ;  /* 0x00007700ff0577ac */ /* 0x000f620008000800 */
[----:B------:R-:W-:Y:S02]  /*3d810*/  VIADD R25, R29, 0x7 ;  /* 0x000000071d197836 */ /* 0x000fe40000000000 */
[----:B------:R0:W-:Y:S01]  /*3d820*/  @P5 STG.E.U8 desc[UR6][R26.64], R24 ;  /* 0x000000181a005986 */ /* 0x0001e2000c101106 */
[C---:B------:R-:W-:Y:S01]  /*3d830*/  VIADD R28, R0.reuse, UR12 ;  /* 0x0000000c001c7c36 */ /* 0x040fe20008000000 */
[----:B------:R-:W1:Y:S01]  /*3d840*/  LDCU UR12, c[0x0][0x39c] ;  /* 0x00007380ff0c77ac */ /* 0x000e620008000800 */
[----:B------:R-:W-:Y:S01]  /*3d850*/  ISETP.LT.AND P5, PT, R25, UR13, !P0 ;  /* 0x0000000d19007c0c */ /* 0x000fe2000c7a1270 */
[----:B------:R-:W1:Y:S01]  /*3d860*/  LDCU UR13, c[0x0][0x39c] ;  /* 0x00007380ff0d77ac */ /* 0x000e620008000800 */
[----:B0-----:R-:W-:Y:S01]  /*3d870*/  IADD3 R24, P6, PT, R0, R2, RZ ;  /* 0x0000000200187210 */ /* 0x001fe20007fde0ff */
[----:B------:R-:W-:-:S03]  /*3d880*/  VIADD R27, R29, 0x8 ;  /* 0x000000081d1b7836 */ /* 0x000fc60000000000 */
[----:B------:R-:W-:Y:S02]  /*3d890*/  LEA.HI.X.SX32 R25, R0, R3, 0x1, P6 ;  /* 0x0000000300197211 */ /* 0x000fe400030f0eff */
[----:B------:R-:W-:Y:S02]  /*3d8a0*/  PRMT R0, R21, 0x7771, RZ ;  /* 0x0000777115007816 */ /* 0x000fe400000000ff */
[----:B------:R-:W-:-:S03]  /*3d8b0*/  IADD3 R26, P6, PT, R28, R2, RZ ;  /* 0x000000021c1a7210 */ /* 0x000fc60007fde0ff */
[----:B------:R0:W-:Y:S01]  /*3d8c0*/  @P4 STG.E.U8 desc[UR6][R24.64], R0 ;  /* 0x0000000018004986 */ /* 0x0001e2000c101106 */
[----:B-1----:R-:W-:Y:S01]  /*3d8d0*/  ISETP.LT.AND P4, PT, R27, UR14, !P0 ;  /* 0x0000000e1b007c0c */ /* 0x002fe2000c781270 */
[----:B------:R-:W1:Y:S01]  /*3d8e0*/  LDCU UR14, c[0x0][0x39c] ;  /* 0x00007380ff0e77ac */ /* 0x000e620008000800 */
[C---:B------:R-:W-:Y:S01]  /*3d8f0*/  LEA.HI.X.SX32 R27, R28.reuse, R3, 0x1, P6 ;  /* 0x000000031c1b7211 */ /* 0x040fe200030f0eff */
[----:B0-----:R-:W-:Y:S01]  /*3d900*/  VIADD R0, R28, UR4 ;  /* 0x000000041c007c36 */ /* 0x001fe20008000000 */
[----:B------:R-:W0:Y:S01]  /*3d910*/  LDCU UR4, c[0x0][0x3b8] ;  /* 0x00007700ff0477ac */ /* 0x000e220008000800 */
[----:B------:R-:W-:Y:S02]  /*3d920*/  VIADD R25, R29, 0x9 ;  /* 0x000000091d197836 */ /* 0x000fe40000000000 */
[----:B-----5:R-:W-:Y:S01]  /*3d930*/  VIADD R28, R0, UR5 ;  /* 0x00000005001c7c36 */ /* 0x020fe20008000000 */
[----:B------:R-:W5:Y:S01]  /*3d940*/  LDCU UR5, c[0x0][0x3b8] ;  /* 0x00007700ff0577ac */ /* 0x000f620008000800 */
[----:B--2---:R-:W-:-:S05]  /*3d950*/  PRMT R24, R22, 0x7770, RZ ;  /* 0x0000777016187816 */ /* 0x004fca00000000ff */
[----:B------:R2:W-:Y:S01]  /*3d960*/  @P1 STG.E.U8 desc[UR6][R26.64], R24 ;  /* 0x000000181a001986 */ /* 0x0005e2000c101106 */
[----:B------:R-:W-:Y:S01]  /*3d970*/  ISETP.LT.AND P1, PT, R25, UR13, !P0 ;  /* 0x0000000d19007c0c */ /* 0x000fe2000c721270 */
[----:B------:R-:W0:Y:S01]  /*3d980*/  LDCU UR13, c[0x0][0x39c] ;  /* 0x00007380ff0d77ac */ /* 0x000e220008000800 */
[----:B--2---:R-:W-:Y:S01]  /*3d990*/  IADD3 R24, P6, PT, R0, R2, RZ ;  /* 0x0000000200187210 */ /* 0x004fe20007fde0ff */
[----:B------:R-:W-:-:S03]  /*3d9a0*/  VIADD R27, R29, 0xa ;  /* 0x0000000a1d1b7836 */ /* 0x000fc60000000000 */
[----:B------:R-:W-:Y:S02]  /*3d9b0*/  LEA.HI.X.SX32 R25, R0, R3, 0x1, P6 ;  /* 0x0000000300197211 */ /* 0x000fe400030f0eff */
[----:B------:R-:W-:Y:S02]  /*3d9c0*/  PRMT R0, R22, 0x7771, RZ ;  /* 0x0000777116007816 */ /* 0x000fe400000000ff */
[----:B------:R-:W-:-:S03]  /*3d9d0*/  IADD3 R26, P6, PT, R28, R2, RZ ;  /* 0x000000021c1a7210 */ /* 0x000fc60007fde0ff */
[----:B------:R3:W-:Y:S01]  /*3d9e0*/  @P3 STG.E.U8 desc[UR6][R24.64], R0 ;  /* 0x0000000018003986 */ /* 0x0007e2000c101106 */
[----:B------:R-:W-:Y:S01]  /*3d9f0*/  ISETP.LT.AND P3, PT, R27, UR12, !P0 ;  /* 0x0000000c1b007c0c */ /* 0x000fe2000c761270 */
[----:B------:R-:W2:Y:S01]  /*3da00*/  LDCU UR12, c[0x0][0x39c] ;  /* 0x00007380ff0c77ac */ /* 0x000ea20008000800 */
[C---:B------:R-:W-:Y:S02]  /*3da10*/  LEA.HI.X.SX32 R27, R28.reuse, R3, 0x1, P6 ;  /* 0x000000031c1b7211 */ /* 0x040fe400030f0eff */
[----:B---3--:R-:W-:Y:S01]  /*3da20*/  PRMT R24, R23, 0x7770, RZ ;  /* 0x0000777017187816 */ /* 0x008fe200000000ff */
[----:B------:R-:W-:Y:S01]  /*3da30*/  VIADD R0, R28, UR11 ;  /* 0x0000000b1c007c36 */ /* 0x000fe20008000000 */
[----:B------:R-:W3:Y:S01]  /*3da40*/  LDCU UR11, c[0x0][0x3b8] ;  /* 0x00007700ff0b77ac */ /* 0x000ee20008000800 */
[----:B------:R-:W-:Y:S02]  /*3da50*/  VIADD R25, R29, 0xb ;  /* 0x0000000b1d197836 */ /* 0x000fe40000000000 */
[----:B------:R1:W-:Y:S01]  /*3da60*/  @P2 STG.E.U8 desc[UR6][R26.64], R24 ;  /* 0x000000181a002986 */ /* 0x0003e2000c101106 */
[C---:B0-----:R-:W-:Y:S01]  /*3da70*/  VIADD R28, R0.reuse, UR4 ;  /* 0x00000004001c7c36 */ /* 0x041fe20008000000 */
[----:B------:R-:W0:Y:S01]  /*3da80*/  LDCU UR4, c[0x0][0x3b8] ;  /* 0x00007700ff0477ac */ /* 0x000e220008000800 */
[----:B------:R-:W-:Y:S01]  /*3da90*/  ISETP.LT.AND P2, PT, R25, UR13, !P0 ;  /* 0x0000000d19007c0c */ /* 0x000fe2000c741270 */
[----:B------:R-:W0:Y:S01]  /*3daa0*/  LDCU UR13, c[0x0][0x39c] ;  /* 0x00007380ff0d77ac */ /* 0x000e220008000800 */
[----:B-1----:R-:W-:Y:S01]  /*3dab0*/  IADD3 R24, P6, PT, R0, R2, RZ ;  /* 0x0000000200187210 */ /* 0x002fe20007fde0ff */
[----:B------:R-:W-:-:S03]  /*3dac0*/  VIADD R27, R29, 0xc ;  /* 0x0000000c1d1b7836 */ /* 0x000fc60000000000 */
[----:B------:R-:W-:Y:S02]  /*3dad0*/  LEA.HI.X.SX32 R25, R0, R3, 0x1, P6 ;  /* 0x0000000300197211 */ /* 0x000fe400030f0eff */
[----:B------:R-:W-:Y:S02]  /*3dae0*/  PRMT R0, R23, 0x7771, RZ ;  /* 0x0000777117007816 */ /* 0x000fe400000000ff */
[----:B------:R-:W-:-:S03]  /*3daf0*/  IADD3 R26, P6, PT, R28, R2, RZ ;  /* 0x000000021c1a7210 */ /* 0x000fc60007fde0ff */
[----:B------:R1:W-:Y:S01]  /*3db00*/  @P5 STG.E.U8 desc[UR6][R24.64], R0 ;  /* 0x0000000018005986 */ /* 0x0003e2000c101106 */
[----:B--2---:R-:W-:Y:S01]  /*3db10*/  ISETP.LT.AND P5, PT, R27, UR12, !P0 ;  /* 0x0000000c1b007c0c */ /* 0x004fe2000c7a1270 */
[----:B------:R-:W2:Y:S01]  /*3db20*/  LDCU UR12, c[0x0][0x39c] ;  /* 0x00007380ff0c77ac */ /* 0x000ea20008000800 */
[----:B------:R-:W-:Y:S02]  /*3db30*/  LEA.HI.X.SX32 R27, R28, R3, 0x1, P6 ;  /* 0x000000031c1b7211 */ /* 0x000fe400030f0eff */
[----:B-1----:R-:W-:Y:S01]  /*3db40*/  PRMT R24, R16, 0x7770, RZ ;  /* 0x0000777010187816 */ /* 0x002fe200000000ff */
[----:B-----5:R-:W-:Y:S01]  /*3db50*/  VIADD R0, R28, UR5 ;  /* 0x000000051c007c36 */ /* 0x020fe20008000000 */
[----:B------:R-:W1:Y:S01]  /*3db60*/  LDCU UR5, c[0x0][0x3b8] ;  /* 0x00007700ff0577ac */ /* 0x000e620008000800 */
[----:B------:R-:W-:Y:S02]  /*3db70*/  VIADD R25, R29, 0xd ;  /* 0x0000000d1d197836 */ /* 0x000fe40000000000 */
[----:B------:R5:W-:Y:S01]  /*3db80*/  @P4 STG.E.U8 desc[UR6][R26.64], R24 ;  /* 0x000000181a004986 */ /* 0x000be2000c101106 */
[C---:B---3--:R-:W-:Y:S01]  /*3db90*/  VIADD R28, R0.reuse, UR11 ;  /* 0x0000000b001c7c36 */ /* 0x048fe20008000000 */
[----:B------:R-:W3:Y:S01]  /*3dba0*/  LDCU UR11, c[0x0][0x3b8] ;  /* 0x00007700ff0b77ac */ /* 0x000ee20008000800 */
[----:B0-----:R-:W-:Y:S01]  /*3dbb0*/  ISETP.LT.AND P4, PT, R25, UR13, !P0 ;  /* 0x0000000d19007c0c */ /* 0x001fe2000c781270 */
[----:B------:R-:W0:Y:S01]  /*3dbc0*/  LDCU UR13, c[0x0][0x39c] ;  /* 0x00007380ff0d77ac */ /* 0x000e220008000800 */
[----:B-----5:R-:W-:Y:S01]  /*3dbd0*/  IADD3 R24, P6, PT, R0, R2, RZ ;  /* 0x0000000200187210 */ /* 0x020fe20007fde0ff */
[----:B------:R-:W-:-:S03]  /*3dbe0*/  VIADD R27, R29, 0xe ;  /* 0x0000000e1d1b7836 */ /* 0x000fc60000000000 */
[----:B------:R-:W-:Y:S02]  /*3dbf0*/  LEA.HI.X.SX32 R25, R0, R3, 0x1, P6 ;  /* 0x0000000300197211 */ /* 0x000fe400030f0eff */
[----:B------:R-:W-:Y:S02]  /*3dc00*/  PRMT R0, R16, 0x7771, RZ ;  /* 0x0000777110007816 */ /* 0x000fe400000000ff */
[----:B------:R-:W-:-:S03]  /*3dc10*/  IADD3 R26, P6, PT, R28, R2, RZ ;  /* 0x000000021c1a7210 */ /* 0x000fc60007fde0ff */
[----:B------:R5:W-:Y:S01]  /*3dc20*/  @P1 STG.E.U8 desc[UR6][R24.64], R0 ;  /* 0x0000000018001986 */ /* 0x000be2000c101106 */
[----:B--2---:R-:W-:Y:S01]  /*3dc30*/  ISETP.LT.AND P1, PT, R27, UR12, !P0 ;  /* 0x0000000c1b007c0c */ /* 0x004fe2000c721270 */
[----:B------:R-:W2:Y:S01]  /*3dc40*/  LDCU UR12, c[0x0][0x39c] ;  /* 0x00007380ff0c77ac */ /* 0x000ea20008000800 */
[C---:B------:R-:W-:Y:S02]  /*3dc50*/  LEA.HI.X.SX32 R27, R28.reuse, R3, 0x1, P6 ;  /* 0x000000031c1b7211 */ /* 0x040fe400030f0eff */
[----:B-----5:R-:W-:Y:S01]  /*3dc60*/  PRMT R24, R17, 0x7770, RZ ;  /* 0x0000777011187816 */ /* 0x020fe200000000ff */
[----:B------:R-:W-:Y:S01]  /*3dc70*/  VIADD R0, R28, UR4 ;  /* 0x000000041c007c36 */ /* 0x000fe20008000000 */
[----:B------:R-:W5:Y:S01]  /*3dc80*/  LDCU UR4, c[0x0][0x3b8] ;  /* 0x00007700ff0477ac */ /* 0x000f620008000800 */
[----:B------:R-:W-:Y:S02]  /*3dc90*/  VIADD R25, R29, 0xf ;  /* 0x0000000f1d197836 */ /* 0x000fe40000000000 */
[----:B------:R2:W-:Y:S01]  /*3dca0*/  @P3 STG.E.U8 desc[UR6][R26.64], R24 ;  /* 0x000000181a003986 */ /* 0x0005e2000c101106 */
[C---:B-1----:R-:W-:Y:S01]  /*3dcb0*/  VIADD R28, R0.reuse, UR5 ;  /* 0x00000005001c7c36 */ /* 0x042fe20008000000 */
[----:B------:R-:W1:Y:S01]  /*3dcc0*/  LDCU UR5, c[0x0][0x3b8] ;  /* 0x00007700ff0577ac */ /* 0x000e620008000800 */
[----:B0-----:R-:W-:Y:S01]  /*3dcd0*/  ISETP.LT.AND P3, PT, R25, UR13, !P0 ;  /* 0x0000000d19007c0c */ /* 0x001fe2000c761270 */
        /* <DEDUP_REMOVED lines=8> */
[----:B------:R-:W0:Y:S01]  /*3dd60*/  LDCU UR12, c[0x0][0x39c] ;  /* 0x00007380ff0c77ac */ /* 0x000e220008000800 */
[----:B------:R-:W-:Y:S02]  /*3dd70*/  LEA.HI.X.SX32 R27, R28, R3, 0x1, P6 ;  /* 0x000000031c1b7211 */ /* 0x000fe400030f0eff */
[----:B--2---:R-:W-:Y:S01]  /*3dd80*/  PRMT R24, R18, 0x7770, RZ ;  /* 0x0000777012187816 */ /* 0x004fe200000000ff */
[----:B---3--:R-:W-:Y:S01]  /*3dd90*/  VIADD R0, R28, UR11 ;  /* 0x0000000b1c007c36 */ /* 0x008fe20008000000 */
[----:B------:R-:W2:Y:S01]  /*3dda0*/  LDCU UR11, c[0x0][0x3b8] ;  /* 0x00007700ff0b77ac */ /* 0x000ea20008000800 */
[----:B------:R-:W-:Y:S02]  /*3ddb0*/  VIADD R25, R29, 0x11 ;  /* 0x000000111d197836 */ /* 0x000fe40000000000 */
[----:B------:R3:W-:Y:S01]  /*3ddc0*/  @P5 STG.E.U8 desc[UR6][R26.64], R24 ;  /* 0x000000181a005986 */ /* 0x0007e2000c101106 */
[C---:B-----5:R-:W-:Y:S01]  /*3ddd0*/  VIADD R28, R0.reuse, UR4 ;  /* 0x00000004001c7c36 */ /* 0x060fe20008000000 */
[----:B------:R-:W5:Y:S01]  /*3dde0*/  LDCU UR4, c[0x0][0x3b8] ;  /* 0x00007700ff0477ac */ /* 0x000f620008000800 */
[----:B0-----:R-:W-:Y:S01]  /*3ddf0*/  ISETP.LT.AND P5, PT, R25, UR13, !P0 ;  /* 0x0000000d19007c0c */ /* 0x001fe2000c7a1270 */
[----:B------:R-:W0:Y:S01]  /*3de00*/  LDCU UR13, c[0x0][0x39c] ;  /* 0x00007380ff0d77ac */ /* 0x000e220008000800 */
[----:B---3--:R-:W-:Y:S01]  /*3de10*/  IADD3 R24, P6, PT, R0, R2, RZ ;  /* 0x0000000200187210 */ /* 0x008fe20007fde0ff */
[----:B------:R-:W-:-:S03]  /*3de20*/  VIADD R27, R29, 0x12 ;  /* 0x000000121d1b7836 */ /* 0x000fc60000000000 */
[----:B------:R-:W-:Y:S02]  /*3de30*/  LEA.HI.X.SX32 R25, R0, R3, 0x1, P6 ;  /* 0x0000000300197211 */ /* 0x000fe400030f0eff */
[----:B------:R-:W-:Y:S02]  /*3de40*/  PRMT R0, R18, 0x7771, RZ ;  /* 0x0000777112007816 */ /* 0x000fe400000000ff */
[----:B------:R-:W-:-:S03]  /*3de50*/  IADD3 R26, P6, PT, R28, R2, RZ ;  /* 0x000000021c1a7210 */ /* 0x000fc60007fde0ff */
[----:B------:R3:W-:Y:S01]  /*3de60*/  @P4 STG.E.U8 desc[UR6][R24.64], R0 ;  /* 0x0000000018004986 */ /* 0x0007e2000c101106 */
[----:B------:R-:W-:Y:S01]  /*3de70*/  ISETP.LT.AND P4, PT, R27, UR12, !P0 ;  /* 0x0000000c1b007c0c */ /* 0x000fe2000c781270 */
[----:B------:R-:W0:Y:S01]  /*3de80*/  LDCU UR12, c[0x0][0x39c] ;  /* 0x00007380ff0c77ac */ /* 0x000e220008000800 */
[C---:B------:R-:W-:Y:S02]  /*3de90*/  LEA.HI.X.SX32 R27, R28.reuse, R3, 0x1, P6 ;  /* 0x000000031c1b7211 */ /* 0x040fe400030f0eff */
[----:B---3--:R-:W-:Y:S01]  /*3dea0*/  PRMT R24, R19, 0x7770, RZ ;  /* 0x0000777013187816 */ /* 0x008fe200000000ff */
[----:B-1----:R-:W-:Y:S01]  /*3deb0*/  VIADD R0, R28, UR5 ;  /* 0x000000051c007c36 */ /* 0x002fe20008000000 */
[----:B------:R-:W1:Y:S01]  /*3dec0*/  LDCU UR5, c[0x0][0x3b8] ;  /* 0x00007700ff0577ac */ /* 0x000e620008000800 */
[----:B------:R-:W-:Y:S02]  /*3ded0*/  VIADD R25, R29, 0x13 ;  /* 0x000000131d197836 */ /* 0x000fe40000000000 */
[----:B------:R3:W-:Y:S01]  /*3dee0*/  @P1 STG.E.U8 desc[UR6][R26.64], R24 ;  /* 0x000000181a001986 */ /* 0x0007e2000c101106 */
[C---:B--2---:R-:W-:Y:S01]  /*3def0*/  VIADD R28, R0.reuse, UR11 ;  /* 0x0000000b001c7c36 */ /* 0x044fe20008000000 */
[----:B------:R-:W2:Y:S01]  /*3df00*/  LDCU UR11, c[0x0][0x3b8] ;  /* 0x00007700ff0b77ac */ /* 0x000ea20008000800 */
        /* <DEDUP_REMOVED lines=9> */
[----:B------:R-:W3:Y:S01]  /*3dfa0*/  LDCU UR12, c[0x0][0x39c] ;  /* 0x00007380ff0c77ac */ /* 0x000ee20008000800 */
[C---:B------:R-:W-:Y:S02]  /*3dfb0*/  LEA.HI.X.SX32 R27, R28.reuse, R3, 0x1, P6 ;  /* 0x000000031c1b7211 */ /* 0x040fe400030f0eff */
[----:B----4-:R-:W-:Y:S01]  /*3dfc0*/  PRMT R24, R11, 0x7770, RZ ;  /* 0x000077700b187816 */ /* 0x010fe200000000ff */
[----:B-----5:R-:W-:Y:S01]  /*3dfd0*/  VIADD R0, R28, UR4 ;  /* 0x000000041c007c36 */ /* 0x020fe20008000000 */
[----:B------:R-:W4:Y:S01]  /*3dfe0*/  LDCU UR4, c[0x0][0x3b8] ;  /* 0x00007700ff0477ac */ /* 0x000f220008000800 */
[----:B------:R-:W-:Y:S02]  /*3dff0*/  VIADD R25, R29, 0x15 ;  /* 0x000000151d197836 */ /* 0x000fe40000000000 */
[----:B------:R5:W-:Y:S01]  /*3e000*/  @P2 STG.E.U8 desc[UR6][R26.64], R24 ;  /* 0x000000181a002986 */ /* 0x000be2000c101106 */
[C---:B-1----:R-:W-:Y:S01]  /*3e010*/  VIADD R28, R0.reuse, UR5 ;  /* 0x00000005001c7c36 */ /* 0x042fe20008000000 */
[----:B------:R-:W1:Y:S01]  /*3e020*/  LDCU UR5, c[0x0][0x3b8] ;  /* 0x00007700ff0577ac */ /* 0x000e620008000800 */
        /* <DEDUP_REMOVED lines=8> */
[----:B---3--:R-:W-:Y:S01]  /*3e0b0*/  ISETP.LT.AND P5, PT, R27, UR12, !P0 ;  /* 0x0000000c1b007c0c */ /* 0x008fe2000c7a1270 */
[----:B------:R-:W3:Y:S01]  /*3e0c0*/  LDCU UR12, c[0x0][0x39c] ;  /* 0x00007380ff0c77ac */ /* 0x000ee20008000800 */
[----:B------:R-:W-:Y:S02]  /*3e0d0*/  LEA.HI.X.SX32 R27, R28, R3, 0x1, P6 ;  /* 0x000000031c1b7211 */ /* 0x000fe400030f0eff */
[----:B-----5:R-:W-:Y:S01]  /*3e0e0*/  PRMT R24, R10, 0x7770, RZ ;  /* 0x000077700a187816 */ /* 0x020fe200000000ff */
[----:B--2---:R-:W-:Y:S01]  /*3e0f0*/  VIADD R0, R28, UR11 ;  /* 0x0000000b1c007c36 */ /* 0x004fe20008000000 */
[----:B------:R-:W2:Y:S01]  /*3e100*/  LDCU UR11, c[0x0][0x3b8] ;  /* 0x00007700ff0b77ac */ /* 0x000ea20008000800 */
[----:B------:R-:W-:Y:S02]  /*3e110*/  VIADD R25, R29, 0x17 ;  /* 0x000000171d197836 */ /* 0x000fe40000000000 */
[----:B------:R5:W-:Y:S01]  /*3e120*/  @P4 STG.E.U8 desc[UR6][R26.64], R24 ;  /* 0x000000181a004986 */ /* 0x000be2000c101106 */
[C---:B----4-:R-:W-:Y:S01]  /*3e130*/  VIADD R28, R0.reuse, UR4 ;  /* 0x00000004001c7c36 */ /* 0x050fe20008000000 */
[----:B------:R-:W4:Y:S01]  /*3e140*/  LDCU UR4, c[0x0][0x3b8] ;  /* 0x00007700ff0477ac */ /* 0x000f220008000800 */
        /* <DEDUP_REMOVED lines=10> */
[C---:B------:R-:W-:Y:S02]  /*3e1f0*/  LEA.HI.X.SX32 R27, R28.reuse, R3, 0x1, P6 ;  /* 0x000000031c1b7211 */ /* 0x040fe400030f0eff */
[----:B-----5:R-:W-:Y:S01]  /*3e200*/  PRMT R24, R9, 0x7770, RZ ;  /* 0x0000777009187816 */ /* 0x020fe200000000ff */
        /* <DEDUP_REMOVED lines=18> */
[----:B----4-:R-:W-:Y:S01]  /*3e330*/  VIADD R0, R28, UR4 ;  /* 0x000000041c007c36 */ /* 0x010fe20008000000 */
        /* <DEDUP_REMOVED lines=97> */
[----:B-----5:R-:W-:-:S04]  /*3e950*/  IADD3 R24, P6, PT, R0, R2, RZ ;  /* 0x0000000200187210 */ /* 0x020fc80007fde0ff */
[----:B------:R-:W-:Y:S02]  /*3e960*/  LEA.HI.X.SX32 R25, R0, R3, 0x1, P6 ;  /* 0x0000000300197211 */ /* 0x000fe400030f0eff */
[----:B------:R-:W-:Y:S01]  /*3e970*/  PRMT R0, R20, 0x7773, RZ ;  /* 0x0000777314007816 */ /* 0x000fe200000000ff */
[----:B------:R-:W-:Y:S01]  /*3e980*/  VIADD R20, R29, 0x26 ;  /* 0x000000261d147836 */ /* 0x000fe20000000000 */
[----:B------:R-:W-:-:S03]  /*3e990*/  IADD3 R26, P6, PT, R28, R2, RZ ;  /* 0x000000021c1a7210 */ /* 0x000fc60007fde0ff */
[----:B------:R5:W-:Y:S01]  /*3e9a0*/  @P4 STG.E.U8 desc[UR6][R24.64], R0 ;  /* 0x0000000018004986 */ /* 0x000be2000c101106 */
[----:B---3--:R-:W-:Y:S01]  /*3e9b0*/  ISETP.LT.AND P4, PT, R20, UR12, !P0 ;  /* 0x0000000c14007c0c */ /* 0x008fe2000c781270 */
[----:B------:R-:W3:Y:S01]  /*3e9c0*/  LDCU UR12, c[0x0][0x39c] ;  /* 0x00007380ff0c77ac */ /* 0x000ee20008000800 */
[C---:B------:R-:W-:Y:S01]  /*3e9d0*/  LEA.HI.X.SX32 R27, R28.reuse, R3, 0x1, P6 ;  /* 0x000000031c1b7211 */ /* 0x040fe200030f0eff */
[----:B----4-:R-:W-:Y:S01]  /*3e9e0*/  VIADD R20, R28, UR4 ;  /* 0x000000041c147c36 */ /* 0x010fe20008000000 */
[----:B-----5:R-:W-:Y:S01]  /*3e9f0*/  PRMT R24, R21, 0x7772, RZ ;  /* 0x0000777215187816 */ /* 0x020fe200000000ff */
[----:B------:R-:W-:Y:S01]  /*3ea00*/  VIADD R0, R29, 0x27 ;  /* 0x000000271d007836 */ /* 0x000fe20000000000 */
[----:B------:R-:W4:Y:S01]  /*3ea10*/  LDCU UR4, c[0x0][0x3b8] ;  /* 0x00007700ff0477ac */ /* 0x000f220008000800 */
[----:B------:R-:W-:Y:S02]  /*3ea20*/  IMAD.MOV.U32 R28, RZ, RZ, R29 ;  /* 0x000000ffff1c7224 */ /* 0x000fe400078e001d */
[----:B------:R5:W-:Y:S01]  /*3ea30*/  @P1 STG.E.U8 desc[UR6][R26.64], R24 ;  /* 0x000000181a001986 */ /* 0x000be2000c101106 */
[----:B0-----:R-:W-:Y:S01]  /*3ea40*/  ISETP.LT.AND P1, PT, R0, UR13, !P0 ;  /* 0x0000000d00007c0c */ /* 0x001fe2000c721270 */
[----:B------:R-:W0:Y:S01]  /*3ea50*/  LDCU UR13, c[0x0][0x39c] ;  /* 0x00007380ff0d77ac */ /* 0x000e220008000800 */
[C---:B-1----:R-:W-:Y:S01]  /*3ea60*/  VIADD R0, R20.reuse, UR5 ;  /* 0x0000000514007c36 */ /* 0x042fe20008000000 */
[----:B------:R-:W-:Y:S01]  /*3ea70*/  PRMT R21, R21, 0x7773, RZ ;  /* 0x0000777315157816 */ /* 0x000fe200000000ff */
[----:B------:R-:W1:Y:S01]  /*3ea80*/  LDCU UR5, c[0x0][0x3b8] ;  /* 0x00007700ff0577ac */ /* 0x000e620008000800 */
[----:B-----5:R-:W-:Y:S01]  /*3ea90*/  IADD3 R24, P6, PT, R20, R2, RZ ;  /* 0x0000000214187210 */ /* 0x020fe20007fde0ff */
[----:B------:R-:W-:-:S03]  /*3eaa0*/  VIADD R26, R28, 0x28 ;  /* 0x000000281c1a7836 */ /* 0x000fc60000000000 */
[----:B------:R-:W-:Y:S02]  /*3eab0*/  LEA.HI.X.SX32 R25, R20, R3, 0x1, P6 ;  /* 0x0000000314197211 */ /* 0x000fe400030f0eff */
[----:B------:R-:W-:-:S03]  /*3eac0*/  IADD3 R20, P6, PT, R0, R2, RZ ;  /* 0x0000000200147210 */ /* 0x000fc60007fde0ff */
[----:B------:R5:W-:Y:S01]  /*3ead0*/  @P3 STG.E.U8 desc[UR6][R24.64], R21 ;  /* 0x0000001518003986 */ /* 0x000be2000c101106 */
[----:B---3--:R-:W-:Y:S01]  /*3eae0*/  ISETP.LT.AND P3, PT, R26, UR12, !P0 ;  /* 0x0000000c1a007c0c */ /* 0x008fe2000c761270 */
[----:B------:R-:W3:Y:S01]  /*3eaf0*/  LDCU UR12, c[0x0][0x39c] ;  /* 0x00007380ff0c77ac */ /* 0x000ee20008000800 */
[C---:B-----5:R-:W-:Y:S01]  /*3eb00*/  LEA.HI.X.SX32 R21, R0.reuse, R3, 0x1, P6 ;  /* 0x0000000300157211 */ /* 0x060fe200030f0eff */
[----:B--2---:R-:W-:Y:S01]  /*3eb10*/  VIADD R0, R0, UR11 ;  /* 0x0000000b00007c36 */ /* 0x004fe20008000000 */
[----:B------:R-:W-:Y:S01]  /*3eb20*/  PRMT R25, R22, 0x7772, RZ ;  /* 0x0000777216197816 */ /* 0x000fe200000000ff */
[----:B------:R-:W-:Y:S01]  /*3eb30*/  VIADD R24, R28, 0x29 ;  /* 0x000000291c187836 */ /* 0x000fe20000000000 */
[----:B------:R-:W2:Y:S03]  /*3eb40*/  LDCU UR11, c[0x0][0x3b8] ;  /* 0x00007700ff0b77ac */ /* 0x000ea60008000800 */
[----:B------:R5:W-:Y:S01]  /*3eb50*/  @P2 STG.E.U8 desc[UR6][R20.64], R25 ;  /* 0x0000001914002986 */ /* 0x000be2000c101106 */
[----:B0-----:R-:W-:Y:S01]  /*3eb60*/  ISETP.LT.AND P2, PT, R24, UR13, !P0 ;  /* 0x0000000d18007c0c */ /* 0x001fe2000c741270 */
[----:B------:R-:W0:Y:S01]  /*3eb70*/  LDCU UR13, c[0x0][0x39c] ;  /* 0x00007380ff0d77ac */ /* 0x000e220008000800 */
[C---:B----4-:R-:W-:Y:S01]  /*3eb80*/  VIADD R26, R0.reuse, UR4 ;  /* 0x00000004001a7c36 */ /* 0x050fe20008000000 */
[----:B------:R-:W4:Y:S01]  /*3eb90*/  LDCU UR4, c[0x0][0x3b8] ;  /* 0x00007700ff0477ac */ /* 0x000f220008000800 */
        /* <DEDUP_REMOVED lines=8> */
[C---:B------:R-:W-:Y:S02]  /*3ec20*/  LEA.HI.X.SX32 R25, R26.reuse, R3, 0x1, P6 ;  /* 0x000000031a197211 */ /* 0x040fe400030f0eff */
[C---:B-----5:R-:W-:Y:S01]  /*3ec30*/  PRMT R20, R23.reuse, 0x7772, RZ ;  /* 0x0000777217147816 */ /* 0x060fe200000000ff */
[----:B-1----:R-:W-:Y:S01]  /*3ec40*/  VIADD R21, R26, UR5 ;  /* 0x000000051a157c36 */ /* 0x002fe20008000000 */
[----:B------:R-:W1:Y:S01]  /*3ec50*/  LDCU UR5, c[0x0][0x3b8] ;  /* 0x00007700ff0577ac */ /* 0x000e620008000800 */
[----:B------:R-:W-:Y:S02]  /*3ec60*/  VIADD R0, R28, 0x2b ;  /* 0x0000002b1c007836 */ /* 0x000fe40000000000 */
[----:B------:R5:W-:Y:S01]  /*3ec70*/  @P4 STG.E.U8 desc[UR6][R24.64], R20 ;  /* 0x0000001418004986 */ /* 0x000be2000c101106 */
[----:B------:R-:W-:-:S02]  /*3ec80*/  PRMT R23, R23, 0x7773, RZ ;  /* 0x0000777317177816 */ /* 0x000fc400000000ff */
[----:B0-----:R-:W-:Y:S01]  /*3ec90*/  ISETP.LT.AND P4, PT, R0, UR13, !P0 ;  /* 0x0000000d00007c0c */ /* 0x001fe2000c781270 */
[----:B------:R-:W0:Y:S01]  /*3eca0*/  LDCU UR13, c[0x0][0x39c] ;  /* 0x00007380ff0d77ac */ /* 0x000e220008000800 */
[C---:B--2---:R-:W-:Y:S01]  /*3ecb0*/  VIADD R0, R21.reuse, UR11 ;  /* 0x0000000b15007c36 */ /* 0x044fe20008000000 */
[----:B------:R-:W2:Y:S01]  /*3ecc0*/  LDCU UR11, c[0x0][0x3b8] ;  /* 0x00007700ff0b77ac */ /* 0x000ea20008000800 */
        /* <DEDUP_REMOVED lines=8> */
[----:B----4-:R-:W-:Y:S01]  /*3ed50*/  VIADD R0, R0, UR4 ;  /* 0x0000000400007c36 */ /* 0x010fe20008000000 */
[----:B------:R-:W-:Y:S01]  /*3ed60*/  PRMT R21, R16, 0x7772, RZ ;  /* 0x0000777210157816 */ /* 0x000fe200000000ff */
[----:B------:R-:W-:Y:S01]  /*3ed70*/  VIADD R20, R28, 0x2d ;  /* 0x0000002d1c147836 */ /* 0x000fe20000000000 */
[----:B------:R-:W4:Y:S03]  /*3ed80*/  LDCU UR4, c[0x0][0x3b8] ;  /* 0x00007700ff0477ac */ /* 0x000f260008000800 */
[----:B------:R5:W-:Y:S01]  /*3ed90*/  @P3 STG.E.U8 desc[UR6][R22.64], R21 ;  /* 0x0000001516003986 */ /* 0x000be2000c101106 */
[----:B0-----:R-:W-:Y:S01]  /*3eda0*/  ISETP.LT.AND P3, PT, R20, UR13, !P0 ;  /* 0x0000000d14007c0c */ /* 0x001fe2000c761270 */
[----:B------:R-:W0:Y:S01]  /*3edb0*/  LDCU UR13, c[0x0][0x39c] ;  /* 0x00007380ff0d77ac */ /* 0x000e220008000800 */
[C---:B-1----:R-:W-:Y:S01]  /*3edc0*/  VIADD R24, R0.reuse, UR5 ;  /* 0x0000000500187c36 */ /* 0x042fe20008000000 */
[----:B------:R-:W1:Y:S01]  /*3edd0*/  LDCU UR5, c[0x0][0x3b8] ;  /* 0x00007700ff0577ac */ /* 0x000e620008000800 */
        /* <DEDUP_REMOVED lines=9> */
[----:B--2---:R-:W-:Y:S01]  /*3ee70*/  VIADD R16, R24, UR11 ;  /* 0x0000000b18107c36 */ /* 0x004fe20008000000 */
[----:B------:R-:W2:Y:S01]  /*3ee80*/  LDCU UR11, c[0x0][0x3b8] ;  /* 0x00007700ff0b77ac */ /* 0x000ea20008000800 */
[----:B-----5:R-:W-:Y:S01]  /*3ee90*/  PRMT R22, R17, 0x7772, RZ ;  /* 0x0000777211167816 */ /* 0x020fe200000000ff */
[----:B------:R-:W-:-:S04]  /*3eea0*/  VIADD R0, R28, 0x2f ;  /* 0x0000002f1c007836 */ /* 0x000fc80000000000 */
[----:B------:R5:W-:Y:S01]  /*3eeb0*/  @P5 STG.E.U8 desc[UR6][R20.64], R22 ;  /* 0x0000001614005986 */ /* 0x000be2000c101106 */
[----:B0-----:R-:W-:Y:S01]  /*3eec0*/  ISETP.LT.AND P5, PT, R0, UR13, !P0 ;  /* 0x0000000d00007c0c */ /* 0x001fe2000c7a1270 */
[----:B------:R-:W0:Y:S01]  /*3eed0*/  LDCU UR13, c[0x0][0x39c] ;  /* 0x00007380ff0d77ac */ /* 0x000e220008000800 */
[C---:B----4-:R-:W-:Y:S01]  /*3eee0*/  VIADD R0, R16.reuse, UR4 ;  /* 0x0000000410007c36 */ /* 0x050fe20008000000 */
[----:B------:R-:W-:Y:S01]  /*3eef0*/  PRMT R17, R17, 0x7773, RZ ;  /* 0x0000777311117816 */ /* 0x000fe200000000ff */
[----:B------:R-:W4:Y:S01]  /*3ef00*/  LDCU UR4, c[0x0][0x3b8] ;  /* 0x00007700ff0477ac */ /* 0x000f220008000800 */
        /* <DEDUP_REMOVED lines=8> */
[----:B-1----:R-:W-:Y:S01]  /*3ef90*/  VIADD R0, R0, UR5 ;  /* 0x0000000500007c36 */ /* 0x002fe20008000000 */
[----:B------:R-:W-:Y:S01]  /*3efa0*/  PRMT R21, R18, 0x7772, RZ ;  /* 0x0000777212157816 */ /* 0x000fe200000000ff */
[----:B------:R-:W-:Y:S01]  /*3efb0*/  VIADD R20, R28, 0x31 ;  /* 0x000000311c147836 */ /* 0x000fe20000000000 */
[----:B------:R-:W1:Y:S03]  /*3efc0*/  LDCU UR5, c[0x0][0x3b8] ;  /* 0x00007700ff0577ac */ /* 0x000e660008000800 */
[----:B------:R5:W-:Y:S01]  /*3efd0*/  @P1 STG.E.U8 desc[UR6][R16.64], R21 ;  /* 0x0000001510001986 */ /* 0x000be2000c101106 */
[----:B0-----:R-:W-:Y:S01]  /*3efe0*/  ISETP.LT.AND P1, PT, R20, UR13, !P0 ;  /* 0x0000000d14007c0c */ /* 0x001fe2000c721270 */
[----:B------:R-:W0:Y:S01]  /*3eff0*/  LDCU UR13, c[0x0][0x39c] ;  /* 0x00007380ff0d77ac */ /* 0x000e220008000800 */
[C---:B--2---:R-:W-:Y:S01]  /*3f000*/  VIADD R22, R0.reuse, UR11 ;  /* 0x0000000b00167c36 */ /* 0x044fe20008000000 */
[----:B------:R-:W2:Y:S01]  /*3f010*/  LDCU UR11, c[0x0][0x3b8] ;  /* 0x00007700ff0b77ac */ /* 0x000ea20008000800 */
        /* <DEDUP_REMOVED lines=10> */
[----:B----4-:R-:W-:Y:S01]  /*3f0c0*/  VIADD R17, R22, UR4 ;  /* 0x0000000416117c36 */ /* 0x010fe20008000000 */
[----:B------:R-:W4:Y:S01]  /*3f0d0*/  LDCU UR4, c[0x0][0x3b8] ;  /* 0x00007700ff0477ac */ /* 0x000f220008000800 */
[----:B------:R-:W-:Y:S02]  /*3f0e0*/  VIADD R0, R28, 0x33 ;  /* 0x000000331c007836 */ /* 0x000fe40000000000 */
[----:B------:R5:W-:Y:S01]  /*3f0f0*/  @P2 STG.E.U8 desc[UR6][R20.64], R16 ;  /* 0x0000001014002986 */ /* 0x000be2000c101106 */
[----:B------:R-:W-:-:S02]  /*3f100*/  PRMT R19, R19, 0x7773, RZ ;  /* 0x0000777313137816 */ /* 0x000fc400000000ff */
[----:B0-----:R-:W-:Y:S01]  /*3f110*/  ISETP.LT.AND P2, PT, R0, UR13, !P0 ;  /* 0x0000000d00007c0c */ /* 0x001fe2000c741270 */
[----:B------:R-:W0:Y:S01]  /*3f120*/  LDCU UR13, c[0x0][0x39c] ;  /* 0x00007380ff0d77ac */ /* 0x000e220008000800 */
[C---:B-1----:R-:W-:Y:S01]  /*3f130*/  VIADD R0, R17.reuse, UR5 ;  /* 0x0000000511007c36 */ /* 0x042fe20008000000 */
        /* <DEDUP_REMOVED lines=31> */
[----:B------:R5:W-:Y:S03]  /*3f330*/  @P3 STG.E.U8 desc[UR6][R16.64], R19 ;  /* 0x0000001310003986 */ /* 0x000be6000c101106 */
[----:B0-----:R-:W-:Y:S01]  /*3f340*/  ISETP.LT.AND P3, PT, R0, UR13, !P0 ;  /* 0x0000000d00007c0c */ /* 0x001fe2000c761270 */
[----:B------:R-:W0:Y:S01]  /*3f350*/  LDCU UR13, c[0x0][0x39c] ;  /* 0x00007380ff0d77ac */ /* 0x000e220008000800 */
[----:B--2---:R-:W-:-:S02]  /*3f360*/  VIADD R0, R18, UR11 ;  /* 0x0000000b12007c36 */ /* 0x004fc40008000000 */
[----:B------:R-:W-:Y:S01]  /*3f370*/  VIADD R20, R28, 0x38 ;  /* 0x000000381c147836 */ /* 0x000fe20000000000 */
[----:B------:R-:W2:Y:S01]  /*3f380*/  LDCU UR11, c[0x0][0x3b8] ;  /* 0x00007700ff0b77ac */ /* 0x000ea20008000800 */
[-C--:B-----5:R-:W-:Y:S02]  /*3f390*/  IADD3 R16, P6, PT, R18, R2.reuse, RZ ;  /* 0x0000000212107210 */ /* 0x0a0fe40007fde0ff */
[----:B------:R-:W-:Y:S02]  /*3f3a0*/  PRMT R19, R10, 0x7773, RZ ;  /* 0x000077730a137816 */ /* 0x000fe400000000ff */
        /* <DEDUP_REMOVED lines=12> */
[C---:B-1----:R-:W-:Y:S01]  /*3f470*/  VIADD R20, R0.reuse, UR5 ;  /* 0x0000000500147c36 */ /* 0x042fe20008000000 */
[----:B------:R-:W0:Y:S01]  /*3f480*/  LDCU UR13, c[0x0][0x39c] ;  /* 0x00007380ff0d77ac */ /* 0x000e220008000800 */
[----:B------:R-:W1:Y:S01]  /*3f490*/  LDCU UR5, c[0x0][0x3b8] ;  /* 0x00007700ff0577ac */ /* 0x000e620008000800 */
        /* <DEDUP_REMOVED lines=13> */
[----:B------:R5:W-:Y:S03]  /*3f570*/  @P1 STG.E.U8 desc[UR6][R16.64], R19 ;  /* 0x0000001310001986 */ /* 0x000be6000c101106 */
[----:B0-----:R-:W-:Y:S01]  /*3f580*/  ISETP.LT.AND P1, PT, R0, UR13, !P0 ;  /* 0x0000000d00007c0c */ /* 0x001fe2000c721270 */
[----:B------:R-:W0:Y:S01]  /*3f590*/  LDCU UR13, c[0x0][0x39c] ;  /* 0x00007380ff0d77ac */ /* 0x000e220008000800 */
[----:B----4-:R-:W-:-:S02]  /*3f5a0*/  VIADD R0, R18, UR4 ;  /* 0x0000000412007c36 */ /* 0x010fc40008000000 */
[----:B------:R-:W-:Y:S01]  /*3f5b0*/  VIADD R20, R28, 0x3c ;  /* 0x0000003c1c147836 */ /* 0x000fe20000000000 */
[----:B------:R-:W4:Y:S01]  /*3f5c0*/  LDCU UR4, c[0x0][0x3b8] ;  /* 0x00007700ff0477ac */ /* 0x000f220008000800 */
[----:B-----5:R-:W-:Y:S02]  /*3f5d0*/  PRMT R19, R8, 0x7773, RZ ;  /* 0x0000777308137816 */ /* 0x020fe400000000ff */
[----:B------:R-:W5:Y:S01]  /*3f5e0*/  LDL.LU R8, [R1+0x40] ;  /* 0x0000400001087983 */ /* 0x000f620000300800 */
[----:B------:R-:W-:-:S03]  /*3f5f0*/  IADD3 R16, P6, PT, R18, R2, RZ ;  /* 0x0000000212107210 */ /* 0x000fc60007fde0ff */
[----:B------:R-:W5:Y:S01]  /*3f600*/  LDL.LU R9, [R1+0x44] ;  /* 0x0000440001097983 */ /* 0x000f620000300800 */
[-C--:B------:R-:W-:Y:S02]  /*3f610*/  LEA.HI.X.SX32 R17, R18, R3.reuse, 0x1, P6 ;  /* 0x0000000312117211 */ /* 0x080fe400030f0eff */
[-C--:B------:R-:W-:Y:S01]  /*3f620*/  IADD3 R18, P6, PT, R0, R2.reuse, RZ ;  /* 0x0000000200127210 */ /* 0x080fe20007fde0ff */
[----:B------:R-:W5:Y:S04]  /*3f630*/  LDL.LU R10, [R1+0x48] ;  /* 0x00004800010a7983 */ /* 0x000f680000300800 */
[----:B------:R0:W-:Y:S01]  /*3f640*/  @P3 STG.E.U8 desc[UR6][R16.64], R19 ;  /* 0x0000001310003986 */ /* 0x0001e2000c101106 */
[----:B---3--:R-:W-:Y:S01]  /*3f650*/  ISETP.LT.AND P3, PT, R20, UR12, !P0 ;  /* 0x0000000c14007c0c */ /* 0x008fe2000c761270 */
[----:B------:R-:W3:Y:S02]  /*3f660*/  LDCU UR12, c[0x0][0x39c] ;  /* 0x00007380ff0c77ac */ /* 0x000ee40008000800 */
[----:B------:R-:W5:Y:S01]  /*3f670*/  LDL.LU R11, [R1+0x4c] ;  /* 0x00004c00010b7983 */ /* 0x000f620000300800 */
[C---:B0-----:R-:W-:Y:S01]  /*3f680*/  LEA.HI.X.SX32 R19, R0.reuse, R3, 0x1, P6 ;  /* 0x0000000300137211 */ /* 0x041fe200030f0eff */
[----:B-1----:R-:W-:Y:S01]  /*3f690*/  VIADD R0, R0, UR5 ;  /* 0x0000000500007c36 */ /* 0x002fe20008000000 */
[----:B------:R-:W-:Y:S01]  /*3f6a0*/  PRMT R17, R15, 0x7772, RZ ;  /* 0x000077720f117816 */ /* 0x000fe200000000ff */
[----:B------:R-:W-:Y:S01]  /*3f6b0*/  VIADD R16, R28, 0x3d ;  /* 0x0000003d1c107836 */ /* 0x000fe20000000000 */
[----:B------:R-:W0:Y:S03]  /*3f6c0*/  LDCU UR5, c[0x0][0x3b8] ;  /* 0x00007700ff0577ac */ /* 0x000e260008000800 */
[----:B------:R1:W-:Y:S01]  /*3f6d0*/  @P2 STG.E.U8 desc[UR6][R18.64], R17 ;  /* 0x0000001112002986 */ /* 0x0003e2000c101106 */
[----:B------:R-:W-:Y:S01]  /*3f6e0*/  ISETP.LT.AND P2, PT, R16, UR13, !P0 ;  /* 0x0000000d10007c0c */ /* 0x000fe2000c741270 */
[----:B------:R-:W0:Y:S01]  /*3f6f0*/  LDCU UR13, c[0x0][0x39c] ;  /* 0x00007380ff0d77ac */ /* 0x000e220008000800 */
[C---:B--2---:R-:W-:Y:S01]  /*3f700*/  VIADD R20, R0.reuse, UR11 ;  /* 0x0000000b00147c36 */ /* 0x044fe20008000000 */
[----:B------:R-:W2:Y:S01]  /*3f710*/  LDCU UR11, c[0x0][0x3b8] ;  /* 0x00007700ff0b77ac */ /* 0x000ea20008000800 */
[----:B-1----:R-:W-:Y:S01]  /*3f720*/  IADD3 R18, P6, PT, R0, R2, RZ ;  /* 0x0000000200127210 */ /* 0x002fe20007fde0ff */
        /* <DEDUP_REMOVED lines=8> */
[----:B-1----:R-:W-:Y:S01]  /*3f7b0*/  PRMT R19, R14, 0x7772, RZ ;  /* 0x000077720e137816 */ /* 0x002fe200000000ff */
[----:B----4-:R-:W-:Y:S01]  /*3f7c0*/  VIADD R18, R20, UR4 ;  /* 0x0000000414127c36 */ /* 0x010fe20008000000 */
[----:B------:R-:W1:Y:S01]  /*3f7d0*/  LDCU UR4, c[0x0][0x3b8] ;  /* 0x00007700ff0477ac */ /* 0x000e620008000800 */
[----:B------:R-:W-:Y:S02]  /*3f7e0*/  VIADD R0, R28, 0x3f ;  /* 0x0000003f1c007836 */ /* 0x000fe40000000000 */
[----:B------:R4:W-:Y:S03]  /*3f7f0*/  @P4 STG.E.U8 desc[UR6][R16.64], R19 ;  /* 0x0000001310004986 */ /* 0x0009e6000c101106 */
[----:B0-----:R-:W-:Y:S01]  /*3f800*/  ISETP.LT.AND P4, PT, R0, UR13, !P0 ;  /* 0x0000000d00007c0c */ /* 0x001fe2000c781270 */
[----:B------:R-:W-:Y:S01]  /*3f810*/  VIADD R0, R18, UR5 ;  /* 0x0000000512007c36 */ /* 0x000fe20008000000 */
[----:B------:R-:W0:Y:S01]  /*3f820*/  LDCU UR13, c[0x0][0x39c] ;  /* 0x00007380ff0d77ac */ /* 0x000e220008000800 */
[----:B------:R-:W-:Y:S01]  /*3f830*/  VIADD R20, R28, 0x40 ;  /* 0x000000401c147836 */ /* 0x000fe20000000000 */
[----:B------:R-:W0:Y:S01]  /*3f840*/  LDCU UR5, c[0x0][0x3b8] ;  /* 0x00007700ff0577ac */ /* 0x000e220008000800 */
[----:B----4-:R-:W-:-:S02]  /*3f850*/  IADD3 R16, P6, PT, R18, R2, RZ ;  /* 0x0000000212107210 */ /* 0x010fc40007fde0ff */
[----:B------:R-:W-:Y:S02]  /*3f860*/  PRMT R19, R14, 0x7773, RZ ;  /* 0x000077730e137816 */ /* 0x000fe400000000ff */
[----:B------:R-:W-:Y:S02]  /*3f870*/  LEA.HI.X.SX32 R17, R18, R3, 0x1, P6 ;  /* 0x0000000312117211 */ /* 0x000fe400030f0eff */
[----:B------:R-:W-:-:S03]  /*3f880*/  IADD3 R18, P6, PT, R0, R2, RZ ;  /* 0x0000000200127210 */ /* 0x000fc60007fde0ff */
[----:B------:R4:W-:Y:S01]  /*3f890*/  @P1 STG.E.U8 desc[UR6][R16.64], R19 ;  /* 0x0000001310001986 */ /* 0x0009e2000c101106 */
[----:B---3--:R-:W-:Y:S01]  /*3f8a0*/  ISETP.LT.AND P1, PT, R20, UR12, !P0 ;  /* 0x0000000c14007c0c */ /* 0x008fe2000c721270 */
[----:B------:R-:W3:Y:S01]  /*3f8b0*/  LDCU UR12, c[0x0][0x39c] ;  /* 0x00007380ff0c77ac */ /* 0x000ee20008000800 */
[C---:B----4-:R-:W-:Y:S01]  /*3f8c0*/  LEA.HI.X.SX32 R19, R0.reuse, R3, 0x1, P6 ;  /* 0x0000000300137211 */ /* 0x050fe200030f0eff */
[----:B--2---:R-:W-:Y:S01]  /*3f8d0*/  VIADD R0, R0, UR11 ;  /* 0x0000000b00007c36 */ /* 0x004fe20008000000 */
[----:B------:R-:W-:Y:S01]  /*3f8e0*/  PRMT R17, R13, 0x7772, RZ ;  /* 0x000077720d117816 */ /* 0x000fe200000000ff */
[----:B------:R-:W-:Y:S01]  /*3f8f0*/  VIADD R16, R28, 0x41 ;  /* 0x000000411c107836 */ /* 0x000fe20000000000 */
[----:B------:R-:W2:Y:S03]  /*3f900*/  LDCU UR11, c[0x0][0x3b8] ;  /* 0x00007700ff0b77ac */ /* 0x000ea60008000800 */
[----:B------:R4:W-:Y:S01]  /*3f910*/  @P3 STG.E.U8 desc[UR6][R18.64], R17 ;  /* 0x0000001112003986 */ /* 0x0009e2000c101106 */
[----:B-1----:R-:W-:Y:S01]  /*3f920*/  VIADD R20, R0, UR4 ;  /* 0x0000000400147c36 */ /* 0x002fe20008000000 */
[----:B0-----:R-:W-:Y:S01]  /*3f930*/  ISETP.LT.AND P3, PT, R16, UR13, !P0 ;  /* 0x0000000d10007c0c */ /* 0x001fe2000c761270 */
[----:B------:R-:W0:Y:S01]  /*3f940*/  LDCU UR13, c[0x0][0x39c] ;  /* 0x00007380ff0d77ac */ /* 0x000e220008000800 */
[----:B------:R-:W1:Y:S01]  /*3f950*/  LDCU UR4, c[0x0][0x3b8] ;  /* 0x00007700ff0477ac */ /* 0x000e620008000800 */
[----:B----4-:R-:W-:Y:S01]  /*3f960*/  IADD3 R18, P6, PT, R0, R2, RZ ;  /* 0x0000000200127210 */ /* 0x010fe20007fde0ff */
        /* <DEDUP_REMOVED lines=8> */
[----:B----4-:R-:W-:-:S05]  /*3f9f0*/  PRMT R19, R12, 0x7772, RZ ;  /* 0x000077720c137816 */ /* 0x010fca00000000ff */
[----:B------:R4:W-:Y:S02]  /*3fa00*/  @P5 STG.E.U8 desc[UR6][R16.64], R19 ;  /* 0x0000001310005986 */ /* 0x0009e4000c101106 */
[----:B----4-:R-:W-:Y:S02]  /*3fa10*/  PRMT R19, R12, 0x7773, RZ ;  /* 0x000077730c137816 */ /* 0x010fe400000000ff */
        /* <DEDUP_REMOVED lines=11> */
[----:B------:R-:W-:-:S02]  /*3fad0*/  VIADD R0, R28, 0x43 ;  /* 0x000000431c007836 */ /* 0x000fc40000000000 */
[----:B------:R-:W-:Y:S01]  /*3fae0*/  VIADD R18, R20, UR5 ;  /* 0x0000000514127c36 */ /* 0x000fe20008000000 */
[----:B------:R-:W4:Y:S01]  /*3faf0*/  LDL.LU R29, [R1+0x7c] ;  /* 0x00007c00011d7983 */ /* 0x000f220000300800 */
[----:B------:R-:W1:Y:S01]  /*3fb00*/  LDCU UR5, c[0x0][0x3b8] ;  /* 0x00007700ff0577ac */ /* 0x000e620008000800 */
[----:B0-----:R-:W-:Y:S02]  /*3fb10*/  ISETP.LT.AND P5, PT, R0, UR13, !P0 ;  /* 0x0000000d00007c0c */ /* 0x001fe4000c7a1270 */
[CC--:B------:R-:W-:Y:S01]  /*3fb20*/  IADD3 R16, P6, PT, R18.reuse, R2.reuse, RZ ;  /* 0x0000000212107210 */ /* 0x0c0fe20007fde0ff */
[----:B------:R-:W0:Y:S01]  /*3fb30*/  LDCU UR13, c[0x0][0x39c] ;  /* 0x00007380ff0d77ac */ /* 0x000e220008000800 */
[C---:B--2---:R-:W-:Y:S02]  /*3fb40*/  VIADD R0, R18.reuse, UR11 ;  /* 0x0000000b12007c36 */ /* 0x044fe40008000000 */
[----:B------:R-:W-:Y:S01]  /*3fb50*/  LEA.HI.X.SX32 R17, R18, R3, 0x1, P6 ;  /* 0x0000000312117211 */ /* 0x000fe200030f0eff */
[----:B------:R-:W-:Y:S01]  /*3fb60*/  VIADD R20, R28, 0x44 ;  /* 0x000000441c147836 */ /* 0x000fe20000000000 */
[----:B------:R-:W2:Y:S01]  /*3fb70*/  LDCU UR11, c[0x0][0x3b8] ;  /* 0x00007700ff0b77ac */ /* 0x000ea20008000800 */
[----:B------:R-:W-:-:S02]  /*3fb80*/  IADD3 R18, P6, PT, R0, R2, RZ ;  /* 0x0000000200127210 */ /* 0x000fc40007fde0ff */
[----:B------:R0:W-:Y:S01]  /*3fb90*/  @P4 STG.E.U8 desc[UR6][R16.64], R19 ;  /* 0x0000001310004986 */ /* 0x0001e2000c101106 */
[----:B---3--:R-:W-:Y:S01]  /*3fba0*/  ISETP.LT.AND P4, PT, R20, UR12, !P0 ;  /* 0x0000000c14007c0c */ /* 0x008fe2000c781270 */
[----:B------:R-:W3:Y:S01]  /*3fbb0*/  LDCU UR12, c[0x0][0x39c] ;  /* 0x00007380ff0c77ac */ /* 0x000ee20008000800 */
[----:B0-----:R-:W-:Y:S01]  /*3fbc0*/  LEA.HI.X.SX32 R19, R0, R3, 0x1, P6 ;  /* 0x0000000300137211 */ /* 0x001fe200030f0eff */
[----:B------:R-:W-:Y:S02]  /*3fbd0*/  VIADD R16, R28, 0x45 ;  /* 0x000000451c107836 */ /* 0x000fe40000000000 */
[----:B-1----:R-:W-:Y:S01]  /*3fbe0*/  VIADD R0, R0, UR4 ;  /* 0x0000000400007c36 */ /* 0x002fe20008000000 */
[----:B------:R-:W0:Y:S03]  /*3fbf0*/  LDCU UR4, c[0x0][0x3b8] ;  /* 0x00007700ff0477ac */ /* 0x000e260008000800 */
[----:B------:R-:W-:Y:S01]  /*3fc00*/  VIADD R20, R0, UR5 ;  /* 0x0000000500147c36 */ /* 0x000fe20008000000 */
[----:B------:R-:W1:Y:S01]  /*3fc10*/  LDCU UR5, c[0x0][0x3b8] ;  /* 0x00007700ff0577ac */ /* 0x000e620008000800 */
[----:B-----5:R-:W-:-:S05]  /*3fc20*/  PRMT R17, R8, 0x7770, RZ ;  /* 0x0000777008117816 */ /* 0x020fca00000000ff */
[----:B------:R5:W-:Y:S01]  /*3fc30*/  @P1 STG.E.U8 desc[UR6][R18.64], R17 ;  /* 0x0000001112001986 */ /* 0x000be2000c101106 */
[----:B------:R-:W-:Y:S01]  /*3fc40*/  ISETP.LT.AND P1, PT, R16, UR13, !P0 ;  /* 0x0000000d10007c0c */ /* 0x000fe2000c721270 */
        /* <DEDUP_REMOVED lines=11> */
[----:B------:R-:W-:Y:S02]  /*3fd00*/  VIADD R0, R28, 0x47 ;  /* 0x000000471c007836 */ /* 0x000fe40000000000 */
[----:B--2---:R-:W-:Y:S01]  /*3fd10*/  VIADD R18, R20, UR11 ;  /* 0x0000000b14127c36 */ /* 0x004fe20008000000 */
[----:B------:R-:W2:Y:S01]  /*3fd20*/  LDCU UR11, c[0x0][0x3b8] ;  /* 0x00007700ff0b77ac */ /* 0x000ea20008000800 */
[----:B------:R5:W-:Y:S01]  /*3fd30*/  @P2 STG.E.U8 desc[UR6][R16.64], R19 ;  /* 0x0000001310002986 */ /* 0x000be2000c101106 */
[----:B0-----:R-:W-:Y:S01]  /*3fd40*/  ISETP.LT.AND P2, PT, R0, UR13, !P0 ;  /* 0x0000000d00007c0c */ /* 0x001fe2000c741270 */
[----:B------:R-:W0:Y:S01]  /*3fd50*/  LDCU UR13, c[0x0][0x39c] ;  /* 0x00007380ff0d77ac */ /* 0x000e220008000800 */
[----:B------:R-:W-:-:S02]  /*3fd60*/  VIADD R0, R18, UR4 ;  /* 0x0000000412007c36 */ /* 0x000fc40008000000 */
[----:B------:R-:W-:Y:S01]  /*3fd70*/  VIADD R20, R28, 0x48 ;  /* 0x000000481c147836 */ /* 0x000fe20000000000 */
[----:B------:R-:W0:Y:S01]  /*3fd80*/  LDCU UR4, c[0x0][0x3b8] ;  /* 0x00007700ff0477ac */ /* 0x000e220008000800 */
[CC--:B-----5:R-:W-:Y:S02]  /*3fd90*/  IADD3 R16, P6, PT, R18.reuse, R2.reuse, RZ ;  /* 0x0000000212107210 */ /* 0x0e0fe40007fde0ff */
[----:B------:R-:W-:Y:S02]  /*3fda0*/  PRMT R19, R9, 0x7771, RZ ;  /* 0x0000777109137816 */ /* 0x000fe400000000ff */
[----:B------:R-:W-:Y:S02]  /*3fdb0*/  LEA.HI.X.SX32 R17, R18, R3, 0x1, P6 ;  /* 0x0000000312117211 */ /* 0x000fe400030f0eff */
[----:B------:R-:W-:-:S03]  /*3fdc0*/  IADD3 R18, P6, PT, R0, R2, RZ ;  /* 0x0000000200127210 */ /* 0x000fc60007fde0ff */
[----:B------:R5:W-:Y:S01]  /*3fdd0*/  @P5 STG.E.U8 desc[UR6][R16.64], R19 ;  /* 0x0000001310005986 */ /* 0x000be2000c101106 */
[----:B---3--:R-:W-:Y:S01]  /*3fde0*/  ISETP.LT.AND P5, PT, R20, UR12, !P0 ;  /* 0x0000000c14007c0c */ /* 0x008fe2000c7a1270 */
[----:B------:R-:W3:Y:S01]  /*3fdf0*/  LDCU UR12, c[0x0][0x39c] ;  /* 0x00007380ff0c77ac */ /* 0x000ee20008000800 */
[----:B-----5:R-:W-:Y:S01]  /*3fe00*/  LEA.HI.X.SX32 R19, R0, R3, 0x1, P6 ;  /* 0x0000000300137211 */ /* 0x020fe200030f0eff */
[----:B------:R-:W-:Y:S01]  /*3fe10*/  VIADD R16, R28, 0x49 ;  /* 0x000000491c107836 */ /* 0x000fe20000000000 */
[----:B------:R-:W-:Y:S01]  /*3fe20*/  PRMT R17, R10, 0x7770, RZ ;  /* 0x000077700a117816 */ /* 0x000fe200000000ff */
[----:B-1----:R-:W-:Y:S01]  /*3fe30*/  VIADD R0, R0, UR5 ;  /* 0x0000000500007c36 */ /* 0x002fe20008000000 */
[----:B------:R-:W1:Y:S03]  /*3fe40*/  LDCU UR5, c[0x0][0x3b8] ;  /* 0x00007700ff0577ac */ /* 0x000e660008000800 */
[----:B------:R5:W-:Y:S01]  /*3fe50*/  @P4 STG.E.U8 desc[UR6][R18.64], R17 ;  /* 0x0000001112004986 */ /* 0x000be2000c101106 */
[----:B0-----:R-:W-:Y:S01]  /*3fe60*/  ISETP.LT.AND P4, PT, R16, UR13, !P0 ;  /* 0x0000000d10007c0c */ /* 0x001fe2000c781270 */
[----:B------:R-:W0:Y:S01]  /*3fe70*/  LDCU UR13, c[0x0][0x39c] ;  /* 0x00007380ff0d77ac */ /* 0x000e220008000800 */
[C---:B--2---:R-:W-:Y:S01]  /*3fe80*/  VIADD R20, R0.reuse, UR11 ;  /* 0x0000000b00147c36 */ /* 0x044fe20008000000 */
[----:B------:R-:W2:Y:S01]  /*3fe90*/  LDCU UR11, c[0x0][0x3b8] ;  /* 0x00007700ff0b77ac */ /* 0x000ea20008000800 */
        /* <DEDUP_REMOVED lines=11> */
[----:B------:R-:W-:Y:S01]  /*3ff50*/  VIADD R18, R20, UR4 ;  /* 0x0000000414127c36 */ /* 0x000fe20008000000 */
[----:B------:R-:W5:Y:S01]  /*3ff60*/  LDCU UR4, c[0x0][0x3b8] ;  /* 0x00007700ff0477ac */ /* 0x000f620008000800 */
[----:B------:R2:W-:Y:S01]  /*3ff70*/  @P3 STG.E.U8 desc[UR6][R16.64], R19 ;  /* 0x0000001310003986 */ /* 0x0005e2000c101106 */
[----:B0-----:R-:W-:Y:S01]  /*3ff80*/  ISETP.LT.AND P3, PT, R0, UR13, !P0 ;  /* 0x0000000d00007c0c */ /* 0x001fe2000c761270 */
[----:B------:R-:W0:Y:S01]  /*3ff90*/  LDCU UR13, c[0x0][0x39c] ;  /* 0x00007380ff0d77ac */ /* 0x000e220008000800 */
[----:B-1----:R-:W-:-:S02]  /*3ffa0*/  VIADD R0, R18, UR5 ;  /* 0x0000000512007c36 */ /* 0x002fc40008000000 */
[----:B------:R-:W-:Y:S01]  /*3ffb0*/  VIADD R20, R28, 0x4c ;  /* 0x0000004c1c147836 */ /* 0x000fe20000000000 */
[----:B------:R-:W1:Y:S01]  /*3ffc0*/  LDCU UR5, c[0x0][0x3b8] ;  /* 0x00007700ff0577ac */ /* 0x000e620008000800 */
[CC--:B--2---:R-:W-:Y:S02]  /*3ffd0*/  IADD3 R16, P6, PT, R18.reuse, R2.reuse, RZ ;  /* 0x0000000212107210 */ /* 0x0c4fe40007fde0ff */
[----:B------:R-:W-:Y:S02]  /*3ffe0*/  PRMT R19, R11, 0x7771, RZ ;  /* 0x000077710b137816 */ /* 0x000fe400000000ff */
[----:B------:R-:W-:Y:S02]  /*3fff0*/  LEA.HI.X.SX32 R17, R18, R3, 0x1, P6 ;  /* 0x0000000312117211 */ /* 0x000fe400030f0eff */
[----:B------:R-:W-:-:S03]  /*40000*/  IADD3 R18, P6, PT, R0, R2, RZ ;  /* 0x0000000200127210 */ /* 0x000fc60007fde0ff */
[----:B------:R2:W-:Y:S01]  /*40010*/  @P2 STG.E.U8 desc[UR6][R16.64], R19 ;  /* 0x0000001310002986 */ /* 0x0005e2000c101106 */
[----:B---3--:R-:W-:Y:S01]  /*40020*/  ISETP.LT.AND P2, PT, R20, UR12, !P0 ;  /* 0x0000000c14007c0c */ /* 0x008fe2000c741270 */
[----:B------:R-:W3:Y:S01]  /*40030*/  LDCU UR12, c[0x0][0x39c] ;  /* 0x00007380ff0c77ac */ /* 0x000ee20008000800 */
[----:B--2---:R-:W-:Y:S01]  /*40040*/  LEA.HI.X.SX32 R19, R0, R3, 0x1, P6 ;  /* 0x0000000300137211 */ /* 0x004fe200030f0eff */
[----:B------:R-:W-:Y:S02]  /*40050*/  VIADD R16, R28, 0x4d ;  /* 0x0000004d1c107836 */ /* 0x000fe40000000000 */
[----:B------:R-:W-:Y:S01]  /*40060*/  VIADD R0, R0, UR11 ;  /* 0x0000000b00007c36 */ /* 0x000fe20008000000 */
[----:B------:R-:W2:Y:S01]  /*40070*/  LDCU UR11, c[0x0][0x3b8] ;  /* 0x00007700ff0b77ac */ /* 0x000ea20008000800 */
[----:B----4-:R-:W-:-:S05]  /*40080*/  PRMT R17, R12, 0x7770, RZ ;  /* 0x000077700c117816 */ /* 0x010fca00000000ff */
[----:B------:R4:W-:Y:S01]  /*40090*/  @P5 STG.E.U8 desc[UR6][R18.64], R17 ;  /* 0x0000001112005986 */ /* 0x0009e2000c101106 */
[----:B0-----:R-:W-:Y:S01]  /*400a0*/  ISETP.LT.AND P5, PT, R16, UR13, !P0 ;  /* 0x0000000d10007c0c */ /* 0x001fe2000c7a1270 */
[----:B------:R-:W0:Y:S01]  /*400b0*/  LDCU UR13, c[0x0][0x39c] ;  /* 0x00007380ff0d77ac */ /* 0x000e220008000800 */
[C---:B-----5:R-:W-:Y:S01]  /*400c0*/  VIADD R20, R0.reuse, UR4 ;  /* 0x0000000400147c36 */ /* 0x060fe20008000000 */
[----:B------:R-:W5:Y:S01]  /*400d0*/  LDCU UR4, c[0x0][0x3b8] ;  /* 0x00007700ff0477ac */ /* 0x000f620008000800 */
        /* <DEDUP_REMOVED lines=9> */
[----:B----4-:R-:W-:Y:S01]  /*40170*/  PRMT R19, R13, 0x7770, RZ ;  /* 0x000077700d137816 */ /* 0x010fe200000000ff */
[----:B------:R-:W-:Y:S02]  /*40180*/  VIADD R0, R28, 0x4f ;  /* 0x0000004f1c007836 */ /* 0x000fe40000000000 */
[----:B-1----:R-:W-:Y:S01]  /*40190*/  VIADD R18, R20, UR5 ;  /* 0x0000000514127c36 */ /* 0x002fe20008000000 */
[----:B------:R-:W1:Y:S01]  /*401a0*/  LDCU UR5, c[0x0][0x3b8] ;  /* 0x00007700ff0577ac */ /* 0x000e620008000800 */
[----:B------:R4:W-:Y:S01]  /*401b0*/  @P1 STG.E.U8 desc[UR6][R16.64], R19 ;  /* 0x0000001310001986 */ /* 0x0009e2000c101106 */
[----:B0-----:R-:W-:Y:S01]  /*401c0*/  ISETP.LT.AND P1, PT, R0, UR13, !P0 ;  /* 0x0000000d00007c0c */ /* 0x001fe2000c721270 */
[----:B------:R-:W0:Y:S01]  /*401d0*/  LDCU UR13, c[0x0][0x39c] ;  /* 0x00007380ff0d77ac */ /* 0x000e220008000800 */
[----:B--2---:R-:W-:-:S02]  /*401e0*/  VIADD R0, R18, UR11 ;  /* 0x0000000b12007c36 */ /* 0x004fc40008000000 */
[----:B------:R-:W-:Y:S01]  /*401f0*/  VIADD R20, R28, 0x50 ;  /* 0x000000501c147836 */ /* 0x000fe20000000000 */
[----:B------:R-:W2:Y:S01]  /*40200*/  LDCU UR11, c[0x0][0x3b8] ;  /* 0x00007700ff0b77ac */ /* 0x000ea20008000800 */
[CC--:B----4-:R-:W-:Y:S02]  /*40210*/  IADD3 R16, P6, PT, R18.reuse, R2.reuse, RZ ;  /* 0x0000000212107210 */ /* 0x0d0fe40007fde0ff */
[----:B------:R-:W-:Y:S02]  /*40220*/  PRMT R19, R13, 0x7771, RZ ;  /* 0x000077710d137816 */ /* 0x000fe400000000ff */
[----:B------:R-:W-:Y:S02]  /*40230*/  LEA.HI.X.SX32 R17, R18, R3, 0x1, P6 ;  /* 0x0000000312117211 */ /* 0x000fe400030f0eff */
[----:B------:R-:W-:-:S03]  /*40240*/  IADD3 R18, P6, PT, R0, R2, RZ ;  /* 0x0000000200127210 */ /* 0x000fc60007fde0ff */
[----:B------:R4:W-:Y:S01]  /*40250*/  @P3 STG.E.U8 desc[UR6][R16.64], R19 ;  /* 0x0000001310003986 */ /* 0x0009e2000c101106 */
[----:B---3--:R-:W-:Y:S01]  /*40260*/  ISETP.LT.AND P3, PT, R20, UR12, !P0 ;  /* 0x0000000c14007c0c */ /* 0x008fe2000c761270 */
[----:B------:R-:W3:Y:S01]  /*40270*/  LDCU UR12, c[0x0][0x39c] ;  /* 0x00007380ff0c77ac */ /* 0x000ee20008000800 */
[----:B----4-:R-:W-:Y:S01]  /*40280*/  LEA.HI.X.SX32 R19, R0, R3, 0x1, P6 ;  /* 0x0000000300137211 */ /* 0x010fe200030f0eff */
[----:B------:R-:W-:Y:S01]  /*40290*/  VIADD R16, R28, 0x51 ;  /* 0x000000511c107836 */ /* 0x000fe20000000000 */
[----:B------:R-:W-:Y:S01]  /*402a0*/  PRMT R17, R14, 0x7770, RZ ;  /* 0x000077700e117816 */ /* 0x000fe200000000ff */
[----:B-----5:R-:W-:Y:S01]  /*402b0*/  VIADD R0, R0, UR4 ;  /* 0x0000000400007c36 */ /* 0x020fe20008000000 */
[----:B------:R-:W4:Y:S03]  /*402c0*/  LDCU UR4, c[0x0][0x3b8] ;  /* 0x00007700ff0477ac */ /* 0x000f260008000800 */
[----:B------:R5:W-:Y:S01]  /*402d0*/  @P2 STG.E.U8 desc[UR6][R18.64], R17 ;  /* 0x0000001112002986 */ /* 0x000be2000c101106 */
[----:B0-----:R-:W-:Y:S01]  /*402e0*/  ISETP.LT.AND P2, PT, R16, UR13, !P0 ;  /* 0x0000000d10007c0c */ /* 0x001fe2000c741270 */
[----:B------:R-:W0:Y:S01]  /*402f0*/  LDCU UR13, c[0x0][0x39c] ;  /* 0x00007380ff0d77ac */ /* 0x000e220008000800 */
[C---:B-1----:R-:W-:Y:S01]  /*40300*/  VIADD R20, R0.reuse, UR5 ;  /* 0x0000000500147c36 */ /* 0x042fe20008000000 */
        /* <DEDUP_REMOVED lines=17> */
[----:B----4-:R-:W-:-:S02]  /*40420*/  VIADD R0, R18, UR4 ;  /* 0x0000000412007c36 */ /* 0x010fc40008000000 */
[----:B------:R-:W-:Y:S01]  /*40430*/  VIADD R20, R28, 0x54 ;  /* 0x000000541c147836 */ /* 0x000fe20000000000 */
[----:B------:R-:W4:Y:S01]  /*40440*/  LDCU UR4, c[0x0][0x3b8] ;  /* 0x00007700ff0477ac */ /* 0x000f220008000800 */
        /* <DEDUP_REMOVED lines=28> */
[----:B----4-:R-:W-:Y:S01]  /*40610*/  VIADD R18, R20, UR4 ;  /* 0x0000000414127c36 */ /* 0x010fe20008000000 */
[----:B------:R-:W4:Y:S01]  /*40620*/  LDCU UR4, c[0x0][0x3b8] ;  /* 0x00007700ff0477ac */ /* 0x000f220008000800 */
[----:B------:R5:W-:Y:S01]  /*40630*/  @P5 STG.E.U8 desc[UR6][R16.64], R19 ;  /* 0x0000001310005986 */ /* 0x000be2000c101106 */
[----:B0-----:R-:W-:Y:S01]  /*40640*/  ISETP.LT.AND P5, PT, R0, UR13, !P0 ;  /* 0x0000000d00007c0c */ /* 0x001fe2000c7a1270 */
[----:B------:R-:W0:Y:S01]  /*40650*/  LDCU UR13, c[0x0][0x39c] ;  /* 0x00007380ff0d77ac */ /* 0x000e220008000800 */
[----:B-1----:R-:W-:-:S02]  /*40660*/  VIADD R0, R18, UR5 ;  /* 0x0000000512007c36 */ /* 0x002fc40008000000 */
[----:B------:R-:W-:Y:S01]  /*40670*/  VIADD R20, R28, 0x58 ;  /* 0x000000581c147836 */ /* 0x000fe20000000000 */
[----:B------:R-:W1:Y:S01]  /*40680*/  LDCU UR5, c[0x0][0x3b8] ;  /* 0x00007700ff0577ac */ /* 0x000e620008000800 */
[-C--:B-----5:R-:W-:Y:S02]  /*40690*/  IADD3 R16, P6, PT, R18, R2.reuse, RZ ;  /* 0x0000000212107210 */ /* 0x0a0fe40007fde0ff */
        /* <DEDUP_REMOVED lines=9> */
[----:B--2---:R-:W-:Y:S01]  /*40730*/  VIADD R0, R0, UR11 ;  /* 0x0000000b00007c36 */ /* 0x004fe20008000000 */
        /* <DEDUP_REMOVED lines=35> */
[----:B----4-:R-:W-:Y:S01]  /*40970*/  VIADD R0, R0, UR4 ;  /* 0x0000000400007c36 */ /* 0x010fe20008000000 */
        /* <DEDUP_REMOVED lines=80> */
[-C--:B------:R-:W-:Y:S02]  /*40e80*/  LEA.HI.X.SX32 R19, R0, R3.reuse, 0x1, P6 ;  /* 0x0000000300137211 */ /* 0x080fe400030f0eff */
[----:B------:R-:W-:Y:S02]  /*40e90*/  PRMT R0, R8, 0x7773, RZ ;  /* 0x0000777308007816 */ /* 0x000fe400000000ff */
[C---:B------:R-:W-:Y:S01]  /*40ea0*/  IADD3 R16, P6, PT, R20.reuse, R2, RZ ;  /* 0x0000000214107210 */ /* 0x040fe20007fde0ff */
[----:B------:R-:W5:Y:S04]  /*40eb0*/  LDL.LU R8, [R1+0x124c] ;  /* 0x00124c0001087983 */ /* 0x000f680000300800 */
[----:B------:R0:W-:Y:S01]  /*40ec0*/  @P5 STG.E.U8 desc[UR6][R18.64], R0 ;  /* 0x0000000012005986 */ /* 0x0001e2000c101106 */
[----:B---3--:R-:W-:Y:S01]  /*40ed0*/  ISETP.LT.AND P5, PT, R17, UR12, !P0 ;  /* 0x0000000c11007c0c */ /* 0x008fe2000c7a1270 */
[----:B------:R-:W3:Y:S01]  /*40ee0*/  LDCU UR12, c[0x0][0x39c] ;  /* 0x00007380ff0c77ac */ /* 0x000ee20008000800 */
[----:B------:R-:W-:-:S02]  /*40ef0*/  LEA.HI.X.SX32 R17, R20, R3, 0x1, P6 ;  /* 0x0000000314117211 */ /* 0x000fc400030f0eff */
[----:B0-----:R-:W-:Y:S01]  /*40f00*/  PRMT R19, R9, 0x7772, RZ ;  /* 0x0000777209137816 */ /* 0x001fe200000000ff */
[----:B------:R-:W-:Y:S02]  /*40f10*/  VIADD R0, R28, 0x67 ;  /* 0x000000671c007836 */ /* 0x000fe40000000000 */
[----:B-1----:R-:W-:Y:S01]  /*40f20*/  VIADD R18, R20, UR5 ;  /* 0x0000000514127c36 */ /* 0x002fe20008000000 */
[----:B------:R-:W0:Y:S01]  /*40f30*/  LDCU UR5, c[0x0][0x3b8] ;  /* 0x00007700ff0577ac */ /* 0x000e220008000800 */
[----:B------:R1:W-:Y:S01]  /*40f40*/  @P4 STG.E.U8 desc[UR6][R16.64], R19 ;  /* 0x0000001310004986 */ /* 0x0003e2000c101106 */
[----:B------:R-:W-:Y:S01]  /*40f50*/  ISETP.LT.AND P4, PT, R0, UR13, !P0 ;  /* 0x0000000d00007c0c */ /* 0x000fe2000c781270 */
[----:B------:R-:W0:Y:S01]  /*40f60*/  LDCU UR13, c[0x0][0x39c] ;  /* 0x00007380ff0d77ac */ /* 0x000e220008000800 */
[----:B--2---:R-:W-:Y:S02]  /*40f70*/  VIADD R0, R18, UR11 ;  /* 0x0000000b12007c36 */ /* 0x004fe40008000000 */
[----:B------:R-:W-:Y:S01]  /*40f80*/  VIADD R20, R28, 0x68 ;  /* 0x000000681c147836 */ /* 0x000fe20000000000 */
[----:B------:R-:W2:Y:S01]  /*40f90*/  LDCU UR11, c[0x0][0x3b8] ;  /* 0x00007700ff0b77ac */ /* 0x000ea20008000800 */
[----:B-1----:R-:W-:-:S02]  /*40fa0*/  IADD3 R16, P6, PT, R18, R2, RZ ;  /* 0x0000000212107210 */ /* 0x002fc40007fde0ff */
[----:B------:R-:W-:Y:S02]  /*40fb0*/  PRMT R19, R9, 0x7773, RZ ;  /* 0x0000777309137816 */ /* 0x000fe400000000ff */
[----:B------:R-:W-:Y:S01]  /*40fc0*/  LEA.HI.X.SX32 R17, R18, R3, 0x1, P6 ;  /* 0x0000000312117211 */ /* 0x000fe200030f0eff */
[----:B------:R-:W5:Y:S01]  /*40fd0*/  LDL.LU R9, [R1+0x1248] ;  /* 0x0012480001097983 */ /* 0x000f620000300800 */
[----:B------:R-:W-:-:S03]  /*40fe0*/  IADD3 R18, P6, PT, R0, R2, RZ ;  /* 0x0000000200127210 */ /* 0x000fc60007fde0ff */
[----:B------:R1:W-:Y:S01]  /*40ff0*/  @P1 STG.E.U8 desc[UR6][R16.64], R19 ;  /* 0x0000001310001986 */ /* 0x0003e2000c101106 */
[----:B---3--:R-:W-:Y:S01]  /*41000*/  ISETP.LT.AND P1, PT, R20, UR12, !P0 ;  /* 0x0000000c14007c0c */ /* 0x008fe2000c721270 */
[----:B------:R-:W3:Y:S01]  /*41010*/  LDCU UR12, c[0x0][0x39c] ;  /* 0x00007380ff0c77ac */ /* 0x000ee20008000800 */
[----:B-1----:R-:W-:Y:S01]  /*41020*/  LEA.HI.X.SX32 R19, R0, R3, 0x1, P6 ;  /* 0x0000000300137211 */ /* 0x002fe200030f0eff */
[----:B------:R-:W-:Y:S01]  /*41030*/  VIADD R16, R28, 0x69 ;  /* 0x000000691c107836 */ /* 0x000fe20000000000 */
[----:B------:R-:W-:Y:S01]  /*41040*/  PRMT R17, R10, 0x7772, RZ ;  /* 0x000077720a117816 */ /* 0x000fe200000000ff */
[----:B----4-:R-:W-:Y:S01]  /*41050*/  VIADD R0, R0, UR4 ;  /* 0x0000000400007c36 */ /* 0x010fe20008000000 */
[----:B------:R-:W1:Y:S03]  /*41060*/  LDCU UR4, c[0x0][0x3b8] ;  /* 0x00007700ff0477ac */ /* 0x000e660008000800 */
[----:B------:R4:W-:Y:S01]  /*41070*/  @P3 STG.E.U8 desc[UR6][R18.64], R17 ;  /* 0x0000001112003986 */ /* 0x0009e2000c101106 */
[----:B0-----:R-:W-:Y:S01]  /*41080*/  ISETP.LT.AND P3, PT, R16, UR13, !P0 ;  /* 0x0000000d10007c0c */ /* 0x001fe2000c761270 */
[----:B------:R-:W0:Y:S01]  /*41090*/  LDCU UR13, c[0x0][0x39c] ;  /* 0x00007380ff0d77ac */ /* 0x000e220008000800 */
[C---:B------:R-:W-:Y:S01]  /*410a0*/  VIADD R20, R0.reuse, UR5 ;  /* 0x0000000500147c36 */ /* 0x040fe20008000000 */
[----:B------:R-:W0:Y:S01]  /*410b0*/  LDCU UR5, c[0x0][0x3b8] ;  /* 0x00007700ff0577ac */ /* 0x000e220008000800 */
[----:B----4-:R-:W-:Y:S01]  /*410c0*/  IADD3 R18, P6, PT, R0, R2, RZ ;  /* 0x0000000200127210 */ /* 0x010fe20007fde0ff */
[----:B------:R-:W-:-:S03]  /*410d0*/  VIADD R17, R28, 0x6a ;  /* 0x0000006a1c117836 */ /* 0x000fc60000000000 */
[-C--:B------:R-:W-:Y:S02]  /*410e0*/  LEA.HI.X.SX32 R19, R0, R3.reuse, 0x1, P6 ;  /* 0x0000000300137211 */ /* 0x080fe400030f0eff */
[----:B------:R-:W-:Y:S02]  /*410f0*/  PRMT R0, R10, 0x7773, RZ ;  /* 0x000077730a007816 */ /* 0x000fe400000000ff */
[C---:B------:R-:W-:Y:S01]  /*41100*/  IADD3 R16, P6, PT, R20.reuse, R2, RZ ;  /* 0x0000000214107210 */ /* 0x040fe20007fde0ff */
[----:B------:R-:W4:Y:S04]  /*41110*/  LDL.LU R10, [R1+0x1244] ;  /* 0x00124400010a7983 */ /* 0x000f280000300800 */
[----:B------:R0:W-:Y:S01]  /*41120*/  @P2 STG.E.U8 desc[UR6][R18.64], R0 ;  /* 0x0000000012002986 */ /* 0x0001e2000c101106 */
[----:B---3--:R-:W-:Y:S01]  /*41130*/  ISETP.LT.AND P2, PT, R17, UR12, !P0 ;  /* 0x0000000c11007c0c */ /* 0x008fe2000c741270 */
[----:B------:R-:W3:Y:S01]  /*41140*/  LDCU UR12, c[0x0][0x39c] ;  /* 0x00007380ff0c77ac */ /* 0x000ee20008000800 */
[----:B------:R-:W-:-:S02]  /*41150*/  LEA.HI.X.SX32 R17, R20, R3, 0x1, P6 ;  /* 0x0000000314117211 */ /* 0x000fc400030f0eff */
[----:B0-----:R-:W-:Y:S01]  /*41160*/  PRMT R19, R11, 0x7772, RZ ;  /* 0x000077720b137816 */ /* 0x001fe200000000ff */
[----:B------:R-:W-:Y:S02]  /*41170*/  VIADD R0, R28, 0x6b ;  /* 0x0000006b1c007836 */ /* 0x000fe40000000000 */
[----:B--2---:R-:W-:Y:S01]  /*41180*/  VIADD R18, R20, UR11 ;  /* 0x0000000b14127c36 */ /* 0x004fe20008000000 */
[----:B------:R-:W0:Y:S01]  /*41190*/  LDCU UR11, c[0x0][0x3b8] ;  /* 0x00007700ff0b77ac */ /* 0x000e220008000800 */
[----:B------:R2:W-:Y:S01]  /*411a0*/  @P5 STG.E.U8 desc[UR6][R16.64], R19 ;  /* 0x0000001310005986 */ /* 0x0005e2000c101106 */
[----:B------:R-:W-:Y:S01]  /*411b0*/  ISETP.LT.AND P5, PT, R0, UR13, !P0 ;  /* 0x0000000d00007c0c */ /* 0x000fe2000c7a1270 */
[----:B-1----:R-:W-:Y:S01]  /*411c0*/  VIADD R0, R18, UR4 ;  /* 0x0000000412007c36 */ /* 0x002fe20008000000 */
[----:B------:R-:W1:Y:S01]  /*411d0*/  LDCU UR13, c[0x0][0x39c] ;  /* 0x00007380ff0d77ac */ /* 0x000e620008000800 */
[----:B------:R-:W-:Y:S01]  /*411e0*/  VIADD R20, R28, 0x6c ;  /* 0x0000006c1c147836 */ /* 0x000fe20000000000 */
[----:B------:R-:W0:Y:S01]  /*411f0*/  LDCU UR4, c[0x0][0x3b8] ;  /* 0x00007700ff0477ac */ /* 0x000e220008000800 */
[----:B--2---:R-:W-:-:S02]  /*41200*/  IADD3 R16, P6, PT, R18, R2, RZ ;  /* 0x0000000212107210 */ /* 0x004fc40007fde0ff */
[----:B------:R-:W-:Y:S02]  /*41210*/  PRMT R19, R11, 0x7773, RZ ;  /* 0x000077730b137816 */ /* 0x000fe400000000ff */
[----:B------:R-:W-:Y:S01]  /*41220*/  LEA.HI.X.SX32 R17, R18, R3, 0x1, P6 ;  /* 0x0000000312117211 */ /* 0x000fe200030f0eff */
[----:B------:R-:W2:Y:S01]  /*41230*/  LDL.LU R11, [R1+0x1240] ;  /* 0x00124000010b7983 */ /* 0x000ea20000300800 */
[----:B------:R-:W-:-:S03]  /*41240*/  IADD3 R18, P6, PT, R0, R2, RZ ;  /* 0x0000000200127210 */ /* 0x000fc60007fde0ff */
[----:B------:R0:W-:Y:S01]  /*41250*/  @P4 STG.E.U8 desc[UR6][R16.64], R19 ;  /* 0x0000001310004986 */ /* 0x0001e2000c101106 */
[----:B---3--:R-:W-:Y:S01]  /*41260*/  ISETP.LT.AND P4, PT, R20, UR12, !P0 ;  /* 0x0000000c14007c0c */ /* 0x008fe2000c781270 */
[----:B------:R-:W3:Y:S01]  /*41270*/  LDCU UR12, c[0x0][0x39c] ;  /* 0x00007380ff0c77ac */ /* 0x000ee20008000800 */
[C---:B0-----:R-:W-:Y:S01]  /*41280*/  LEA.HI.X.SX32 R19, R0.reuse, R3, 0x1, P6 ;  /* 0x0000000300137211 */ /* 0x041fe200030f0eff */
[----:B------:R-:W-:Y:S01]  /*41290*/  VIADD R0, R0, UR5 ;  /* 0x0000000500007c36 */ /* 0x000fe20008000000 */
[----:B------:R-:W-:Y:S01]  /*412a0*/  PRMT R17, R12, 0x7772, RZ ;  /* 0x000077720c117816 */ /* 0x000fe200000000ff */
[----:B------:R-:W-:Y:S01]  /*412b0*/  VIADD R16, R28, 0x6d ;  /* 0x0000006d1c107836 */ /* 0x000fe20000000000 */
[----:B------:R-:W0:Y:S03]  /*412c0*/  LDCU UR5, c[0x0][0x3b8] ;  /* 0x00007700ff0577ac */ /* 0x000e260008000800 */
[----:B------:R3:W-:Y:S01]  /*412d0*/  @P1 STG.E.U8 desc[UR6][R18.64], R17 ;  /* 0x0000001112001986 */ /* 0x0007e2000c101106 */
[----:B-1----:R-:W-:Y:S01]  /*412e0*/  ISETP.LT.AND P1, PT, R16, UR13, !P0 ;  /* 0x0000000d10007c0c */ /* 0x002fe2000c721270 */
[----:B------:R-:W1:Y:S01]  /*412f0*/  LDCU UR13, c[0x0][0x39c] ;  /* 0x00007380ff0d77ac */ /* 0x000e620008000800 */
[C---:B------:R-:W-:Y:S01]  /*41300*/  VIADD R20, R0.reuse, UR11 ;  /* 0x0000000b00147c36 */ /* 0x040fe20008000000 */
[----:B------:R-:W0:Y:S01]  /*41310*/  LDCU UR11, c[0x0][0x3b8] ;  /* 0x00007700ff0b77ac */ /* 0x000e220008000800 */
[----:B---3--:R-:W-:-:S04]  /*41320*/  IADD3 R18, P6, PT, R0, R2, RZ ;  /* 0x0000000200127210 */ /* 0x008fc80007fde0ff */
[-C--:B------:R-:W-:Y:S02]  /*41330*/  LEA.HI.X.SX32 R19, R0, R3.reuse, 0x1, P6 ;  /* 0x0000000300137211 */ /* 0x080fe400030f0eff */
[----:B------:R-:W-:Y:S02]  /*41340*/  PRMT R0, R12, 0x7773, RZ ;  /* 0x000077730c007816 */ /* 0x000fe400000000ff */
[----:B------:R-:W3:Y:S01]  /*41350*/  LDL.LU R12, [R1+0x123c] ;  /* 0x00123c00010c7983 */ /* 0x000ee20000300800 */
[----:B------:R-:W-:Y:S01]  /*41360*/  VIADD R17, R28, 0x6e ;  /* 0x0000006e1c117836 */ /* 0x000fe20000000000 */
[C---:B------:R-:W-:Y:S02]  /*41370*/  IADD3 R16, P6, PT, R20.reuse, R2, RZ ;  /* 0x0000000214107210 */ /* 0x040fe40007fde0ff */
[----:B------:R0:W-:Y:S02]  /*41380*/  @P3 STG.E.U8 desc[UR6][R18.64], R0 ;  /* 0x0000000012003986 */ /* 0x0001e4000c101106 */
[----:B------:R-:W-:Y:S01]  /*41390*/  ISETP.LT.AND P3, PT, R17, UR12, !P0 ;  /* 0x0000000c11007c0c */ /* 0x000fe2000c761270 */
[----:B------:R-:W1:Y:S01]  /*413a0*/  LDCU UR12, c[0x0][0x39c] ;  /* 0x00007380ff0c77ac */ /* 0x000e620008000800 */
[----:B------:R-:W-:-:S02]  /*413b0*/  LEA.HI.X.SX32 R17, R20, R3, 0x1, P6 ;  /* 0x0000000314117211 */ /* 0x000fc400030f0eff */
[----:B0-----:R-:W-:Y:S01]  /*413c0*/  PRMT R19, R13, 0x7772, RZ ;  /* 0x000077720d137816 */ /* 0x001fe200000000ff */
[----:B------:R-:W-:Y:S02]  /*413d0*/  VIADD R0, R28, 0x6f ;  /* 0x0000006f1c007836 */ /* 0x000fe40000000000 */
[----:B------:R-:W-:Y:S01]  /*413e0*/  VIADD R18, R20, UR4 ;  /* 0x0000000414127c36 */ /* 0x000fe20008000000 */
[----:B------:R-:W0:Y:S01]  /*413f0*/  LDCU UR4, c[0x0][0x3b8] ;  /* 0x00007700ff0477ac */ /* 0x000e220008000800 */
[----:B------:R0:W-:Y:S01]  /*41400*/  @P2 STG.E.U8 desc[UR6][R16.64], R19 ;  /* 0x0000001310002986 */ /* 0x0001e2000c101106 */
[----:B-1----:R-:W-:Y:S01]  /*41410*/  ISETP.LT.AND P2, PT, R0, UR13, !P0 ;  /* 0x0000000d00007c0c */ /* 0x002fe2000c741270 */
[----:B------:R-:W-:Y:S01]  /*41420*/  VIADD R0, R18, UR5 ;  /* 0x0000000512007c36 */ /* 0x000fe20008000000 */
[----:B------:R-:W1:Y:S01]  /*41430*/  LDCU UR13, c[0x0][0x39c] ;  /* 0x00007380ff0d77ac */ /* 0x000e620008000800 */
[----:B------:R-:W-:Y:S01]  /*41440*/  VIADD R20, R28, 0x70 ;  /* 0x000000701c147836 */ /* 0x000fe20000000000 */
[----:B------:R-:W1:Y:S01]  /*41450*/  LDCU UR5, c[0x0][0x3b8] ;  /* 0x00007700ff0577ac */ /* 0x000e620008000800 */
[----:B0-----:R-:W-:-:S02]  /*41460*/  IADD3 R16, P6, PT, R18, R2, RZ ;  /* 0x0000000212107210 */ /* 0x001fc40007fde0ff */
[----:B------:R-:W-:Y:S02]  /*41470*/  PRMT R19, R13, 0x7773, RZ ;  /* 0x000077730d137816 */ /* 0x000fe400000000ff */
[----:B------:R-:W2:Y:S01]  /*41480*/  LDL.LU R13, [R1+0x1238] ;  /* 0x00123800010d7983 */ /* 0x000ea20000300800 */
[----:B------:R-:W-:Y:S02]  /*41490*/  LEA.HI.X.SX32 R17, R18, R3, 0x1, P6 ;  /* 0x0000000312117211 */ /* 0x000fe400030f0eff */
[----:B------:R-:W-:-:S03]  /*414a0*/  IADD3 R18, P6, PT, R0, R2, RZ ;  /* 0x0000000200127210 */ /* 0x000fc60007fde0ff */
[----:B------:R0:W-:Y:S01]  /*414b0*/  @P5 STG.E.U8 desc[UR6][R16.64], R19 ;  /* 0x0000001310005986 */ /* 0x0001e2000c101106 */
[----:B------:R-:W-:Y:S01]  /*414c0*/  ISETP.LT.AND P5, PT, R20, UR12, !P0 ;  /* 0x0000000c14007c0c */ /* 0x000fe2000c7a1270 */
[----:B------:R-:W1:Y:S01]  /*414d0*/  LDCU UR12, c[0x0][0x39c] ;  /* 0x00007380ff0c77ac */ /* 0x000e620008000800 */
[CC--:B0-----:R-:W-:Y:S01]  /*414e0*/  LEA.HI.X.SX32 R19, R0.reuse, R3.reuse, 0x1, P6 ;  /* 0x0000000300137211 */ /* 0x0c1fe200030f0eff */
[----:B------:R-:W-:Y:S01]  /*414f0*/  VIADD R0, R0, UR11 ;  /* 0x0000000b00007c36 */ /* 0x000fe20008000000 */
[----:B------:R-:W-:Y:S01]  /*41500*/  PRMT R17, R14, 0x7772, RZ ;  /* 0x000077720e117816 */ /* 0x000fe200000000ff */
[----:B------:R-:W-:Y:S01]  /*41510*/  VIADD R16, R28, 0x71 ;  /* 0x000000711c107836 */ /* 0x000fe20000000000 */
[----:B------:R-:W0:Y:S03]  /*41520*/  LDCU UR11, c[0x0][0x3b8] ;  /* 0x00007700ff0b77ac */ /* 0x000e260008000800 */
[----:B------:R1:W-:Y:S01]  /*41530*/  @P4 STG.E.U8 desc[UR6][R18.64], R17 ;  /* 0x0000001112004986 */ /* 0x0003e2000c101106 */
[C---:B------:R-:W-:Y:S01]  /*41540*/  VIADD R20, R0.reuse, UR4 ;  /* 0x0000000400147c36 */ /* 0x040fe20008000000 */
[----:B-1----:R-:W-:Y:S01]  /*41550*/  IADD3 R18, P6, PT, R0, R2, RZ ;  /* 0x0000000200127210 */ /* 0x002fe20007fde0ff */
[----:B------:R-:W-:Y:S01]  /*41560*/  VIADD R17, R28, 0x72 ;  /* 0x000000721c117836 */ /* 0x000fe20000000000 */
[----:B------:R-:W-:Y:S01]  /*41570*/  ISETP.LT.AND P4, PT, R16, UR13, !P0 ;  /* 0x0000000d10007c0c */ /* 0x000fe2000c781270 */
[----:B------:R-:W1:Y:S01]  /*41580*/  LDCU UR13, c[0x0][0x39c] ;  /* 0x00007380ff0d77ac */ /* 0x000e620008000800 */
[----:B------:R-:W-:-:S02]  /*41590*/  LEA.HI.X.SX32 R19, R0, R3, 0x1, P6 ;  /* 0x0000000300137211 */ /* 0x000fc400030f0eff */
[----:B------:R-:W-:Y:S01]  /*415a0*/  PRMT R0, R14, 0x7773, RZ ;  /* 0x000077730e007816 */ /* 0x000fe200000000ff */
[----:B------:R-:W0:Y:S01]  /*415b0*/  LDCU UR4, c[0x0][0x3b8] ;  /* 0x00007700ff0477ac */ /* 0x000e220008000800 */
[----:B------:R-:W2:Y:S01]  /*415c0*/  LDL.LU R14, [R1+0x1234] ;  /* 0x00123400010e7983 */ /* 0x000ea20000300800 */
[----:B------:R-:W-:-:S03]  /*415d0*/  IADD3 R16, P6, PT, R20, R2, RZ ;  /* 0x0000000214107210 */ /* 0x000fc60007fde0ff */
[----:B------:R1:W-:Y:S01]  /*415e0*/  @P1 STG.E.U8 desc[UR6][R18.64], R0 ;  /* 0x0000000012001986 */ /* 0x0003e2000c101106 */
[----:B------:R-:W-:Y:S01]  /*415f0*/  ISETP.LT.AND P1, PT, R17, UR12, !P0 ;  /* 0x0000000c11007c0c */ /* 0x000fe2000c721270 */
[----:B------:R-:W0:Y:S01]  /*41600*/  LDCU UR12, c[0x0][0x39c] ;  /* 0x00007380ff0c77ac */ /* 0x000e220008000800 */
[----:B------:R-:W-:Y:S02]  /*41610*/  LEA.HI.X.SX32 R17, R20, R3, 0x1, P6 ;  /* 0x0000000314117211 */ /* 0x000fe400030f0eff */
[----:B-1----:R-:W-:-:S05]  /*41620*/  PRMT R19, R15, 0x7772, RZ ;  /* 0x000077720f137816 */ /* 0x002fca00000000ff */
[----:B------:R1:W-:Y:S02]  /*41630*/  @P3 STG.E.U8 desc[UR6][R16.64], R19 ;  /* 0x0000001310003986 */ /* 0x0003e4000c101106 */
[----:B-1----:R-:W-:Y:S02]  /*41640*/  PRMT R19, R15, 0x7773, RZ ;  /* 0x000077730f137816 */ /* 0x002fe400000000ff */
[----:B------:R-:W3:Y:S01]  /*41650*/  LDL.LU R15, [R1+0x1230] ;  /* 0x00123000010f7983 */ /* 0x000ee20000300800 */
[----:B------:R-:W-:Y:S01]  /*41660*/  VIADD R18, R20, UR5 ;  /* 0x0000000514127c36 */ /* 0x000fe20008000000 */
[----:B------:R-:W1:Y:S01]  /*41670*/  LDCU UR5, c[0x0][0x3b8] ;  /* 0x00007700ff0577ac */ /* 0x000e620008000800 */
[----:B------:R-:W-:-:S03]  /*41680*/  VIADD R0, R28, 0x73 ;  /* 0x000000731c007836 */ /* 0x000fc60000000000 */
[-C--:B------:R-:W-:Y:S02]  /*41690*/  IADD3 R16, P6, PT, R18, R2.reuse, RZ ;  /* 0x0000000212107210 */ /* 0x080fe40007fde0ff */
[----:B------:R-:W-:Y:S01]  /*416a0*/  ISETP.LT.AND P3, PT, R0, UR13, !P0 ;  /* 0x0000000d00007c0c */ /* 0x000fe2000c761270 */
[----:B------:R-:W1:Y:S01]  /*416b0*/  LDCU UR13, c[0x0][0x39c] ;  /* 0x00007380ff0d77ac */ /* 0x000e620008000800 */
[C---:B0-----:R-:W-:Y:S01]  /*416c0*/  VIADD R0, R18.reuse, UR11 ;  /* 0x0000000b12007c36 */ /* 0x041fe20008000000 */
[-C--:B------:R-:W-:Y:S01]  /*416d0*/  LEA.HI.X.SX32 R17, R18, R3.reuse, 0x1, P6 ;  /* 0x0000000312117211 */ /* 0x080fe200030f0eff */
[----:B------:R-:W-:Y:S01]  /*416e0*/  VIADD R20, R28, 0x74 ;  /* 0x000000741c147836 */ /* 0x000fe20000000000 */
[----:B------:R-:W0:Y:S02]  /*416f0*/  LDCU UR11, c[0x0][0x3b8] ;  /* 0x00007700ff0b77ac */ /* 0x000e240008000800 */
[-C--:B------:R-:W-:Y:S01]  /*41700*/  IADD3 R18, P6, PT, R0, R2.reuse, RZ ;  /* 0x0000000200127210 */ /* 0x080fe20007fde0ff */
[----:B------:R1:W-:Y:S01]  /*41710*/  @P2 STG.E.U8 desc[UR6][R16.64], R19 ;  /* 0x0000001310002986 */ /* 0x0003e2000c101106 */
[----:B------:R-:W-:Y:S01]  /*41720*/  ISETP.LT.AND P2, PT, R20, UR12, !P0 ;  /* 0x0000000c14007c0c */ /* 0x000fe2000c741270 */
[----:B------:R-:W0:Y:S01]  /*41730*/  LDCU UR12, c[0x0][0x39c] ;  /* 0x00007380ff0c77ac */ /* 0x000e220008000800 */
[C---:B-1----:R-:W-:Y:S01]  /*41740*/  LEA.HI.X.SX32 R19, R0.reuse, R3, 0x1, P6 ;  /* 0x0000000300137211 */ /* 0x042fe200030f0eff */
[----:B------:R-:W-:Y:S01]  /*41750*/  VIADD R0, R0, UR4 ;  /* 0x0000000400007c36 */ /* 0x000fe20008000000 */
[----:B------:R-:W-:Y:S01]  /*41760*/  PRMT R17, R21, 0x7772, RZ ;  /* 0x0000777215117816 */ /* 0x000fe200000000ff */
[----:B------:R-:W-:Y:S01]  /*41770*/  VIADD R16, R28, 0x75 ;  /* 0x000000751c107836 */ /* 0x000fe20000000000 */
[----:B------:R-:W1:Y:S03]  /*41780*/  LDCU UR4, c[0x0][0x3b8] ;  /* 0x00007700ff0477ac */ /* 0x000e660008000800 */
[----:B------:R0:W-:Y:S01]  /*41790*/  @P5 STG.E.U8 desc[UR6][R18.64], R17 ;  /* 0x0000001112005986 */ /* 0x0001e2000c101106 */
[----:B------:R-:W-:Y:S01]  /*417a0*/  ISETP.LT.AND P5, PT, R16, UR13, !P0 ;  /* 0x0000000d10007c0c */ /* 0x000fe2000c7a1270 */
[----:B------:R-:W1:Y:S01]  /*417b0*/  LDCU UR13, c[0x0][0x39c] ;  /* 0x00007380ff0d77ac */ /* 0x000e620008000800 */
[C---:B------:R-:W-:Y:S01]  /*417c0*/  VIADD R20, R0.reuse, UR5 ;  /* 0x0000000500147c36 */ /* 0x040fe20008000000 */
[----:B------:R-:W1:Y:S01]  /*417d0*/  LDCU UR5, c[0x0][0x3b8] ;  /* 0x00007700ff0577ac */ /* 0x000e620008000800 */
[----:B0-----:R-:W-:Y:S01]  /*417e0*/  IADD3 R18, P6, PT, R0, R2, RZ ;  /* 0x0000000200127210 */ /* 0x001fe20007fde0ff */
[----:B------:R-:W-:-:S03]  /*417f0*/  VIADD R17, R28, 0x76 ;  /* 0x000000761c117836 */ /* 0x000fc60000000000 */
[----:B------:R-:W-:Y:S02]  /*41800*/  LEA.HI.X.SX32 R19, R0, R3, 0x1, P6 ;  /* 0x0000000300137211 */ /* 0x000fe400030f0eff */
[----:B------:R-:W-:Y:S02]  /*41810*/  PRMT R0, R21, 0x7773, RZ ;  /* 0x0000777315007816 */ /* 0x000fe400000000ff */
[----:B------:R-:W-:-:S03]  /*41820*/  IADD3 R16, P6, PT, R20, R2, RZ ;  /* 0x0000000214107210 */ /* 0x000fc60007fde0ff */
[----:B------:R0:W-:Y:S01]  /*41830*/  @P4 STG.E.U8 desc[UR6][R18.64], R0 ;  /* 0x0000000012004986 */ /* 0x0001e2000c101106 */
[----:B------:R-:W-:Y:S01]  /*41840*/  ISETP.LT.AND P4, PT, R17, UR12, !P0 ;  /* 0x0000000c11007c0c */ /* 0x000fe2000c781270 */
[----:B------:R-:W1:Y:S01]  /*41850*/  LDCU UR12, c[0x0][0x39c] ;  /* 0x00007380ff0c77ac */ /* 0x000e620008000800 */
[----:B------:R-:W-:Y:S02]  /*41860*/  LEA.HI.X.SX32 R17, R20, R3, 0x1, P6 ;  /* 0x0000000314117211 */ /* 0x000fe400030f0eff */
[----:B0-----:R-:W-:Y:S01]  /*41870*/  PRMT R19, R22, 0x7772, RZ ;  /* 0x0000777216137816 */ /* 0x001fe200000000ff */
[----:B------:R-:W-:Y:S01]  /*41880*/  VIADD R18, R20, UR11 ;  /* 0x0000000b14127c36 */ /* 0x000fe20008000000 */
[----:B------:R-:W0:Y:S01]  /*41890*/  LDCU UR11, c[0x0][0x3b8] ;  /* 0x00007700ff0b77ac */ /* 0x000e220008000800 */
[----:B------:R-:W-:Y:S02]  /*418a0*/  VIADD R0, R28, 0x77 ;  /* 0x000000771c007836 */ /* 0x000fe40000000000 */
[----:B------:R5:W-:Y:S03]  /*418b0*/  @P1 STG.E.U8 desc[UR6][R16.64], R19 ;  /* 0x0000001310001986 */ /* 0x000be6000c101106 */
[----:B-1----:R-:W-:Y:S01]  /*418c0*/  ISETP.LT.AND P1, PT, R0, UR13, !P0 ;  /* 0x0000000d00007c0c */ /* 0x002fe2000c721270 */
[----:B------:R-:W1:Y:S01]  /*418d0*/  LDCU UR13, c[0x0][0x39c] ;  /* 0x00007380ff0d77ac */ /* 0x000e620008000800 */
[----:B------:R-:W-:-:S02]  /*418e0*/  VIADD R0, R18, UR4 ;  /* 0x0000000412007c36 */ /* 0x000fc40008000000 */
[----:B------:R-:W-:Y:S01]  /*418f0*/  VIADD R20, R28, 0x78 ;  /* 0x000000781c147836 */ /* 0x000fe20000000000 */
[----:B------:R-:W0:Y:S01]  /*41900*/  LDCU UR4, c[0x0][0x3b8] ;  /* 0x00007700ff0477ac */ /* 0x000e220008000800 */
[-C--:B-----5:R-:W-:Y:S02]  /*41910*/  IADD3 R16, P6, PT, R18, R2.reuse, RZ ;  /* 0x0000000212107210 */ /* 0x0a0fe40007fde0ff */
[----:B------:R-:W-:Y:S02]  /*41920*/  PRMT R19, R22, 0x7773, RZ ;  /* 0x0000777316137816 */ /* 0x000fe400000000ff */
[----:B------:R-:W-:Y:S02]  /*41930*/  LEA.HI.X.SX32 R17, R18, R3, 0x1, P6 ;  /* 0x0000000312117211 */ /* 0x000fe400030f0eff */
[----:B------:R-:W-:-:S03]  /*41940*/  IADD3 R18, P6, PT, R0, R2, RZ ;  /* 0x0000000200127210 */ /* 0x000fc60007fde0ff */
[----:B------:R5:W-:Y:S01]  /*41950*/  @P3 STG.E.U8 desc[UR6][R16.64], R19 ;  /* 0x0000001310003986 */ /* 0x000be2000c101106 */
[----:B------:R-:W-:Y:S01]  /*41960*/  ISETP.LT.AND P3, PT, R20, UR12, !P0 ;  /* 0x0000000c14007c0c */ /* 0x000fe2000c761270 */
[----:B------:R-:W0:Y:S01]  /*41970*/  LDCU UR12, c[0x0][0x39c] ;  /* 0x00007380ff0c77ac */ /* 0x000e220008000800 */
[C---:B-----5:R-:W-:Y:S01]  /*41980*/  LEA.HI.X.SX32 R19, R0.reuse, R3, 0x1, P6 ;  /* 0x0000000300137211 */ /* 0x060fe200030f0eff */
[----:B------:R-:W-:Y:S01]  /*41990*/  VIADD R0, R0, UR5 ;  /* 0x0000000500007c36 */ /* 0x000fe20008000000 */
[----:B------:R-:W-:Y:S01]  /*419a0*/  PRMT R17, R24, 0x7772, RZ ;  /* 0x0000777218117816 */ /* 0x000fe200000000ff */
[----:B------:R-:W-:Y:S01]  /*419b0*/  VIADD R16, R28, 0x79 ;  /* 0x000000791c107836 */ /* 0x000fe20000000000 */
[----:B------:R-:W5:Y:S03]  /*419c0*/  LDCU UR5, c[0x0][0x3b8] ;  /* 0x00007700ff0577ac */ /* 0x000f660008000800 */
[----:B------:R4:W-:Y:S01]  /*419d0*/  @P2 STG.E.U8 desc[UR6][R18.64], R17 ;  /* 0x0000001112002986 */ /* 0x0009e2000c101106 */
[----:B-1----:R-:W-:Y:S01]  /*419e0*/  ISETP.LT.AND P2, PT, R16, UR13, !P0 ;  /* 0x0000000d10007c0c */ /* 0x002fe2000c741270 */
[----:B------:R-:W1:Y:S01]  /*419f0*/  LDCU UR13, c[0x0][0x39c] ;  /* 0x00007380ff0d77ac */ /* 0x000e620008000800 */
[C---:B0-----:R-:W-:Y:S01]  /*41a00*/  VIADD R20, R0.reuse, UR11 ;  /* 0x0000000b00147c36 */ /* 0x041fe20008000000 */
[----:B------:R-:W0:Y:S01]  /*41a10*/  LDCU UR11, c[0x0][0x3b8] ;  /* 0x00007700ff0b77ac */ /* 0x000e220008000800 */
[----:B----4-:R-:W-:Y:S01]  /*41a20*/  IADD3 R18, P6, PT, R0, R2, RZ ;  /* 0x0000000200127210 */ /* 0x010fe20007fde0ff */
        /* <DEDUP_REMOVED lines=8> */
[----:B----4-:R-:W-:Y:S01]  /*41ab0*/  PRMT R19, R23, 0x7772, RZ ;  /* 0x0000777217137816 */ /* 0x010fe200000000ff */
[----:B------:R-:W-:Y:S01]  /*41ac0*/  VIADD R18, R20, UR4 ;  /* 0x0000000414127c36 */ /* 0x000fe20008000000 */
[----:B------:R-:W4:Y:S01]  /*41ad0*/  LDCU UR4, c[0x0][0x3b8] ;  /* 0x00007700ff0477ac */ /* 0x000f220008000800 */
[----:B------:R-:W-:Y:S02]  /*41ae0*/  VIADD R0, R28, 0x7b ;  /* 0x0000007b1c007836 */ /* 0x000fe40000000000 */
[----:B------:R0:W-:Y:S03]  /*41af0*/  @P4 STG.E.U8 desc[UR6][R16.64], R19 ;  /* 0x0000001310004986 */ /* 0x0001e6000c101106 */
[----:B-1----:R-:W-:Y:S01]  /*41b00*/  ISETP.LT.AND P4, PT, R0, UR13, !P0 ;  /* 0x0000000d00007c0c */ /* 0x002fe2000c781270 */
[----:B-----5:R-:W-:Y:S01]  /*41b10*/  VIADD R0, R18, UR5 ;  /* 0x0000000512007c36 */ /* 0x020fe20008000000 */
[----:B------:R-:W1:Y:S01]  /*41b20*/  LDCU UR13, c[0x0][0x39c] ;  /* 0x00007380ff0d77ac */ /* 0x000e620008000800 */
[----:B------:R-:W-:Y:S01]  /*41b30*/  VIADD R20, R28, 0x7c ;  /* 0x0000007c1c147836 */ /* 0x000fe20000000000 */
[----:B------:R-:W5:Y:S01]  /*41b40*/  LDCU UR5, c[0x0][0x3b8] ;  /* 0x00007700ff0577ac */ /* 0x000f620008000800 */
[----:B0-----:R-:W-:-:S02]  /*41b50*/  IADD3 R16, P6, PT, R18, R2, RZ ;  /* 0x0000000212107210 */ /* 0x001fc40007fde0ff */
[----:B------:R-:W-:Y:S02]  /*41b60*/  PRMT R19, R23, 0x7773, RZ ;  /* 0x0000777317137816 */ /* 0x000fe400000000ff */
[----:B------:R-:W-:Y:S02]  /*41b70*/  LEA.HI.X.SX32 R17, R18, R3, 0x1, P6 ;  /* 0x0000000312117211 */ /* 0x000fe400030f0eff */
[----:B------:R-:W-:-:S03]  /*41b80*/  IADD3 R18, P6, PT, R0, R2, RZ ;  /* 0x0000000200127210 */ /* 0x000fc60007fde0ff */
[----:B------:R0:W-:Y:S01]  /*41b90*/  @P1 STG.E.U8 desc[UR6][R16.64], R19 ;  /* 0x0000001310001986 */ /* 0x0001e2000c101106 */
[----:B------:R-:W-:Y:S01]  /*41ba0*/  ISETP.LT.AND P1, PT, R20, UR12, !P0 ;  /* 0x0000000c14007c0c */ /* 0x000fe2000c721270 */
[----:B------:R-:W1:Y:S01]  /*41bb0*/  LDCU UR12, c[0x0][0x39c] ;  /* 0x00007380ff0c77ac */ /* 0x000e620008000800 */
[C---:B0-----:R-:W-:Y:S01]  /*41bc0*/  LEA.HI.X.SX32 R19, R0.reuse, R3, 0x1, P6 ;  /* 0x0000000300137211 */ /* 0x041fe200030f0eff */
[----:B------:R-:W-:Y:S01]  /*41bd0*/  VIADD R0, R0, UR11 ;  /* 0x0000000b00007c36 */ /* 0x000fe20008000000 */
[----:B------:R-:W-:Y:S01]  /*41be0*/  PRMT R17, R25, 0x7772, RZ ;  /* 0x0000777219117816 */ /* 0x000fe200000000ff */
[----:B------:R-:W-:Y:S01]  /*41bf0*/  VIADD R16, R28, 0x7d ;  /* 0x0000007d1c107836 */ /* 0x000fe20000000000 */
[----:B------:R-:W0:Y:S03]  /*41c00*/  LDCU UR11, c[0x0][0x3b8] ;  /* 0x00007700ff0b77ac */ /* 0x000e260008000800 */
[----:B------:R5:W-:Y:S01]  /*41c10*/  @P3 STG.E.U8 desc[UR6][R18.64], R17 ;  /* 0x0000001112003986 */ /* 0x000be2000c101106 */
[----:B-1----:R-:W-:Y:S01]  /*41c20*/  ISETP.LT.AND P3, PT, R16, UR13, !P0 ;  /* 0x0000000d10007c0c */ /* 0x002fe2000c761270 */
[----:B----4-:R-:W-:Y:S01]  /*41c30*/  VIADD R20, R0, UR4 ;  /* 0x0000000400147c36 */ /* 0x010fe20008000000 */
[----:B------:R-:W1:Y:S01]  /*41c40*/  LDCU UR13, c[0x0][0x39c] ;  /* 0x00007380ff0d77ac */ /* 0x000e620008000800 */
[----:B------:R-:W-:Y:S01]  /*41c50*/  VIADD R21, R28, 0x7f ;  /* 0x0000007f1c157836 */ /* 0x000fe20000000000 */
[----:B------:R-:W4:Y:S01]  /*41c60*/  LDCU UR4, c[0x0][0x3b8] ;  /* 0x00007700ff0477ac */ /* 0x000f220008000800 */
[----:B-----5:R-:W-:Y:S01]  /*41c70*/  IADD3 R18, P6, PT, R0, R2, RZ ;  /* 0x0000000200127210 */ /* 0x020fe20007fde0ff */
[----:B------:R-:W-:-:S03]  /*41c80*/  VIADD R17, R28, 0x7e ;  /* 0x0000007e1c117836 */ /* 0x000fc60000000000 */
[----:B------:R-:W-:Y:S02]  /*41c90*/  LEA.HI.X.SX32 R19, R0, R3, 0x1, P6 ;  /* 0x0000000300137211 */ /* 0x000fe400030f0eff */
[----:B------:R-:W-:Y:S02]  /*41ca0*/  PRMT R0, R25, 0x7773, RZ ;  /* 0x0000777319007816 */ /* 0x000fe400000000ff */
[----:B------:R-:W-:-:S03]  /*41cb0*/  IADD3 R16, P6, PT, R20, R2, RZ ;  /* 0x0000000214107210 */ /* 0x000fc60007fde0ff */
[----:B------:R0:W-:Y:S01]  /*41cc0*/  @P2 STG.E.U8 desc[UR6][R18.64], R0 ;  /* 0x0000000012002986 */ /* 0x0001e2000c101106 */
[----:B------:R-:W-:Y:S01]  /*41cd0*/  ISETP.LT.AND P2, PT, R17, UR12, !P0 ;  /* 0x0000000c11007c0c */ /* 0x000fe2000c741270 */
[----:B------:R-:W5:Y:S01]  /*41ce0*/  LDCU UR12, c[0x0][0x39c] ;  /* 0x00007380ff0c77ac */ /* 0x000f620008000800 */
[CC--:B------:R-:W-:Y:S01]  /*41cf0*/  LEA.HI.X.SX32 R17, R20.reuse, R3.reuse, 0x1, P6 ;  /* 0x0000000314117211 */ /* 0x0c0fe200030f0eff */
[----:B------:R-:W-:Y:S01]  /*41d00*/  VIADD R20, R20, UR5 ;  /* 0x0000000514147c36 */ /* 0x000fe20008000000 */
[----:B------:R-:W-:Y:S01]  /*41d10*/  PRMT R25, R26, 0x7772, RZ ;  /* 0x000077721a197816 */ /* 0x000fe200000000ff */
[----:B------:R-:W2:Y:S04]  /*41d20*/  LDCU UR5, c[0x0][0x3b8] ;  /* 0x00007700ff0577ac */ /* 0x000ea80008000800 */
[----:B------:R4:W-:Y:S01]  /*41d30*/  @P5 STG.E.U8 desc[UR6][R16.64], R25 ;  /* 0x0000001910005986 */ /* 0x0009e2000c101106 */
[----:B-1----:R-:W-:Y:S01]  /*41d40*/  ISETP.LT.AND P5, PT, R21, UR13, !P0 ;  /* 0x0000000d15007c0c */ /* 0x002fe2000c7a1270 */
[----:B------:R-:W1:Y:S01]  /*41d50*/  LDCU UR13, c[0x0][0x39c] ;  /* 0x00007380ff0d77ac */ /* 0x000e620008000800 */
[----:B0-----:R-:W-:Y:S01]  /*41d60*/  VIADD R0, R20, UR11 ;  /* 0x0000000b14007c36 */ /* 0x001fe20008000000 */
[----:B------:R-:W-:Y:S01]  /*41d70*/  PRMT R23, R26, 0x7773, RZ ;  /* 0x000077731a177816 */ /* 0x000fe200000000ff */
[----:B------:R-:W-:Y:S01]  /*41d80*/  VIADD R19, R28, 0x80 ;  /* 0x000000801c137836 */ /* 0x000fe20000000000 */
[----:B------:R-:W0:Y:S01]  /*41d90*/  LDCU UR11, c[0x0][0x3b8] ;  /* 0x00007700ff0b77ac */ /* 0x000e220008000800 */
[-C--:B----4-:R-:W-:Y:S01]  /*41da0*/  IADD3 R16, P6, PT, R20, R2.reuse, RZ ;  /* 0x0000000214107210 */ /* 0x090fe20007fde0ff */
[----:B------:R-:W-:Y:S01]  /*41db0*/  VIADD R21, R0, UR4 ;  /* 0x0000000400157c36 */ /* 0x000fe20008000000 */
[----:B------:R-:W-:Y:S01]  /*41dc0*/  PRMT R25, R27, 0x7772, RZ ;  /* 0x000077721b197816 */ /* 0x000fe200000000ff */
[----:B------:R-:W4:Y:S01]  /*41dd0*/  LDCU UR4, c[0x0][0x3b8] ;  /* 0x00007700ff0477ac */ /* 0x000f220008000800 */
[----:B------:R-:W-:Y:S01]  /*41de0*/  LEA.HI.X.SX32 R17, R20, R3, 0x1, P6 ;  /* 0x0000000314117211 */ /* 0x000fe200030f0eff */
[----:B------:R-:W3:Y:S01]  /*41df0*/  LDL.LU R26, [R1+0x1c] ;  /* 0x00001c00011a7983 */ /* 0x000ee20000300800 */
[----:B------:R-:W-:-:S03]  /*41e00*/  IADD3 R18, P6, PT, R0, R2, RZ ;  /* 0x0000000200127210 */ /* 0x000fc60007fde0ff */
[----:B------:R0:W-:Y:S01]  /*41e10*/  @P4 STG.E.U8 desc[UR6][R16.64], R23 ;  /* 0x0000001710004986 */ /* 0x0001e2000c101106 */
[----:B-----5:R-:W-:Y:S01]  /*41e20*/  ISETP.LT.AND P4, PT, R19, UR12, !P0 ;  /* 0x0000000c13007c0c */ /* 0x020fe2000c781270 */
[----:B------:R-:W5:Y:S01]  /*41e30*/  LDCU UR12, c[0x0][0x39c] ;  /* 0x00007380ff0c77ac */ /* 0x000f620008000800 */
[----:B------:R-:W-:Y:S01]  /*41e40*/  LEA.HI.X.SX32 R19, R0, R3, 0x1, P6 ;  /* 0x0000000300137211 */ /* 0x000fe200030f0eff */
[----:B------:R-:W-:-:S04]  /*41e50*/  VIADD R20, R28, 0x81 ;  /* 0x000000811c147836 */ /* 0x000fc80000000000 */
[----:B------:R2:W-:Y:S01]  /*41e60*/  @P1 STG.E.U8 desc[UR6][R18.64], R25 ;  /* 0x0000001912001986 */ /* 0x0005e2000c101106 */
[----:B-1----:R-:W-:Y:S01]  /*41e70*/  ISETP.LT.AND P1, PT, R20, UR13, !P0 ;  /* 0x0000000d14007c0c */ /* 0x002fe2000c721270 */
[----:B------:R-:W1:Y:S01]  /*41e80*/  LDCU UR13, c[0x0][0x39c] ;  /* 0x00007380ff0d77ac */ /* 0x000e620008000800 */
[----:B0-----:R-:W-:Y:S01]  /*41e90*/  PRMT R23, R27, 0x7773, RZ ;  /* 0x000077731b177816 */ /* 0x001fe200000000ff */
[----:B------:R-:W-:Y:S01]  /*41ea0*/  VIADD R17, R28, 0x82 ;  /* 0x000000821c117836 */ /* 0x000fe20000000000 */
[CC--:B--2---:R-:W-:Y:S01]  /*41eb0*/  IADD3 R18, P6, PT, R21.reuse, R2.reuse, RZ ;  /* 0x0000000215127210 */ /* 0x0c4fe20007fde0ff */
[C---:B------:R-:W-:Y:S01]  /*41ec0*/  VIADD R0, R21.reuse, UR5 ;  /* 0x0000000515007c36 */ /* 0x040fe20008000000 */
[----:B------:R-:W0:Y:S02]  /*41ed0*/  LDCU UR5, c[0x0][0x3b8] ;  /* 0x00007700ff0577ac */ /* 0x000e240008000800 */
[----:B------:R-:W-:Y:S02]  /*41ee0*/  LEA.HI.X.SX32 R19, R21, R3, 0x1, P6 ;  /* 0x0000000315137211 */ /* 0x000fe400030f0eff */
[----:B------:R-:W-:-:S03]  /*41ef0*/  IADD3 R16, P6, PT, R0, R2, RZ ;  /* 0x0000000200107210 */ /* 0x000fc60007fde0ff */
[----:B------:R2:W-:Y:S01]  /*41f00*/  @P3 STG.E.U8 desc[UR6][R18.64], R23 ;  /* 0x0000001712003986 */ /* 0x0005e2000c101106 */
[----:B-----5:R-:W-:Y:S01]  /*41f10*/  ISETP.LT.AND P3, PT, R17, UR12, !P0 ;  /* 0x0000000c11007c0c */ /* 0x020fe2000c761270 */
[----:B------:R-:W5:Y:S01]  /*41f20*/  LDCU UR12, c[0x0][0x39c] ;  /* 0x00007380ff0c77ac */ /* 0x000f620008000800 */
        /* <DEDUP_REMOVED lines=9> */
[-C--:B------:R-:W-:Y:S01]  /*41fc0*/  LEA.HI.X.SX32 R21, R22, R3.reuse, 0x1, P6 ;  /* 0x0000000316157211 */ /* 0x080fe200030f0eff */
[----:B--2---:R-:W-:Y:S01]  /*41fd0*/  VIADD R19, R28, 0x84 ;  /* 0x000000841c137836 */ /* 0x004fe20000000000 */
[----:B------:R-:W-:Y:S01]  /*41fe0*/  PRMT R23, R29, 0x7773, RZ ;  /* 0x000077731d177816 */ /* 0x000fe200000000ff */
[----:B----4-:R-:W-:Y:S01]  /*41ff0*/  VIADD R0, R22, UR4 ;  /* 0x0000000416007c36 */ /* 0x010fe20008000000 */
[----:B------:R-:W2:Y:S01]  /*42000*/  LDCU UR4, c[0x0][0x3b8] ;  /* 0x00007700ff0477ac */ /* 0x000ea20008000800 */
[----:B------:R-:W-:Y:S01]  /*42010*/  PRMT R27, R13, 0x7771, RZ ;  /* 0x000077710d1b7816 */ /* 0x000fe200000000ff */
[----:B------:R-:W4:Y:S04]  /*42020*/  LDL.LU R29, [R1] ;  /* 0x00000000011d7983 */ /* 0x000f280000300800 */
[----:B------:R1:W-:Y:S01]  /*42030*/  @P5 STG.E.U8 desc[UR6][R20.64], R23 ;  /* 0x0000001714005986 */ /* 0x0003e2000c101106 */
[----:B-----5:R-:W-:Y:S01]  /*42040*/  ISETP.LT.AND P5, PT, R19, UR12, !P0 ;  /* 0x0000000c13007c0c */ /* 0x020fe2000c7a1270 */
[----:B------:R-:W5:Y:S01]  /*42050*/  LDCU UR12, c[0x0][0x39c] ;  /* 0x00007380ff0c77ac */ /* 0x000f620008000800 */
[CC--:B------:R-:W-:Y:S01]  /*42060*/  IADD3 R18, P6, PT, R0.reuse, R2.reuse, RZ ;  /* 0x0000000200127210 */ /* 0x0c0fe20007fde0ff */
[----:B0-----:R-:W-:Y:S01]  /*42070*/  VIADD R22, R0, UR5 ;  /* 0x0000000500167c36 */ /* 0x001fe20008000000 */
[----:B---3--:R-:W-:Y:S01]  /*42080*/  PRMT R25, R12, 0x7770, RZ ;  /* 0x000077700c197816 */ /* 0x008fe200000000ff */
[----:B------:R-:W-:Y:S01]  /*42090*/  VIADD R17, R28, 0x85 ;  /* 0x000000851c117836 */ /* 0x000fe20000000000 */
[----:B------:R-:W-:Y:S01]  /*420a0*/  LEA.HI.X.SX32 R19, R0, R3, 0x1, P6 ;  /* 0x0000000300137211 */ /* 0x000fe200030f0eff */
[----:B------:R-:W0:Y:S01]  /*420b0*/  LDCU UR5, c[0x0][0x3b8] ;  /* 0x00007700ff0577ac */ /* 0x000e220008000800 */
[----:B------:R-:W-:-:S03]  /*420c0*/  IADD3 R16, P6, PT, R22, R2, RZ ;  /* 0x0000000216107210 */ /* 0x000fc60007fde0ff */
[----:B------:R3:W-:Y:S01]  /*420d0*/  @P4 STG.E.U8 desc[UR6][R18.64], R25 ;  /* 0x0000001912004986 */ /* 0x0007e2000c101106 */
[----:B-1----:R-:W-:Y:S01]  /*420e0*/  ISETP.LT.AND P4, PT, R17, UR13, !P0 ;  /* 0x0000000d11007c0c */ /* 0x002fe2000c781270 */
[----:B------:R-:W1:Y:S01]  /*420f0*/  LDCU UR13, c[0x0][0x39c] ;  /* 0x00007380ff0d77ac */ /* 0x000e620008000800 */
[-C--:B------:R-:W-:Y:S01]  /*42100*/  LEA.HI.X.SX32 R17, R22, R3.reuse, 0x1, P6 ;  /* 0x0000000316117211 */ /* 0x080fe200030f0eff */
[----:B------:R-:W-:Y:S01]  /*42110*/  VIADD R20, R28, 0x86 ;  /* 0x000000861c147836 */ /* 0x000fe20000000000 */
[----:B------:R-:W-:Y:S01]  /*42120*/  PRMT R21, R12, 0x7771, RZ ;  /* 0x000077710c157816 */ /* 0x000fe200000000ff */
[----:B------:R-:W-:Y:S01]  /*42130*/  VIADD R0, R22, UR11 ;  /* 0x0000000b16007c36 */ /* 0x000fe20008000000 */
[----:B------:R-:W0:Y:S03]  /*42140*/  LDCU UR11, c[0x0][0x3b8] ;  /* 0x00007700ff0b77ac */ /* 0x000e260008000800 */
[----:B------:R0:W-:Y:S01]  /*42150*/  @P1 STG.E.U8 desc[UR6][R16.64], R21 ;  /* 0x0000001510001986 */ /* 0x0001e2000c101106 */
[----:B-----5:R-:W-:Y:S01]  /*42160*/  ISETP.LT.AND P1, PT, R20, UR12, !P0 ;  /* 0x0000000c14007c0c */ /* 0x020fe2000c721270 */
[----:B------:R-:W5:Y:S01]  /*42170*/  LDCU UR12, c[0x0][0x39c] ;  /* 0x00007380ff0c77ac */ /* 0x000f620008000800 */
[CC--:B------:R-:W-:Y:S01]  /*42180*/  IADD3 R22, P6, PT, R0.reuse, R2.reuse, RZ ;  /* 0x0000000200167210 */ /* 0x0c0fe20007fde0ff */
[----:B--2---:R-:W-:Y:S01]  /*42190*/  VIADD R20, R0, UR4 ;  /* 0x0000000400147c36 */ /* 0x004fe20008000000 */
[----:B---3--:R-:W-:Y:S01]  /*421a0*/  PRMT R25, R13, 0x7770, RZ ;  /* 0x000077700d197816 */ /* 0x008fe200000000ff */
[----:B------:R-:W-:Y:S01]  /*421b0*/  VIADD R19, R28, 0x87 ;  /* 0x000000871c137836 */ /* 0x000fe20000000000 */
[----:B------:R-:W-:Y:S01]  /*421c0*/  LEA.HI.X.SX32 R23, R0, R3, 0x1, P6 ;  /* 0x0000000300177211 */ /* 0x000fe200030f0eff */
[----:B------:R-:W2:Y:S01]  /*421d0*/  LDCU UR4, c[0x0][0x3b8] ;  /* 0x00007700ff0477ac */ /* 0x000ea20008000800 */
[----:B------:R-:W-:-:S03]  /*421e0*/  IADD3 R18, P6, PT, R20, R2, RZ ;  /* 0x0000000214127210 */ /* 0x000fc60007fde0ff */
[----:B------:R3:W-:Y:S01]  /*421f0*/  @P3 STG.E.U8 desc[UR6][R22.64], R25 ;  /* 0x0000001916003986 */ /* 0x0007e2000c101106 */
[----:B-1----:R-:W-:Y:S01]  /*42200*/  ISETP.LT.AND P3, PT, R19, UR13, !P0 ;  /* 0x0000000d13007c0c */ /* 0x002fe2000c761270 */
[----:B------:R-:W1:Y:S01]  /*42210*/  LDCU UR13, c[0x0][0x39c] ;  /* 0x00007380ff0d77ac */ /* 0x000e620008000800 */
[-C--:B------:R-:W-:Y:S01]  /*42220*/  LEA.HI.X.SX32 R19, R20, R3.reuse, 0x1, P6 ;  /* 0x0000000314137211 */ /* 0x080fe200030f0eff */
[----:B0-----:R-:W-:Y:S02]  /*42230*/  VIADD R16, R28, 0x88 ;  /* 0x000000881c107836 */ /* 0x001fe40000000000 */
[----:B------:R-:W-:Y:S01]  /*42240*/  VIADD R0, R20, UR5 ;  /* 0x0000000514007c36 */ /* 0x000fe20008000000 */
[----:B------:R-:W0:Y:S01]  /*42250*/  LDCU UR5, c[0x0][0x3b8] ;  /* 0x00007700ff0577ac */ /* 0x000e220008000800 */
[----:B------:R1:W-:Y:S01]  /*42260*/  @P2 STG.E.U8 desc[UR6][R18.64], R27 ;  /* 0x0000001b12002986 */ /* 0x0003e2000c101106 */
[----:B-----5:R-:W-:Y:S01]  /*42270*/  ISETP.LT.AND P2, PT, R16, UR12, !P0 ;  /* 0x0000000c10007c0c */ /* 0x020fe2000c741270 */
[----:B------:R-:W5:Y:S01]  /*42280*/  LDCU UR12, c[0x0][0x39c] ;  /* 0x00007380ff0c77ac */ /* 0x000f620008000800 */
[CC--:B------:R-:W-:Y:S01]  /*42290*/  IADD3 R20, P6, PT, R0.reuse, R2.reuse, RZ ;  /* 0x0000000200147210 */ /* 0x0c0fe20007fde0ff */
[----:B---3--:R-:W-:Y:S01]  /*422a0*/  VIADD R22, R0, UR11 ;  /* 0x0000000b00167c36 */ /* 0x008fe20008000000 */
[----:B------:R-:W-:Y:S01]  /*422b0*/  PRMT R25, R14, 0x7770, RZ ;  /* 0x000077700e197816 */ /* 0x000fe200000000ff */
[----:B------:R-:W-:Y:S01]  /*422c0*/  VIADD R17, R28, 0x89 ;  /* 0x000000891c117836 */ /* 0x000fe20000000000 */
[----:B------:R-:W-:Y:S01]  /*422d0*/  LEA.HI.X.SX32 R21, R0, R3, 0x1, P6 ;  /* 0x0000000300157211 */ /* 0x000fe200030f0eff */
[----:B------:R-:W3:Y:S01]  /*422e0*/  LDCU UR11, c[0x0][0x3b8] ;  /* 0x00007700ff0b77ac */ /* 0x000ee20008000800 */
[----:B------:R-:W-:-:S03]  /*422f0*/  IADD3 R16, P6, PT, R22, R2, RZ ;  /* 0x0000000216107210 */ /* 0x000fc60007fde0ff */
[----:B------:R0:W-:Y:S01]  /*42300*/  @P5 STG.E.U8 desc[UR6][R20.64], R25 ;  /* 0x0000001914005986 */ /* 0x0001e2000c101106 */
[----:B-1----:R-:W-:Y:S01]  /*42310*/  ISETP.LT.AND P5, PT, R17, UR13, !P0 ;  /* 0x0000000d11007c0c */ /* 0x002fe2000c7a1270 */
[----:B------:R-:W1:Y:S01]  /*42320*/  LDCU UR13, c[0x0][0x39c] ;  /* 0x00007380ff0d77ac */ /* 0x000e620008000800 */
[-C--:B------:R-:W-:Y:S01]  /*42330*/  LEA.HI.X.SX32 R17, R22, R3.reuse, 0x1, P6 ;  /* 0x0000000316117211 */ /* 0x080fe200030f0eff */
[----:B------:R-:W-:Y:S01]  /*42340*/  VIADD R19, R28, 0x8a ;  /* 0x0000008a1c137836 */ /* 0x000fe20000000000 */
[----:B------:R-:W-:Y:S01]  /*42350*/  PRMT R23, R14, 0x7771, RZ ;  /* 0x000077710e177816 */ /* 0x000fe200000000ff */
[----:B--2---:R-:W-:Y:S01]  /*42360*/  VIADD R0, R22, UR4 ;  /* 0x0000000416007c36 */ /* 0x004fe20008000000 */
[----:B------:R-:W2:Y:S03]  /*42370*/  LDCU UR4, c[0x0][0x3b8] ;  /* 0x00007700ff0477ac */ /* 0x000ea60008000800 */
[----:B------:R1:W-:Y:S01]  /*42380*/  @P4 STG.E.U8 desc[UR6][R16.64], R23 ;  /* 0x0000001710004986 */ /* 0x0003e2000c101106 */
[----:B-----5:R-:W-:Y:S01]  /*42390*/  ISETP.LT.AND P4, PT, R19, UR12, !P0 ;  /* 0x0000000c13007c0c */ /* 0x020fe2000c781270 */
[----:B------:R-:W5:Y:S01]  /*423a0*/  LDCU UR12, c[0x0][0x39c] ;  /* 0x00007380ff0c77ac */ /* 0x000f620008000800 */
[CC--:B------:R-:W-:Y:S01]  /*423b0*/  IADD3 R18, P6, PT, R0.reuse, R2.reuse, RZ ;  /* 0x0000000200127210 */ /* 0x0c0fe20007fde0ff */
[----:B0-----:R-:W-:Y:S01]  /*423c0*/  VIADD R22, R0, UR5 ;  /* 0x0000000500167c36 */ /* 0x001fe20008000000 */
[----:B------:R-:W-:Y:S01]  /*423d0*/  PRMT R27, R15, 0x7770, RZ ;  /* 0x000077700f1b7816 */ /* 0x000fe200000000ff */
        /* <DEDUP_REMOVED lines=10> */
[----:B---3--:R-:W-:Y:S01]  /*42480*/  VIADD R0, R22, UR11 ;  /* 0x0000000b16007c36 */ /* 0x008fe20008000000 */
[----:B------:R-:W3:Y:S03]  /*42490*/  LDCU UR11, c[0x0][0x3b8] ;  /* 0x00007700ff0b77ac */ /* 0x000ee60008000800 */
[----:B------:R1:W-:Y:S01]  /*424a0*/  @P3 STG.E.U8 desc[UR6][R20.64], R23 ;  /* 0x0000001714003986 */ /* 0x0003e2000c101106 */
[----:B-----5:R-:W-:Y:S01]  /*424b0*/  ISETP.LT.AND P3, PT, R16, UR12, !P0 ;  /* 0x0000000c10007c0c */ /* 0x020fe2000c761270 */
[----:B------:R-:W5:Y:S01]  /*424c0*/  LDCU UR12, c[0x0][0x39c] ;  /* 0x00007380ff0c77ac */ /* 0x000f620008000800 */
[CC--:B------:R-:W-:Y:S01]  /*424d0*/  IADD3 R24, P6, PT, R0.reuse, R2.reuse, RZ ;  /* 0x0000000200187210 */ /* 0x0c0fe20007fde0ff */
[----:B--2---:R-:W-:Y:S01]  /*424e0*/  VIADD R18, R0, UR4 ;  /* 0x0000000400127c36 */ /* 0x004fe20008000000 */
[----:B------:R-:W-:Y:S01]  /*424f0*/  PRMT R19, R8, 0x7770, RZ ;  /* 0x0000777008137816 */ /* 0x000fe200000000ff */
[----:B------:R-:W-:Y:S01]  /*42500*/  VIADD R17, R28, 0x8d ;  /* 0x0000008d1c117836 */ /* 0x000fe20000000000 */
[----:B------:R-:W-:Y:S01]  /*42510*/  LEA.HI.X.SX32 R25, R0, R3, 0x1, P6 ;  /* 0x0000000300197211 */ /* 0x000fe200030f0eff */
[----:B------:R-:W2:Y:S01]  /*42520*/  LDCU UR4, c[0x0][0x3b8] ;  /* 0x00007700ff0477ac */ /* 0x000ea20008000800 */
[C---:B------:R-:W-:Y:S01]  /*42530*/  IADD3 R16, P6, PT, R18.reuse, R2, RZ ;  /* 0x0000000212107210 */ /* 0x040fe20007fde0ff */
[----:B0-----:R-:W-:-:S02]  /*42540*/  VIADD R0, R18, UR5 ;  /* 0x0000000512007c36 */ /* 0x001fc40008000000 */
[----:B------:R0:W-:Y:S01]  /*42550*/  @P2 STG.E.U8 desc[UR6][R24.64], R19 ;  /* 0x0000001318002986 */ /* 0x0001e2000c101106 */
[----:B-1----:R-:W-:Y:S01]  /*42560*/  ISETP.LT.AND P2, PT, R17, UR13, !P0 ;  /* 0x0000000d11007c0c */ /* 0x002fe2000c741270 */
[----:B------:R-:W1:Y:S01]  /*42570*/  LDCU UR13, c[0x0][0x39c] ;  /* 0x00007380ff0d77ac */ /* 0x000e620008000800 */
[----:B------:R-:W-:Y:S01]  /*42580*/  LEA.HI.X.SX32 R17, R18, R3, 0x1, P6 ;  /* 0x0000000312117211 */ /* 0x000fe200030f0eff */
[----:B------:R-:W-:Y:S01]  /*42590*/  VIADD R18, R28, 0x8e ;  /* 0x0000008e1c127836 */ /* 0x000fe20000000000 */
[----:B------:R-:W-:Y:S01]  /*425a0*/  PRMT R21, R8, 0x7771, RZ ;  /* 0x0000777108157816 */ /* 0x000fe200000000ff */
[----:B------:R-:W2:Y:S01]  /*425b0*/  LDCU UR5, c[0x0][0x3b8] ;  /* 0x00007700ff0577ac */ /* 0x000ea20008000800 */
[----:B------:R-:W-:-:S03]  /*425c0*/  IADD3 R22, P6, PT, R0, R2, RZ ;  /* 0x0000000200167210 */ /* 0x000fc60007fde0ff */
[----:B------:R1:W-:Y:S01]  /*425d0*/  @P5 STG.E.U8 desc[UR6][R16.64], R21 ;  /* 0x0000001510005986 */ /* 0x0003e2000c101106 */
[----:B-----5:R-:W-:Y:S01]  /*425e0*/  ISETP.LT.AND P5, PT, R18, UR12, !P0 ;  /* 0x0000000c12007c0c */ /* 0x020fe2000c7a1270 */
[----:B------:R-:W5:Y:S01]  /*425f0*/  LDCU UR12, c[0x0][0x39c] ;  /* 0x00007380ff0c77ac */ /* 0x000f620008000800 */
[C---:B---3--:R-:W-:Y:S01]  /*42600*/  VIADD R20, R0.reuse, UR11 ;  /* 0x0000000b00147c36 */ /* 0x048fe20008000000 */
[----:B------:R-:W-:Y:S01]  /*42610*/  LEA.HI.X.SX32 R23, R0, R3, 0x1, P6 ;  /* 0x0000000300177211 */ /* 0x000fe200030f0eff */
[----:B0-----:R-:W-:Y:S01]  /*42620*/  VIADD R19, R28, 0x8f ;  /* 0x0000008f1c137836 */ /* 0x001fe20000000000 */
[----:B------:R-:W-:Y:S01]  /*42630*/  PRMT R25, R9, 0x7770, RZ ;  /* 0x0000777009197816 */ /* 0x000fe200000000ff */
        /* <DEDUP_REMOVED lines=24> */
[----:B0-----:R-:W-:Y:S01]  /*427c0*/  VIADD R19, R28, 0x92 ;  /* 0x000000921c137836 */ /* 0x001fe20000000000 */
        /* <DEDUP_REMOVED lines=17> */
[----:B0-----:R-:W-:Y:S01]  /*428e0*/  VIADD R16, R28, 0x94 ;  /* 0x000000941c107836 */ /* 0x001fe20000000000 */
[----:B------:R-:W-:Y:S01]  /*428f0*/  PRMT R23, R11, 0x7771, RZ ;  /* 0x000077710b177816 */ /* 0x000fe200000000ff */
[----:B---3--:R-:W-:Y:S01]  /*42900*/  VIADD R0, R22, UR5 ;  /* 0x0000000516007c36 */ /* 0x008fe20008000000 */
        /* <DEDUP_REMOVED lines=11> */
[----:B------:R-:W-:-:S02]  /*429c0*/  VIADD R0, R18, UR4 ;  /* 0x0000000412007c36 */ /* 0x000fc40008000000 */
[----:B------:R0:W-:Y:S01]  /*429d0*/  @P1 STG.E.U8 desc[UR6][R24.64], R19 ;  /* 0x0000001318001986 */ /* 0x0001e2000c101106 */
[----:B-1----:R-:W-:Y:S01]  /*429e0*/  ISETP.LT.AND P1, PT, R17, UR13, !P0 ;  /* 0x0000000d11007c0c */ /* 0x002fe2000c721270 */
[----:B------:R-:W1:Y:S01]  /*429f0*/  LDCU UR13, c[0x0][0x39c] ;  /* 0x00007380ff0d77ac */ /* 0x000e620008000800 */
[----:B------:R-:W-:Y:S01]  /*42a00*/  LEA.HI.X.SX32 R17, R18, R3, 0x1, P6 ;  /* 0x0000000312117211 */ /* 0x000fe200030f0eff */
[----:B------:R-:W-:Y:S01]  /*42a10*/  VIADD R18, R28, 0x96 ;  /* 0x000000961c127836 */ /* 0x000fe20000000000 */
[----:B---3--:R-:W-:Y:S01]  /*42a20*/  PRMT R21, R4, 0x7771, RZ ;  /* 0x0000777104157816 */ /* 0x008fe200000000ff */
[----:B------:R-:W3:Y:S01]  /*42a30*/  LDCU UR4, c[0x0][0x3b8] ;  /* 0x00007700ff0477ac */ /* 0x000ee20008000800 */
[----:B------:R-:W-:-:S03]  /*42a40*/  IADD3 R22, P6, PT, R0, R2, RZ ;  /* 0x0000000200167210 */ /* 0x000fc60007fde0ff */
[----:B------:R1:W-:Y:S01]  /*42a50*/  @P3 STG.E.U8 desc[UR6][R16.64], R21 ;  /* 0x0000001510003986 */ /* 0x0003e2000c101106 */
[----:B-----5:R-:W-:Y:S01]  /*42a60*/  ISETP.LT.AND P3, PT, R18, UR12, !P0 ;  /* 0x0000000c12007c0c */ /* 0x020fe2000c761270 */
[----:B------:R-:W5:Y:S01]  /*42a70*/  LDCU UR12, c[0x0][0x39c] ;  /* 0x00007380ff0c77ac */ /* 0x000f620008000800 */
[C---:B0-----:R-:W-:Y:S01]  /*42a80*/  VIADD R20, R0.reuse, UR5 ;  /* 0x0000000500147c36 */ /* 0x041fe20008000000 */
        /* <DEDUP_REMOVED lines=22> */
[C---:B------:R-:W-:Y:S01]  /*42bf0*/  IADD3 R16, P6, PT, R22.reuse, R2, RZ ;  /* 0x0000000216107210 */ /* 0x040fe20007fde0ff */
[----:B0-----:R-:W-:-:S02]  /*42c00*/  VIADD R0, R22, UR5 ;  /* 0x0000000516007c36 */ /* 0x001fc40008000000 */
[----:B------:R0:W-:Y:S01]  /*42c10*/  @P4 STG.E.U8 desc[UR6][R20.64], R25 ;  /* 0x0000001914004986 */ /* 0x0001e2000c101106 */
[----:B-1----:R-:W-:Y:S01]  /*42c20*/  ISETP.LT.AND P4, PT, R17, UR13, !P0 ;  /* 0x0000000d11007c0c */ /* 0x002fe2000c781270 */
[----:B------:R-:W-:Y:S01]  /*42c30*/  VIADD R19, R28, 0x9a ;  /* 0x0000009a1c137836 */ /* 0x000fe20000000000 */
[----:B------:R-:W-:Y:S01]  /*42c40*/  LEA.HI.X.SX32 R17, R22, R3, 0x1, P6 ;  /* 0x0000000316117211 */ /* 0x000fe200030f0eff */
[----:B------:R-:W1:Y:S01]  /*42c50*/  LDCU UR13, c[0x0][0x39c] ;  /* 0x00007380ff0d77ac */ /* 0x000e620008000800 */
[----:B------:R-:W-:Y:S02]  /*42c60*/  PRMT R23, R6, 0x7771, RZ ;  /* 0x0000777106177816 */ /* 0x000fe400000000ff */
[----:B------:R-:W-:Y:S01]  /*42c70*/  IADD3 R18, P6, PT, R0, R2, RZ ;  /* 0x0000000200127210 */ /* 0x000fe20007fde0ff */
[----:B------:R-:W1:Y:S02]  /*42c80*/  LDCU UR5, c[0x0][0x3b8] ;  /* 0x00007700ff0577ac */ /* 0x000e640008000800 */
[----:B------:R-:W-:Y:S01]  /*42c90*/  @P1 STG.E.U8 desc[UR6][R16.64], R23 ;  /* 0x0000001710001986 */ /* 0x000fe2000c101106 */
[----:B-----5:R-:W-:-:S02]  /*42ca0*/  ISETP.LT.AND P1, PT, R19, UR12, !P0 ;  /* 0x0000000c13007c0c */ /* 0x020fc4000c721270 */
[----:B------:R-:W-:Y:S01]  /*42cb0*/  PRMT R27, R7, 0x7770, RZ ;  /* 0x00007770071b7816 */ /* 0x000fe200000000ff */
[C---:B--2---:R-:W-:Y:S01]  /*42cc0*/  VIADD R22, R0.reuse, UR11 ;  /* 0x0000000b00167c36 */ /* 0x044fe20008000000 */
[-C--:B------:R-:W-:Y:S01]  /*42cd0*/  LEA.HI.X.SX32 R19, R0, R3.reuse, 0x1, P6 ;  /* 0x0000000300137211 */ /* 0x080fe200030f0eff */
[----:B0-----:R-:W-:Y:S01]  /*42ce0*/  VIADD R21, R28, 0x9b ;  /* 0x0000009b1c157836 */ /* 0x001fe20000000000 */
[----:B------:R-:W0:Y:S03]  /*42cf0*/  LDCU UR12, c[0x0][0x39c] ;  /* 0x00007380ff0c77ac */ /* 0x000e260008000800 */
[----:B------:R2:W-:Y:S01]  /*42d00*/  @P3 STG.E.U8 desc[UR6][R18.64], R27 ;  /* 0x0000001b12003986 */ /* 0x0005e2000c101106 */
[----:B------:R-:W5:Y:S03]  /*42d10*/  LDCU UR11, c[0x0][0x3b8] ;  /* 0x00007700ff0b77ac */ /* 0x000f660008000800 */
[----:B--2---:R-:W2:Y:S01]  /*42d20*/  LDL R27, [R1+0x10] ;  /* 0x00001000011b7983 */ /* 0x004ea20000100800 */
[C---:B------:R-:W-:Y:S01]  /*42d30*/  IADD3 R20, P6, PT, R22.reuse, R2, RZ ;  /* 0x0000000216147210 */ /* 0x040fe20007fde0ff */
[C---:B---3--:R-:W-:Y:S01]  /*42d40*/  VIADD R0, R22.reuse, UR4 ;  /* 0x0000000416007c36 */ /* 0x048fe20008000000 */
[----:B-1----:R-:W-:Y:S01]  /*42d50*/  ISETP.LT.AND P3, PT, R21, UR13, !P0 ;  /* 0x0000000d15007c0c */ /* 0x002fe2000c761270 */
[----:B------:R-:W1:Y:S01]  /*42d60*/  LDCU UR13, c[0x0][0x39c] ;  /* 0x00007380ff0d77ac */ /* 0x000e620008000800 */
[----:B------:R-:W-:-:S02]  /*42d70*/  LEA.HI.X.SX32 R21, R22, R3, 0x1, P6 ;  /* 0x0000000316157211 */ /* 0x000fc400030f0eff */
[----:B------:R-:W-:Y:S02]  /*42d80*/  IADD3 R24, P6, PT, R0, R2, RZ ;  /* 0x0000000200187210 */ /* 0x000fe40007fde0ff */
[----:B------:R-:W-:Y:S01]  /*42d90*/  PRMT R23, R7, 0x7771, RZ ;  /* 0x0000777107177816 */ /* 0x000fe200000000ff */
[----:B------:R-:W-:Y:S01]  /*42da0*/  VIADD R16, R28, 0x9c ;  /* 0x0000009c1c107836 */ /* 0x000fe20000000000 */
[----:B------:R-:W-:Y:S01]  /*42db0*/  LEA.HI.X.SX32 R25, R0, R3, 0x1, P6 ;  /* 0x0000000300197211 */ /* 0x000fe200030f0eff */
[----:B------:R-:W-:Y:S01]  /*42dc0*/  VIADD R17, R28, 0x9d ;  /* 0x0000009d1c117836 */ /* 0x000fe20000000000 */
[----:B------:R-:W3:Y:S01]  /*42dd0*/  LDCU UR4, c[0x0][0x3b8] ;  /* 0x00007700ff0477ac */ /* 0x000ee20008000800 */
[----:B------:R-:W-:Y:S01]  /*42de0*/  @P2 STG.E.U8 desc[UR6][R20.64], R23 ;  /* 0x0000001714002986 */ /* 0x000fe2000c101106 */
[----:B--2---:R-:W-:-:S05]  /*42df0*/  PRMT R19, R27, 0x7770, RZ ;  /* 0x000077701b137816 */ /* 0x004fca00000000ff */
[----:B------:R2:W-:Y:S04]  /*42e00*/  @P5 STG.E.U8 desc[UR6][R24.64], R19 ;  /* 0x0000001318005986 */ /* 0x0005e8000c101106 */
[----:B--2---:R-:W2:Y:S04]  /*42e10*/  LDL R25, [R1+0x14] ;  /* 0x0000140001197983 */ /* 0x004ea80000100800 */
[----:B------:R-:W4:Y:S01]  /*42e20*/  LDL.LU R24, [R1+0x18] ;  /* 0x0000180001187983 */ /* 0x000f220000300800 */
[----:B0-----:R-:W-:Y:S01]  /*42e30*/  ISETP.LT.AND P2, PT, R16, UR12, !P0 ;  /* 0x0000000c10007c0c */ /* 0x001fe2000c741270 */
[----:B------:R-:W0:Y:S01]  /*42e40*/  LDCU UR12, c[0x0][0x39c] ;  /* 0x00007380ff0c77ac */ /* 0x000e220008000800 */
[----:B------:R-:W-:Y:S01]  /*42e50*/  VIADD R18, R0, UR5 ;  /* 0x0000000500127c36 */ /* 0x000fe20008000000 */
[----:B-1----:R-:W-:Y:S01]  /*42e60*/  ISETP.LT.AND P5, PT, R17, UR13, !P0 ;  /* 0x0000000d11007c0c */ /* 0x002fe2000c7a1270 */
[----:B------:R-:W1:Y:S02]  /*42e70*/  LDCU UR13, c[0x0][0x39c] ;  /* 0x00007380ff0d77ac */ /* 0x000e640008000800 */
[C---:B-----5:R-:W-:Y:S01]  /*42e80*/  VIADD R0, R18.reuse, UR11 ;  /* 0x0000000b12007c36 */ /* 0x060fe20008000000 */
[----:B------:R-:W-:Y:S01]  /*42e90*/  IADD3 R16, P6, PT, R18, R2, RZ ;  /* 0x0000000212107210 */ /* 0x000fe20007fde0ff */
[----:B------:R-:W5:Y:S01]  /*42ea0*/  LDCU UR5, c[0x0][0x3b8] ;  /* 0x00007700ff0577ac */ /* 0x000f620008000800 */
[----:B------:R-:W-:-:S02]  /*42eb0*/  PRMT R21, R27, 0x7771, RZ ;  /* 0x000077711b157816 */ /* 0x000fc400000000ff */
[-C--:B------:R-:W-:Y:S01]  /*42ec0*/  LEA.HI.X.SX32 R17, R18, R3.reuse, 0x1, P6 ;  /* 0x0000000312117211 */ /* 0x080fe200030f0eff */
[----:B------:R-:W-:Y:S01]  /*42ed0*/  VIADD R18, R28, 0x9e ;  /* 0x0000009e1c127836 */ /* 0x000fe20000000000 */
[-C--:B------:R-:W-:Y:S01]  /*42ee0*/  IADD3 R22, P6, PT, R0, R2.reuse, RZ ;  /* 0x0000000200167210 */ /* 0x080fe20007fde0ff */
[----:B------:R-:W-:Y:S01]  /*42ef0*/  VIADD R19, R28, 0x9f ;  /* 0x0000009f1c137836 */ /* 0x000fe20000000000 */
[----:B------:R-:W1:Y:S01]  /*42f00*/  LDCU UR11, c[0x0][0x3b8] ;  /* 0x00007700ff0b77ac */ /* 0x000e620008000800 */
[----:B------:R5:W-:Y:S01]  /*42f10*/  @P4 STG.E.U8 desc[UR6][R16.64], R21 ;  /* 0x0000001510004986 */ /* 0x000be2000c101106 */
[----:B------:R-:W-:Y:S02]  /*42f20*/  LEA.HI.X.SX32 R23, R0, R3, 0x1, P6 ;  /* 0x0000000300177211 */ /* 0x000fe400030f0eff */
[----:B0-----:R-:W-:Y:S01]  /*42f30*/  ISETP.LT.AND P4, PT, R18, UR12, !P0 ;  /* 0x0000000c12007c0c */ /* 0x001fe2000c781270 */
[----:B------:R-:W0:Y:S01]  /*42f40*/  LDCU UR12, c[0x0][0x39c] ;  /* 0x00007380ff0c77ac */ /* 0x000e220008000800 */
[----:B---3--:R-:W-:Y:S01]  /*42f50*/  VIADD R20, R0, UR4 ;  /* 0x0000000400147c36 */ /* 0x008fe20008000000 */
[----:B------:R-:W3:Y:S04]  /*42f60*/  LDCU UR4, c[0x0][0x3b8] ;  /* 0x00007700ff0477ac */ /* 0x000ee80008000800 */
[C---:B------:R-:W-:Y:S01]  /*42f70*/  IADD3 R18, P6, PT, R20.reuse, R2, RZ ;  /* 0x0000000214127210 */ /* 0x040fe20007fde0ff */
[----:B-----5:R-:W-:Y:S01]  /*42f80*/  VIADD R0, R20, UR5 ;  /* 0x0000000514007c36 */ /* 0x020fe20008000000 */
[----:B------:R-:W5:Y:S01]  /*42f90*/  LDCU UR5, c[0x0][0x3b8] ;  /* 0x00007700ff0577ac */ /* 0x000f620008000800 */
[----:B------:R-:W-:-:S02]  /*42fa0*/  VIADD R16, R28, 0xa0 ;  /* 0x000000a01c107836 */ /* 0x000fc40000000000 */
[----:B------:R-:W-:Y:S01]  /*42fb0*/  VIADD R17, R28, 0xa1 ;  /* 0x000000a11c117836 */ /* 0x000fe20000000000 */
[----:B--2---:R-:W-:-:S05]  /*42fc0*/  PRMT R27, R25, 0x7770, RZ ;  /* 0x00007770191b7816 */ /* 0x004fca00000000ff */
[----:B------:R4:W-:Y:S01]  /*42fd0*/  @P1 STG.E.U8 desc[UR6][R22.64], R27 ;  /* 0x0000001b16001986 */ /* 0x0009e2000c101106 */
[----:B-1----:R-:W-:Y:S01]  /*42fe0*/  ISETP.LT.AND P1, PT, R19, UR13, !P0 ;  /* 0x0000000d13007c0c */ /* 0x002fe2000c721270 */
[----:B------:R-:W1:Y:S01]  /*42ff0*/  LDCU UR13, c[0x0][0x39c] ;  /* 0x00007380ff0d77ac */ /* 0x000e620008000800 */
[----:B------:R-:W-:Y:S02]  /*43000*/  LEA.HI.X.SX32 R19, R20, R3, 0x1, P6 ;  /* 0x0000000314137211 */ /* 0x000fe400030f0eff */
[----:B------:R-:W-:Y:S02]  /*43010*/  PRMT R25, R25, 0x7771, RZ ;  /* 0x0000777119197816 */ /* 0x000fe400000000ff */
[----:B------:R-:W-:-:S03]  /*43020*/  IADD3 R20, P6, PT, R0, R2, RZ ;  /* 0x0000000200147210 */ /* 0x000fc60007fde0ff */
[----:B------:R2:W-:Y:S01]  /*43030*/  @P3 STG.E.U8 desc[UR6][R18.64], R25 ;  /* 0x0000001912003986 */ /* 0x0005e2000c101106 */
[-C--:B------:R-:W-:Y:S02]  /*43040*/  LEA.HI.X.SX32 R21, R0, R3.reuse, 0x1, P6 ;  /* 0x0000000300157211 */ /* 0x080fe400030f0eff */
[----:B----4-:R-:W-:Y:S02]  /*43050*/  PRMT R27, R24, 0x7770, RZ ;  /* 0x00007770181b7816 */ /* 0x010fe400000000ff */
[----:B0-----:R-:W-:Y:S01]  /*43060*/  ISETP.LT.AND P3, PT, R16, UR12, !P0 ;  /* 0x0000000c10007c0c */ /* 0x001fe2000c761270 */
[----:B------:R-:W0:Y:S01]  /*43070*/  LDCU UR12, c[0x0][0x39c] ;  /* 0x00007380ff0c77ac */ /* 0x000e220008000800 */
[----:B------:R-:W-:Y:S01]  /*43080*/  VIADD R22, R0, UR11 ;  /* 0x0000000b00167c36 */ /* 0x000fe20008000000 */
[----:B------:R4:W-:Y:S01]  /*43090*/  @P2 STG.E.U8 desc[UR6][R20.64], R27 ;  /* 0x0000001b14002986 */ /* 0x0009e2000c101106 */
[----:B-1----:R-:W-:Y:S01]  /*430a0*/  ISETP.LT.AND P2, PT, R17, UR13, !P0 ;  /* 0x0000000d11007c0c */ /* 0x002fe2000c741270 */
[----:B------:R-:W1:Y:S02]  /*430b0*/  LDCU UR13, c[0x0][0x39c] ;  /* 0x00007380ff0d77ac */ /* 0x000e640008000800 */
[CC--:B------:R-:W-:Y:S01]  /*430c0*/  IADD3 R16, P6, PT, R22.reuse, R2.reuse, RZ ;  /* 0x0000000216107210 */ /* 0x0c0fe20007fde0ff */
[C---:B---3--:R-:W-:Y:S01]  /*430d0*/  VIADD R0, R22.reuse, UR4 ;  /* 0x0000000416007c36 */ /* 0x048fe20008000000 */
[----:B------:R-:W3:Y:S02]  /*430e0*/  LDCU UR11, c[0x0][0x3b8] ;  /* 0x00007700ff0b77ac */ /* 0x000ee40008000800 */
[-C--:B------:R-:W-:Y:S01]  /*430f0*/  LEA.HI.X.SX32 R17, R22, R3.reuse, 0x1, P6 ;  /* 0x0000000316117211 */ /* 0x080fe200030f0eff */
[----:B--2---:R-:W-:Y:S01]  /*43100*/  VIADD R18, R28, 0xa2 ;  /* 0x000000a21c127836 */ /* 0x004fe20000000000 */
[----:B------:R-:W-:Y:S01]  /*43110*/  PRMT R25, R24, 0x7771, RZ ;  /* 0x0000777118197816 */ /* 0x000fe200000000ff */
[----:B------:R-:W2:Y:S01]  /*43120*/  LDCU UR4, c[0x0][0x3b8] ;  /* 0x00007700ff0477ac */ /* 0x000ea20008000800 */
[----:B------:R-:W-:Y:S01]  /*43130*/  IADD3 R22, P6, PT, R0, R2, RZ ;  /* 0x0000000200167210 */ /* 0x000fe20007fde0ff */
[----:B------:R-:W-:Y:S01]  /*43140*/  VIADD R19, R28, 0xa3 ;  /* 0x000000a31c137836 */ /* 0x000fe20000000000 */
[----:B----4-:R-:W-:Y:S01]  /*43150*/  PRMT R27, R26, 0x7770, RZ ;  /* 0x000077701a1b7816 */ /* 0x010fe200000000ff */
[----:B------:R4:W-:Y:S01]  /*43160*/  @P5 STG.E.U8 desc[UR6][R16.64], R25 ;  /* 0x0000001910005986 */ /* 0x0009e2000c101106 */
[----:B------:R-:W-:-:S02]  /*43170*/  LEA.HI.X.SX32 R23, R0, R3, 0x1, P6 ;  /* 0x0000000300177211 */ /* 0x000fc400030f0eff */
[----:B0-----:R-:W-:Y:S01]  /*43180*/  ISETP.LT.AND P5, PT, R18, UR12, !P0 ;  /* 0x0000000c12007c0c */ /* 0x001fe2000c7a1270 */
[----:B------:R-:W0:Y:S01]  /*43190*/  LDCU UR12, c[0x0][0x39c] ;  /* 0x00007380ff0c77ac */ /* 0x000e220008000800 */
[----:B-----5:R-:W-:Y:S01]  /*431a0*/  VIADD R20, R0, UR5 ;  /* 0x0000000500147c36 */ /* 0x020fe20008000000 */
[----:B------:R2:W-:Y:S01]  /*431b0*/  @P4 STG.E.U8 desc[UR6][R22.64], R27 ;  /* 0x0000001b16004986 */ /* 0x0005e2000c101106 */
[----:B-1----:R-:W-:Y:S01]  /*431c0*/  ISETP.LT.AND P4, PT, R19, UR13, !P0 ;  /* 0x0000000d13007c0c */ /* 0x002fe2000c781270 */
[----:B------:R-:W1:Y:S02]  /*431d0*/  LDCU UR13, c[0x0][0x39c] ;  /* 0x00007380ff0d77ac */ /* 0x000e640008000800 */
[CC--:B------:R-:W-:Y:S01]  /*431e0*/  IADD3 R18, P6, PT, R20.reuse, R2.reuse, RZ ;  /* 0x0000000214127210 */ /* 0x0c0fe20007fde0ff */
[----:B------:R-:W5:Y:S01]  /*431f0*/  LDCU UR5, c[0x0][0x3b8] ;  /* 0x00007700ff0577ac */ /* 0x000f620008000800 */
[C---:B---3--:R-:W-:Y:S02]  /*43200*/  VIADD R0, R20.reuse, UR11 ;  /* 0x0000000b14007c36 */ /* 0x048fe40008000000 */
[-C--:B------:R-:W-:Y:S01]  /*43210*/  LEA.HI.X.SX32 R19, R20, R3.reuse, 0x1, P6 ;  /* 0x0000000314137211 */ /* 0x080fe200030f0eff */
[----:B----4-:R-:W-:Y:S01]  /*43220*/  VIADD R16, R28, 0xa4 ;  /* 0x000000a41c107836 */ /* 0x010fe20000000000 */
[----:B------:R-:W-:Y:S01]  /*43230*/  PRMT R25, R26, 0x7771, RZ ;  /* 0x000077711a197816 */ /* 0x000fe200000000ff */
[----:B------:R-:W-:Y:S01]  /*43240*/  VIADD R17, R28, 0xa5 ;  /* 0x000000a51c117836 */ /* 0x000fe20000000000 */
[CC--:B------:R-:W-:Y:S01]  /*43250*/  IADD3 R20, P6, PT, R0.reuse, R2.reuse, RZ ;  /* 0x0000000200147210 */ /* 0x0c0fe20007fde0ff */
[----:B--2---:R-:W-:Y:S01]  /*43260*/  VIADD R22, R0, UR4 ;  /* 0x0000000400167c36 */ /* 0x004fe20008000000 */
[----:B------:R-:W-:Y:S01]  /*43270*/  PRMT R23, R12, 0x7772, RZ ;  /* 0x000077720c177816 */ /* 0x000fe200000000ff */
[----:B------:R2:W-:Y:S01]  /*43280*/  @P1 STG.E.U8 desc[UR6][R18.64], R25 ;  /* 0x0000001912001986 */ /* 0x0005e2000c101106 */
[-C--:B------:R-:W-:Y:S01]  /*43290*/  LEA.HI.X.SX32 R21, R0, R3.reuse, 0x1, P6 ;  /* 0x0000000300157211 */ /* 0x080fe200030f0eff */
[----:B------:R-:W3:Y:S01]  /*432a0*/  LDCU UR11, c[0x0][0x3b8] ;  /* 0x00007700ff0b77ac */ /* 0x000ee20008000800 */
[----:B0-----:R-:W-:Y:S01]  /*432b0*/  ISETP.LT.AND P1, PT, R16, UR12, !P0 ;  /* 0x0000000c10007c0c */ /* 0x001fe2000c721270 */
[----:B------:R-:W4:Y:S01]  /*432c0*/  LDL.LU R27, [R1+0x14] ;  /* 0x00001400011b7983 */ /* 0x000f220000300800 */
[CC--:B------:R-:W-:Y:S01]  /*432d0*/  IADD3 R16, P6, PT, R22.reuse, R2.reuse, RZ ;  /* 0x0000000216107210 */ /* 0x0c0fe20007fde0ff */
[----:B------:R-:W0:Y:S02]  /*432e0*/  LDCU UR12, c[0x0][0x39c] ;  /* 0x00007380ff0c77ac */ /* 0x000e240008000800 */
[----:B------:R3:W-:Y:S01]  /*432f0*/  @P3 STG.E.U8 desc[UR6][R20.64], R23 ;  /* 0x0000001714003986 */ /* 0x0007e2000c101106 */
[----:B-1----:R-:W-:Y:S01]  /*43300*/  ISETP.LT.AND P3, PT, R17, UR13, !P0 ;  /* 0x0000000d11007c0c */ /* 0x002fe2000c761270 */
[C---:B-----5:R-:W-:Y:S01]  /*43310*/  VIADD R0, R22.reuse, UR5 ;  /* 0x0000000516007c36 */ /* 0x060fe20008000000 */
[----:B------:R-:W-:Y:S01]  /*43320*/  LEA.HI.X.SX32 R17, R22, R3, 0x1, P6 ;  /* 0x0000000316117211 */ /* 0x000fe200030f0eff */
[----:B------:R-:W1:Y:S01]  /*43330*/  LDCU UR13, c[0x0][0x39c] ;  /* 0x00007380ff0d77ac */ /* 0x000e620008000800 */
[----:B------:R-:W5:Y:S01]  /*43340*/  LDL.LU R22, [R1+0x10] ;  /* 0x0000100001167983 */ /* 0x000f620000300800 */
[----:B--2---:R-:W-:Y:S01]  /*43350*/  PRMT R25, R12, 0x7773, RZ ;  /* 0x000077730c197816 */ /* 0x004fe200000000ff */
[----:B------:R-:W2:Y:S01]  /*43360*/  LDCU UR4, c[0x0][0x3b8] ;  /* 0x00007700ff0477ac */ /* 0x000ea20008000800 */
[----:B------:R-:W-:Y:S01]  /*43370*/  VIADD R12, R28, 0xa6 ;  /* 0x000000a61c0c7836 */ /* 0x000fe20000000000 */
[----:B------:R-:W-:-:S02]  /*43380*/  IADD3 R18, P6, PT, R0, R2, RZ ;  /* 0x0000000200127210 */ /* 0x000fc40007fde0ff */
[----:B------:R2:W-:Y:S01]  /*43390*/  @P2 STG.E.U8 desc[UR6][R16.64], R25 ;  /* 0x0000001910002986 */ /* 0x0005e2000c101106 */
[----:B---3--:R-:W-:Y:S01]  /*433a0*/  PRMT R23, R13, 0x7772, RZ ;  /* 0x000077720d177816 */ /* 0x008fe200000000ff */
[----:B------:R-:W3:Y:S01]  /*433b0*/  LDCU UR5, c[0x0][0x3b8] ;  /* 0x00007700ff0577ac */ /* 0x000ee20008000800 */
[----:B------:R-:W-:Y:S02]  /*433c0*/  LEA.HI.X.SX32 R19, R0, R3, 0x1, P6 ;  /* 0x0000000300137211 */ /* 0x000fe400030f0eff */
[----:B0-----:R-:W-:Y:S01]  /*433d0*/  ISETP.LT.AND P2, PT, R12, UR12, !P0 ;  /* 0x0000000c0c007c0c */ /* 0x001fe2000c741270 */
[----:B------:R-:W0:Y:S01]  /*433e0*/  LDCU UR12, c[0x0][0x39c] ;  /* 0x00007380ff0c77ac */ /* 0x000e220008000800 */
[----:B------:R-:W-:Y:S02]  /*433f0*/  VIADD R12, R28, 0xa7 ;  /* 0x000000a71c0c7836 */ /* 0x000fe40000000000 */
[----:B------:R-:W-:Y:S01]  /*43400*/  VIADD R0, R0, UR11 ;  /* 0x0000000b00007c36 */ /* 0x000fe20008000000 */
[----:B------:R0:W-:Y:S01]  /*43410*/  @P5 STG.E.U8 desc[UR6][R18.64], R23 ;  /* 0x0000001712005986 */ /* 0x0001e2000c101106 */
[----:B------:R-:W3:Y:S01]  /*43420*/  LDCU UR11, c[0x0][0x3b8] ;  /* 0x00007700ff0b77ac */ /* 0x000ee20008000800 */
[----:B-1----:R-:W-:-:S02]  /*43430*/  ISETP.LT.AND P5, PT, R12, UR13, !P0 ;  /* 0x0000000d0c007c0c */ /* 0x002fc4000c7a1270 */
[CC--:B------:R-:W-:Y:S01]  /*43440*/  IADD3 R20, P6, PT, R0.reuse, R2.reuse, RZ ;  /* 0x0000000200147210 */ /* 0x0c0fe20007fde0ff */
[----:B------:R-:W1:Y:S01]  /*43450*/  LDCU UR13, c[0x0][0x39c] ;  /* 0x00007380ff0d77ac */ /* 0x000e620008000800 */
[C---:B--2---:R-:W-:Y:S01]  /*43460*/  VIADD R16, R0.reuse, UR4 ;  /* 0x0000000400107c36 */ /* 0x044fe20008000000 */
[----:B------:R-:W-:Y:S02]  /*43470*/  PRMT R17, R13, 0x7773, RZ ;  /* 0x000077730d117816 */ /* 0x000fe400000000ff */
[-C--:B------:R-:W-:Y:S01]  /*43480*/  LEA.HI.X.SX32 R21, R0, R3.reuse, 0x1, P6 ;  /* 0x0000000300157211 */ /* 0x080fe200030f0eff */
[----:B------:R-:W-:Y:S01]  /*43490*/  VIADD R0, R28, 0xa8 ;  /* 0x000000a81c007836 */ /* 0x000fe20000000000 */
[-C--:B------:R-:W-:Y:S01]  /*434a0*/  IADD3 R12, P6, PT, R16, R2.reuse, RZ ;  /* 0x00000002100c7210 */ /* 0x080fe20007fde0ff */
[----:B------:R-:W2:Y:S02]  /*434b0*/  LDCU UR4, c[0x0][0x3b8] ;  /* 0x00007700ff0477ac */ /* 0x000ea40008000800 */
[----:B------:R1:W-:Y:S01]  /*434c0*/  @P4 STG.E.U8 desc[UR6][R20.64], R17 ;  /* 0x0000001114004986 */ /* 0x0003e2000c101106 */
[----:B0-----:R-:W-:Y:S01]  /*434d0*/  ISETP.LT.AND P4, PT, R0, UR12, !P0 ;  /* 0x0000000c00007c0c */ /* 0x001fe2000c781270 */
[----:B------:R-:W0:Y:S01]  /*434e0*/  LDCU UR12, c[0x0][0x39c] ;  /* 0x00007380ff0c77ac */ /* 0x000e220008000800 */
[-C--:B------:R-:W-:Y:S01]  /*434f0*/  LEA.HI.X.SX32 R13, R16, R3.reuse, 0x1, P6 ;  /* 0x00000003100d7211 */ /* 0x080fe200030f0eff */
[----:B------:R-:W-:Y:S01]  /*43500*/  VIADD R0, R28, 0xa9 ;  /* 0x000000a91c007836 */ /* 0x000fe20000000000 */
[----:B------:R-:W-:Y:S01]  /*43510*/  PRMT R25, R14, 0x7772, RZ ;  /* 0x000077720e197816 */ /* 0x000fe200000000ff */
[----:B---3--:R-:W-:Y:S01]  /*43520*/  VIADD R16, R16, UR5 ;  /* 0x0000000510107c36 */ /* 0x008fe20008000000 */
[----:B------:R-:W3:Y:S03]  /*43530*/  LDCU UR5, c[0x0][0x3b8] ;  /* 0x00007700ff0577ac */ /* 0x000ee60008000800 */
[----:B------:R0:W-:Y:S01]  /*43540*/  @P1 STG.E.U8 desc[UR6][R12.64], R25 ;  /* 0x000000190c001986 */ /* 0x0001e2000c101106 */
[----:B-1----:R-:W-:Y:S01]  /*43550*/  ISETP.LT.AND P1, PT, R0, UR13, !P0 ;  /* 0x0000000d00007c0c */ /* 0x002fe2000c721270 */
[----:B------:R-:W1:Y:S01]  /*43560*/  LDCU UR13, c[0x0][0x39c] ;  /* 0x00007380ff0d77ac */ /* 0x000e620008000800 */
[CC--:B------:R-:W-:Y:S01]  /*43570*/  IADD3 R18, P6, PT, R16.reuse, R2.reuse, RZ ;  /* 0x0000000210127210 */ /* 0x0c0fe20007fde0ff */
[----:B------:R-:W-:Y:S01]  /*43580*/  VIADD R20, R16, UR11 ;  /* 0x0000000b10147c36 */ /* 0x000fe20008000000 */
[----:B------:R-:W-:Y:S01]  /*43590*/  PRMT R23, R14, 0x7773, RZ ;  /* 0x000077730e177816 */ /* 0x000fe200000000ff */
[----:B------:R-:W-:Y:S01]  /*435a0*/  VIADD R0, R28, 0xaa ;  /* 0x000000aa1c007836 */ /* 0x000fe20000000000 */
[----:B------:R-:W-:Y:S01]  /*435b0*/  LEA.HI.X.SX32 R19, R16, R3, 0x1, P6 ;  /* 0x0000000310137211 */ /* 0x000fe200030f0eff */
[----:B------:R-:W3:Y:S01]  /*435c0*/  LDCU UR11, c[0x0][0x3b8] ;  /* 0x00007700ff0b77ac */ /* 0x000ee20008000800 */
[----:B------:R-:W-:-:S03]  /*435d0*/  IADD3 R16, P6, PT, R20, R2, RZ ;  /* 0x0000000214107210 */ /* 0x000fc60007fde0ff */
[----:B------:R3:W-:Y:S01]  /*435e0*/  @P3 STG.E.U8 desc[UR6][R18.64], R23 ;  /* 0x0000001712003986 */ /* 0x0007e2000c101106 */
[----:B0-----:R-:W-:Y:S01]  /*435f0*/  ISETP.LT.AND P3, PT, R0, UR12, !P0 ;  /* 0x0000000c00007c0c */ /* 0x001fe2000c761270 */
[----:B------:R-:W0:Y:S01]  /*43600*/  LDCU UR12, c[0x0][0x39c] ;  /* 0x00007380ff0c77ac */ /* 0x000e220008000800 */
[-C--:B------:R-:W-:Y:S01]  /*43610*/  LEA.HI.X.SX32 R17, R20, R3.reuse, 0x1, P6 ;  /* 0x0000000314117211 */ /* 0x080fe200030f0eff */
[----:B------:R-:W-:Y:S01]  /*43620*/  VIADD R0, R28, 0xab ;  /* 0x000000ab1c007836 */ /* 0x000fe20000000000 */
[C---:B------:R-:W-:Y:S01]  /*43630*/  PRMT R21, R15.reuse, 0x7772, RZ ;  /* 0x000077720f157816 */ /* 0x040fe200000000ff */
[----:B--2---:R-:W-:Y:S01]  /*43640*/  VIADD R20, R20, UR4 ;  /* 0x0000000414147c36 */ /* 0x004fe20008000000 */
[----:B------:R-:W2:Y:S03]  /*43650*/  LDCU UR4, c[0x0][0x3b8] ;  /* 0x00007700ff0477ac */ /* 0x000ea60008000800 */
[----:B------:R0:W-:Y:S01]  /*43660*/  @P2 STG.E.U8 desc[UR6][R16.64], R21 ;  /* 0x0000001510002986 */ /* 0x0001e2000c101106 */
[----:B-1----:R-:W-:Y:S01]  /*43670*/  ISETP.LT.AND P2, PT, R0, UR13, !P0 ;  /* 0x0000000d00007c0c */ /* 0x002fe2000c741270 */
[----:B------:R-:W1:Y:S01]  /*43680*/  LDCU UR13, c[0x0][0x39c] ;  /* 0x00007380ff0d77ac */ /* 0x000e620008000800 */
        /* <DEDUP_REMOVED lines=12> */
[----:B------:R-:W-:Y:S01]  /*43750*/  PRMT R21, R8, 0x7772, RZ ;  /* 0x0000777208157816 */ /* 0x000fe200000000ff */
[----:B------:R-:W-:Y:S01]  /*43760*/  VIADD R18, R18, UR11 ;  /* 0x0000000b12127c36 */ /* 0x000fe20008000000 */
[----:B------:R-:W3:Y:S03]  /*43770*/  LDCU UR11, c[0x0][0x3b8] ;  /* 0x00007700ff0b77ac */ /* 0x000ee60008000800 */
[----:B------:R0:W-:Y:S01]  /*43780*/  @P4 STG.E.U8 desc[UR6][R14.64], R21 ;  /* 0x000000150e004986 */ /* 0x0001e2000c101106 */
[----:B-1----:R-:W-:Y:S01]  /*43790*/  ISETP.LT.AND P4, PT, R0, UR13, !P0 ;  /* 0x0000000d00007c0c */ /* 0x002fe2000c781270 */
[----:B------:R-:W1:Y:S01]  /*437a0*/  LDCU UR13, c[0x0][0x39c] ;  /* 0x00007380ff0d77ac */ /* 0x000e620008000800 */
        /* <DEDUP_REMOVED lines=84> */
[C---:B------:R-:W-:Y:S01]  /*43cf0*/  PRMT R17, R5.reuse, 0x7772, RZ ;  /* 0x0000777205117816 */ /* 0x040fe200000000ff */
        /* <DEDUP_REMOVED lines=30> */
[----:B------:R-:W-:Y:S01]  /*43ee0*/  @P2 STG.E.U8 desc[UR6][R12.64], R17 ;  /* 0x000000110c002986 */ /* 0x000fe2000c101106 */
[----:B0-----:R-:W-:Y:S01]  /*43ef0*/  ISETP.LT.AND P2, PT, R0, UR12, !P0 ;  /* 0x0000000c00007c0c */ /* 0x001fe2000c741270 */
[----:B------:R-:W0:Y:S01]  /*43f00*/  LDCU UR12, c[0x0][0x39c] ;  /* 0x00007380ff0c77ac */ /* 0x000e220008000800 */
[-C--:B------:R-:W-:Y:S01]  /*43f10*/  LEA.HI.X.SX32 R5, R8, R3.reuse, 0x1, P6 ;  /* 0x0000000308057211 */ /* 0x080fe200030f0eff */
[----:B------:R-:W-:Y:S01]  /*43f20*/  VIADD R0, R28, 0xbb ;  /* 0x000000bb1c007836 */ /* 0x000fe20000000000 */
[----:B------:R-:W-:Y:S01]  /*43f30*/  PRMT R15, R7, 0x7772, RZ ;  /* 0x00007772070f7816 */ /* 0x000fe200000000ff */
[----:B--2---:R-:W-:Y:S01]  /*43f40*/  VIADD R6, R8, UR5 ;  /* 0x0000000508067c36 */ /* 0x004fe20008000000 */
[----:B------:R-:W2:Y:S02]  /*43f50*/  LDCU UR5, c[0x0][0x3b8] ;  /* 0x00007700ff0577ac */ /* 0x000ea40008000800 */
[----:B-1----:R-:W-:Y:S01]  /*43f60*/  ISETP.LT.AND P6, PT, R0, UR13, !P0 ;  /* 0x0000000d00007c0c */ /* 0x002fe2000c7c1270 */
[----:B------:R1:W-:Y:S01]  /*43f70*/  @P5 STG.E.U8 desc[UR6][R4.64], R15 ;  /* 0x0000000f04005986 */ /* 0x0003e2000c101106 */
[C---:B------:R-:W-:Y:S01]  /*43f80*/  IADD3 R8, P5, PT, R6.reuse, R2, RZ ;  /* 0x0000000206087210 */ /* 0x040fe20007fbe0ff */
[C---:B------:R-:W-:Y:S01]  /*43f90*/  VIADD R10, R6.reuse, UR11 ;  /* 0x0000000b060a7c36 */ /* 0x040fe20008000000 */
[----:B------:R-:W2:Y:S02]  /*43fa0*/  LDCU UR13, c[0x0][0x39c] ;  /* 0x00007380ff0d77ac */ /* 0x000ea40008000800 */
[----:B------:R-:W-:-:S02]  /*43fb0*/  LEA.HI.X.SX32 R9, R6, R3, 0x1, P5 ;  /* 0x0000000306097211 */ /* 0x000fc400028f0eff */
[-C--:B------:R-:W-:Y:S01]  /*43fc0*/  IADD3 R6, P5, PT, R10, R2.reuse, RZ ;  /* 0x000000020a067210 */ /* 0x080fe20007fbe0ff */
[----:B------:R-:W-:Y:S01]  /*43fd0*/  VIADD R0, R28, 0xbc ;  /* 0x000000bc1c007836 */ /* 0x000fe20000000000 */
[----:B------:R-:W-:Y:S01]  /*43fe0*/  PRMT R11, R7, 0x7773, RZ ;  /* 0x00007773070b7816 */ /* 0x000fe200000000ff */
[----:B------:R-:W4:Y:S01]  /*43ff0*/  LDCU UR11, c[0x0][0x3b8] ;  /* 0x00007700ff0b77ac */ /* 0x000f220008000800 */
[CC--:B------:R-:W-:Y:S01]  /*44000*/  LEA.HI.X.SX32 R7, R10.reuse, R3.reuse, 0x1, P5 ;  /* 0x000000030a077211 */ /* 0x0c0fe200028f0eff */
[----:B---3--:R-:W-:Y:S02]  /*44010*/  VIADD R10, R10, UR4 ;  /* 0x000000040a0a7c36 */ /* 0x008fe40008000000 */
[----:B------:R2:W-:Y:S01]  /*44020*/  @P4 STG.E.U8 desc[UR6][R8.64], R11 ;  /* 0x0000000b08004986 */ /* 0x0005e2000c101106 */
[----:B0-----:R-:W-:Y:S01]  /*44030*/  ISETP.LT.AND P4, PT, R0, UR12, !P0 ;  /* 0x0000000c00007c0c */ /* 0x001fe2000c781270 */
[----:B------:R-:W0:Y:S01]  /*44040*/  LDCU UR12, c[0x0][0x39c] ;  /* 0x00007380ff0c77ac */ /* 0x000e220008000800 */
[----:B------:R-:W-:Y:S01]  /*44050*/  VIADD R0, R28, 0xbd ;  /* 0x000000bd1c007836 */ /* 0x000fe20000000000 */
[CC--:B-1----:R-:W-:Y:S01]  /*44060*/  IADD3 R4, P5, PT, R10.reuse, R2.reuse, RZ ;  /* 0x000000020a047210 */ /* 0x0c2fe20007fbe0ff */
[----:B------:R-:W1:Y:S03]  /*44070*/  LDCU UR4, c[0x0][0x3b8] ;  /* 0x00007700ff0477ac */ /* 0x000e660008000800 */
[C---:B------:R-:W-:Y:S01]  /*44080*/  LEA.HI.X.SX32 R5, R10.reuse, R3, 0x1, P5 ;  /* 0x000000030a057211 */ /* 0x040fe200028f0eff */
[----:B--2---:R-:W-:Y:S01]  /*44090*/  VIADD R11, R10, UR5 ;  /* 0x000000050a0b7c36 */ /* 0x004fe20008000000 */
[----:B------:R-:W2:Y:S04]  /*440a0*/  LDCU UR5, c[0x0][0x3b8] ;  /* 0x00007700ff0577ac */ /* 0x000ea80008000800 */
[----:B------:R-:W-:-:S04]  /*440b0*/  IADD3 R8, P5, PT, R11, R2, RZ ;  /* 0x000000020b087210 */ /* 0x000fc80007fbe0ff */
[----:B------:R-:W-:Y:S02]  /*440c0*/  LEA.HI.X.SX32 R9, R11, R3, 0x1, P5 ;  /* 0x000000030b097211 */ /* 0x000fe400028f0eff */
[----:B-----5:R-:W-:-:S05]  /*440d0*/  PRMT R15, R22, 0x7772, RZ ;  /* 0x00007772160f7816 */ /* 0x020fca00000000ff */
[----:B------:R4:W-:Y:S01]  /*440e0*/  @P1 STG.E.U8 desc[UR6][R6.64], R15 ;  /* 0x0000000f06001986 */ /* 0x0009e2000c101106 */
[----:B------:R-:W-:Y:S01]  /*440f0*/  ISETP.LT.AND P1, PT, R0, UR13, !P0 ;  /* 0x0000000d00007c0c */ /* 0x000fe2000c721270 */
[----:B------:R-:W3:Y:S01]  /*44100*/  LDCU UR13, c[0x0][0x39c] ;  /* 0x00007380ff0d77ac */ /* 0x000ee20008000800 */
[----:B------:R-:W-:Y:S01]  /*44110*/  PRMT R13, R22, 0x7773, RZ ;  /* 0x00007773160d7816 */ /* 0x000fe200000000ff */
[----:B------:R-:W-:-:S04]  /*44120*/  VIADD R0, R28, 0xbe ;  /* 0x000000be1c007836 */ /* 0x000fc80000000000 */
[----:B------:R5:W-:Y:S01]  /*44130*/  @P3 STG.E.U8 desc[UR6][R4.64], R13 ;  /* 0x0000000d04003986 */ /* 0x000be2000c101106 */
[----:B----4-:R-:W-:Y:S01]  /*44140*/  PRMT R7, R27, 0x7772, RZ ;  /* 0x000077721b077816 */ /* 0x010fe200000000ff */
[----:B------:R-:W-:Y:S01]  /*44150*/  VIADD R6, R11, UR11 ;  /* 0x0000000b0b067c36 */ /* 0x000fe20008000000 */
[----:B0-----:R-:W-:Y:S01]  /*44160*/  ISETP.LT.AND P3, PT, R0, UR12, !P0 ;  /* 0x0000000c00007c0c */ /* 0x001fe2000c761270 */
[----:B------:R-:W0:Y:S01]  /*44170*/  LDCU UR12, c[0x0][0x39c] ;  /* 0x00007380ff0c77ac */ /* 0x000e220008000800 */
[----:B------:R-:W-:Y:S01]  /*44180*/  PRMT R17, R27, 0x7773, RZ ;  /* 0x000077731b117816 */ /* 0x000fe200000000ff */
[----:B------:R2:W-:Y:S01]  /*44190*/  @P2 STG.E.U8 desc[UR6][R8.64], R7 ;  /* 0x0000000708002986 */ /* 0x0005e2000c101106 */
[-C--:B------:R-:W-:Y:S01]  /*441a0*/  IADD3 R10, P2, PT, R6, R2.reuse, RZ ;  /* 0x00000002060a7210 */ /* 0x080fe20007f5e0ff */
[----:B------:R-:W-:Y:S01]  /*441b0*/  VIADD R0, R28, 0xbf ;  /* 0x000000bf1c007836 */ /* 0x000fe20000000000 */
[----:B------:R-:W4:Y:S01]  /*441c0*/  LDCU UR11, c[0x0][0x3b8] ;  /* 0x00007700ff0b77ac */ /* 0x000f220008000800 */
[----:B------:R-:W4:Y:S01]  /*441d0*/  LDS.128 R12, [R29] ;  /* 0x000000001d0c7984 */ /* 0x000f220000000c00 */
[C---:B------:R-:W-:Y:S01]  /*441e0*/  LEA.HI.X.SX32 R11, R6.reuse, R3, 0x1, P2 ;  /* 0x00000003060b7211 */ /* 0x040fe200010f0eff */
[----:B-1----:R-:W-:Y:S01]  /*441f0*/  VIADD R6, R6, UR4 ;  /* 0x0000000406067c36 */ /* 0x002fe20008000000 */
[----:B---3--:R-:W-:Y:S01]  /*44200*/  ISETP.LT.AND P5, PT, R0, UR13, !P0 ;  /* 0x0000000d00007c0c */ /* 0x008fe2000c7a1270 */
[----:B------:R-:W-:Y:S01]  /*44210*/  VIADD R0, R28, 0xc0 ;  /* 0x000000c01c007836 */ /* 0x000fe20000000000 */
[----:B------:R-:W1:Y:S01]  /*44220*/  LDCU UR4, c[0x0][0x3b8] ;  /* 0x00007700ff0477ac */ /* 0x000e620008000800 */
[----:B------:R3:W-:Y:S01]  /*44230*/  @P6 STG.E.U8 desc[UR6][R10.64], R17 ;  /* 0x000000110a006986 */ /* 0x0007e2000c101106 */
[----:B-----5:R-:W-:-:S02]  /*44240*/  IADD3 R4, P6, PT, R6, R2, RZ ;  /* 0x0000000206047210 */ /* 0x020fc40007fde0ff */
[----:B------:R-:W-:Y:S01]  /*44250*/  ISETP.LT.AND P2, PT, R0, UR14, !P0 ;  /* 0x0000000e00007c0c */ /* 0x000fe2000c741270 */
[----:B------:R-:W5:Y:S01]  /*44260*/  LDCU UR13, c[0x0][0x39c] ;  /* 0x00007380ff0d77ac */ /* 0x000f620008000800 */
[----:B------:R-:W-:Y:S01]  /*44270*/  PRMT R19, R24, 0x7772, RZ ;  /* 0x0000777218137816 */ /* 0x000fe200000000ff */
[----:B------:R-:W-:Y:S01]  /*44280*/  VIADD R0, R28, 0xc1 ;  /* 0x000000c11c007836 */ /* 0x000fe20000000000 */
[CC--:B------:R-:W-:Y:S01]  /*44290*/  LEA.HI.X.SX32 R5, R6.reuse, R3.reuse, 0x1, P6 ;  /* 0x0000000306057211 */ /* 0x0c0fe200030f0eff */
[----:B--2---:R-:W-:Y:S01]  /*442a0*/  VIADD R8, R6, UR5 ;  /* 0x0000000506087c36 */ /* 0x004fe20008000000 */
[----:B------:R-:W2:Y:S03]  /*442b0*/  LDCU UR5, c[0x0][0x3b8] ;  /* 0x00007700ff0577ac */ /* 0x000ea60008000800 */
[----:B------:R2:W-:Y:S01]  /*442c0*/  @P4 STG.E.U8 desc[UR6][R4.64], R19 ;  /* 0x0000001304004986 */ /* 0x0005e2000c101106 */
[----:B0-----:R-:W-:Y:S01]  /*442d0*/  ISETP.LT.AND P4, PT, R0, UR12, !P0 ;  /* 0x0000000c00007c0c */ /* 0x001fe2000c781270 */
[----:B------:R-:W0:Y:S01]  /*442e0*/  LDCU UR12, c[0x0][0x39c] ;  /* 0x00007380ff0c77ac */ /* 0x000e220008000800 */
[CC--:B------:R-:W-:Y:S01]  /*442f0*/  IADD3 R6, P6, PT, R8.reuse, R2.reuse, RZ ;  /* 0x0000000208067210 */ /* 0x0c0fe20007fde0ff */
[----:B----4-:R-:W-:Y:S01]  /*44300*/  VIADD R9, R8, UR11 ;  /* 0x0000000b08097c36 */ /* 0x010fe20008000000 */
[----:B---3--:R-:W-:Y:S01]  /*44310*/  PRMT R17, R24, 0x7773, RZ ;  /* 0x0000777318117816 */ /* 0x008fe200000000ff */
[----:B------:R-:W-:Y:S01]  /*44320*/  VIADD R0, R28, 0xc2 ;  /* 0x000000c21c007836 */ /* 0x000fe20000000000 */
[-C--:B------:R-:W-:Y:S01]  /*44330*/  LEA.HI.X.SX32 R7, R8, R3.reuse, 0x1, P6 ;  /* 0x0000000308077211 */ /* 0x080fe200030f0eff */
[----:B------:R-:W3:Y:S01]  /*44340*/  LDCU UR11, c[0x0][0x3b8] ;  /* 0x00007700ff0b77ac */ /* 0x000ee20008000800 */
[CC--:B------:R-:W-:Y:S01]  /*44350*/  IADD3 R8, P6, PT, R9.reuse, R2.reuse, RZ ;  /* 0x0000000209087210 */ /* 0x0c0fe20007fde0ff */
[C---:B-1----:R-:W-:Y:S01]  /*44360*/  VIADD R10, R9.reuse, UR4 ;  /* 0x00000004090a7c36 */ /* 0x042fe20008000000 */
[----:B------:R-:W-:Y:S01]  /*44370*/  PRMT R11, R26, 0x7772, RZ ;  /* 0x000077721a0b7816 */ /* 0x000fe200000000ff */
[----:B------:R1:W-:Y:S01]  /*44380*/  @P1 STG.E.U8 desc[UR6][R6.64], R17 ;  /* 0x0000001106001986 */ /* 0x0003e2000c101106 */
[----:B-----5:R-:W-:Y:S01]  /*44390*/  ISETP.LT.AND P1, PT, R0, UR13, !P0 ;  /* 0x0000000d00007c0c */ /* 0x020fe2000c721270 */
[----:B------:R-:W4:Y:S01]  /*443a0*/  LDCU UR13, c[0x0][0x39c] ;  /* 0x00007380ff0d77ac */ /* 0x000f220008000800 */
[-C--:B------:R-:W-:Y:S01]  /*443b0*/  LEA.HI.X.SX32 R9, R9, R3.reuse, 0x1, P6 ;  /* 0x0000000309097211 */ /* 0x080fe200030f0eff */
[----:B------:R-:W-:Y:S01]  /*443c0*/  VIADD R0, R28, 0xc3 ;  /* 0x000000c31c007836 */ /* 0x000fe20000000000 */
[-C--:B--2---:R-:W-:Y:S01]  /*443d0*/  IADD3 R4, P6, PT, R10, R2.reuse, RZ ;  /* 0x000000020a047210 */ /* 0x084fe20007fde0ff */
[----:B------:R-:W2:Y:S02]  /*443e0*/  LDCU UR4, c[0x0][0x3b8] ;  /* 0x00007700ff0477ac */ /* 0x000ea40008000800 */
[----:B------:R3:W-:Y:S01]  /*443f0*/  @P3 STG.E.U8 desc[UR6][R8.64], R11 ;  /* 0x0000000b08003986 */ /* 0x0007e2000c101106 */
[----:B0-----:R-:W-:Y:S01]  /*44400*/  ISETP.LT.AND P3, PT, R0, UR12, !P0 ;  /* 0x0000000c00007c0c */ /* 0x001fe2000c761270 */
[----:B------:R-:W0:Y:S01]  /*44410*/  LDCU UR12, c[0x0][0x39c] ;  /* 0x00007380ff0c77ac */ /* 0x000e220008000800 */
[CC--:B------:R-:W-:Y:S01]  /*44420*/  LEA.HI.X.SX32 R5, R10.reuse, R3.reuse, 0x1, P6 ;  /* 0x000000030a057211 */ /* 0x0c0fe200030f0eff */
[----:B------:R-:W-:Y:S01]  /*44430*/  VIADD R10, R10, UR5 ;  /* 0x000000050a0a7c36 */ /* 0x000fe20008000000 */
[----:B-1----:R-:W-:Y:S01]  /*44440*/  PRMT R17, R26, 0x7773, RZ ;  /* 0x000077731a117816 */ /* 0x002fe200000000ff */
[----:B------:R-:W-:Y:S01]  /*44450*/  VIADD R0, R28, 0xc4 ;  /* 0x000000c41c007836 */ /* 0x000fe20000000000 */
[----:B------:R-:W1:Y:S02]  /*44460*/  LDCU UR5, c[0x0][0x3b8] ;  /* 0x00007700ff0577ac */ /* 0x000e640008000800 */
[-C--:B------:R-:W-:Y:S01]  /*44470*/  IADD3 R6, P6, PT, R10, R2.reuse, RZ ;  /* 0x000000020a067210 */ /* 0x080fe20007fde0ff */
[----:B------:R5:W-:Y:S01]  /*44480*/  @P5 STG.E.U8 desc[UR6][R4.64], R17 ;  /* 0x0000001104005986 */ /* 0x000be2000c101106 */
[----:B------:R-:W-:Y:S01]  /*44490*/  PRMT R19, R12, 0x7770, RZ ;  /* 0x000077700c137816 */ /* 0x000fe200000000ff */
[----:B---3--:R-:W-:Y:S01]  /*444a0*/  VIADD R11, R10, UR11 ;  /* 0x0000000b0a0b7c36 */ /* 0x008fe20008000000 */
[----:B----4-:R-:W-:Y:S01]  /*444b0*/  ISETP.LT.AND P5, PT, R0, UR13, !P0 ;  /* 0x0000000d00007c0c */ /* 0x010fe2000c7a1270 */
[----:B------:R-:W3:Y:S01]  /*444c0*/  LDCU UR13, c[0x0][0x39c] ;  /* 0x00007380ff0d77ac */ /* 0x000ee20008000800 */
[-C--:B------:R-:W-:Y:S01]  /*444d0*/  LEA.HI.X.SX32 R7, R10, R3.reuse, 0x1, P6 ;  /* 0x000000030a077211 */ /* 0x080fe200030f0eff */
[----:B------:R-:W-:Y:S01]  /*444e0*/  VIADD R0, R28, 0xc5 ;  /* 0x000000c51c007836 */ /* 0x000fe20000000000 */
[CC--:B------:R-:W-:Y:S01]  /*444f0*/  IADD3 R8, P6, PT, R11.reuse, R2.reuse, RZ ;  /* 0x000000020b087210 */ /* 0x0c0fe20007fde0ff */
[----:B------:R-:W4:Y:S02]  /*44500*/  LDCU UR11, c[0x0][0x3b8] ;  /* 0x00007700ff0b77ac */ /* 0x000f240008000800 */
[----:B------:R3:W-:Y:S01]  /*44510*/  @P2 STG.E.U8 desc[UR6][R6.64], R19 ;  /* 0x0000001306002986 */ /* 0x0007e2000c101106 */
[----:B0-----:R-:W-:Y:S01]  /*44520*/  ISETP.LT.AND P2, PT, R0, UR12, !P0 ;  /* 0x0000000c00007c0c */ /* 0x001fe2000c741270 */
[----:B------:R-:W0:Y:S01]  /*44530*/  LDCU UR12, c[0x0][0x39c] ;  /* 0x00007380ff0c77ac */ /* 0x000e220008000800 */
[CC--:B------:R-:W-:Y:S01]  /*44540*/  LEA.HI.X.SX32 R9, R11.reuse, R3.reuse, 0x1, P6 ;  /* 0x000000030b097211 */ /* 0x0c0fe200030f0eff */
[----:B--2---:R-:W-:Y:S01]  /*44550*/  VIADD R11, R11, UR4 ;  /* 0x000000040b0b7c36 */ /* 0x004fe20008000000 */
[----:B-----5:R-:W-:Y:S01]  /*44560*/  PRMT R17, R12, 0x7771, RZ ;  /* 0x000077710c117816 */ /* 0x020fe200000000ff */
[----:B------:R-:W-:Y:S01]  /*44570*/  VIADD R0, R28, 0xc6 ;  /* 0x000000c61c007836 */ /* 0x000fe20000000000 */
[----:B------:R-:W2:Y:S02]  /*44580*/  LDCU UR4, c[0x0][0x3b8] ;  /* 0x00007700ff0477ac */ /* 0x000ea40008000800 */
[CC--:B------:R-:W-:Y:S01]  /*44590*/  IADD3 R4, P6, PT, R11.reuse, R2.reuse, RZ ;  /* 0x000000020b047210 */ /* 0x0c0fe20007fde0ff */
[----:B------:R5:W-:Y:S01]  /*445a0*/  @P4 STG.E.U8 desc[UR6][R8.64], R17 ;  /* 0x0000001108004986 */ /* 0x000be2000c101106 */
[C---:B-1----:R-:W-:Y:S01]  /*445b0*/  VIADD R10, R11.reuse, UR5 ;  /* 0x000000050b0a7c36 */ /* 0x042fe20008000000 */
[----:B---3--:R-:W-:Y:S01]  /*445c0*/  ISETP.LT.AND P4, PT, R0, UR13, !P0 ;  /* 0x0000000d00007c0c */ /* 0x008fe2000c781270 */
[----:B------:R-:W1:Y:S01]  /*445d0*/  LDCU UR13, c[0x0][0x39c] ;  /* 0x00007380ff0d77ac */ /* 0x000e620008000800 */
[-C--:B------:R-:W-:Y:S01]  /*445e0*/  LEA.HI.X.SX32 R5, R11, R3.reuse, 0x1, P6 ;  /* 0x000000030b057211 */ /* 0x080fe200030f0eff */
[----:B------:R-:W-:Y:S01]  /*445f0*/  VIADD R0, R28, 0xc7 ;  /* 0x000000c71c007836 */ /* 0x000fe20000000000 */
[C---:B------:R-:W-:Y:S01]  /*44600*/  PRMT R11, R13.reuse, 0x7770, RZ ;  /* 0x000077700d0b7816 */ /* 0x040fe200000000ff */
[----:B------:R-:W3:Y:S04]  /*44610*/  LDCU UR5, c[0x0][0x3b8] ;  /* 0x00007700ff0577ac */ /* 0x000ee80008000800 */
[----:B------:R1:W-:Y:S01]  /*44620*/  @P1 STG.E.U8 desc[UR6][R4.64], R11 ;  /* 0x0000000b04001986 */ /* 0x0003e2000c101106 */
[----:B0-----:R-:W-:Y:S01]  /*44630*/  ISETP.LT.AND P1, PT, R0, UR12, !P0 ;  /* 0x0000000c00007c0c */ /* 0x001fe2000c721270 */
[----:B------:R-:W0:Y:S01]  /*44640*/  LDCU UR12, c[0x0][0x39c] ;  /* 0x00007380ff0c77ac */ /* 0x000e220008000800 */
[CC--:B------:R-:W-:Y:S01]  /*44650*/  IADD3 R6, P6, PT, R10.reuse, R2.reuse, RZ ;  /* 0x000000020a067210 */ /* 0x0c0fe20007fde0ff */
[----:B----4-:R-:W-:Y:S01]  /*44660*/  VIADD R16, R10, UR11 ;  /* 0x0000000b0a107c36 */ /* 0x010fe20008000000 */
[----:B-----5:R-:W-:Y:S01]  /*44670*/  PRMT R17, R13, 0x7771, RZ ;  /* 0x000077710d117816 */ /* 0x020fe200000000ff */
[----:B------:R-:W-:Y:S01]  /*44680*/  VIADD R0, R28, 0xc8 ;  /* 0x000000c81c007836 */ /* 0x000fe20000000000 */
[-C--:B------:R-:W-:Y:S01]  /*44690*/  LEA.HI.X.SX32 R7, R10, R3.reuse, 0x1, P6 ;  /* 0x000000030a077211 */ /* 0x080fe200030f0eff */
[----:B------:R-:W4:Y:S01]  /*446a0*/  LDCU UR11, c[0x0][0x3b8] ;  /* 0x00007700ff0b77ac */ /* 0x000f220008000800 */
[----:B------:R-:W-:Y:S01]  /*446b0*/  IADD3 R18, P6, PT, R16, R2, RZ ;  /* 0x0000000210127210 */ /* 0x000fe20007fde0ff */
[----:B------:R-:W5:Y:S01]  /*446c0*/  LDS.128 R8, [R29+0x2000] ;  /* 0x002000001d087984 */ /* 0x000f620000000c00 */
[----:B-1----:R-:W-:Y:S01]  /*446d0*/  PRMT R5, R14, 0x7770, RZ ;  /* 0x000077700e057816 */ /* 0x002fe200000000ff */
[----:B------:R-:W1:Y:S02]  /*446e0*/  LDCU UR14, c[0x0][0x39c] ;  /* 0x00007380ff0e77ac */ /* 0x000e640008000800 */
[----:B------:R3:W-:Y:S01]  /*446f0*/  @P3 STG.E.U8 desc[UR6][R6.64], R17 ;  /* 0x0000001106003986 */ /* 0x0007e2000c101106 */
[----:B------:R-:W-:Y:S01]  /*44700*/  ISETP.LT.AND P3, PT, R0, UR13, !P0 ;  /* 0x0000000d00007c0c */ /* 0x000fe2000c761270 */
[----:B------:R-:W-:Y:S01]  /*44710*/  VIADD R0, R28, 0xc9 ;  /* 0x000000c91c007836 */ /* 0x000fe20000000000 */
[C---:B------:R-:W-:Y:S01]  /*44720*/  LEA.HI.X.SX32 R19, R16.reuse, R3, 0x1, P6 ;  /* 0x0000000310137211 */ /* 0x040fe200030f0eff */
[----:B------:R-:W1:Y:S01]  /*44730*/  LDCU UR13, c[0x0][0x39c] ;  /* 0x00007380ff0d77ac */ /* 0x000e620008000800 */
[----:B--2---:R-:W-:-:S03]  /*44740*/  VIADD R16, R16, UR4 ;  /* 0x0000000410107c36 */ /* 0x004fc60008000000 */
[----:B------:R4:W-:Y:S01]  /*44750*/  @P5 STG.E.U8 desc[UR6][R18.64], R5 ;  /* 0x0000000512005986 */ /* 0x0009e2000c101106 */
[----:B0-----:R-:W-:Y:S01]  /*44760*/  ISETP.LT.AND P5, PT, R0, UR12, !P0 ;  /* 0x0000000c00007c0c */ /* 0x001fe2000c7a1270 */
[----:B------:R-:W0:Y:S01]  /*44770*/  LDCU UR12, c[0x0][0x39c] ;  /* 0x00007380ff0c77ac */ /* 0x000e220008000800 */
[CC--:B---3--:R-:W-:Y:S01]  /*44780*/  IADD3 R6, P6, PT, R16.reuse, R2.reuse, RZ ;  /* 0x0000000210067210 */ /* 0x0c8fe20007fde0ff */
[----:B------:R-:W-:Y:S01]  /*44790*/  VIADD R4, R16, UR5 ;  /* 0x0000000510047c36 */ /* 0x000fe20008000000 */
[----:B------:R-:W2:Y:S01]  /*447a0*/  LDCU UR4, c[0x0][0x3b8] ;  /* 0x00007700ff0477ac */ /* 0x000ea20008000800 */
        /* <DEDUP_REMOVED lines=8> */
[----:B------:R-:W-:Y:S01]  /*44830*/  VIADD R0, R28, 0xcb ;  /* 0x000000cb1c007836 */ /* 0x000fe20000000000 */
[CC--:B------:R-:W-:Y:S01]  /*44840*/  LEA.HI.X.SX32 R17, R4.reuse, R3.reuse, 0x1, P6 ;  /* 0x0000000304117211 */ /* 0x0c0fe200030f0eff */
[----:B----4-:R-:W-:Y:S01]  /*44850*/  VIADD R5, R4, UR11 ;  /* 0x0000000b04057c36 */ /* 0x010fe20008000000 */
[----:B------:R-:W-:Y:S01]  /*44860*/  PRMT R21, R15, 0x7770, RZ ;  /* 0x000077700f157816 */ /* 0x000fe200000000ff */
[----:B------:R-:W4:Y:S01]  /*44870*/  LDCU UR11, c[0x0][0x3b8] ;  /* 0x00007700ff0b77ac */ /* 0x000f220008000800 */
[----:B0-----:R-:W-:Y:S01]  /*44880*/  ISETP.LT.AND P6, PT, R0, UR12, !P0 ;  /* 0x0000000c00007c0c */ /* 0x001fe2000c7c1270 */
[----:B------:R-:W0:Y:S02]  /*44890*/  LDCU UR12, c[0x0][0x39c] ;  /* 0x00007380ff0c77ac */ /* 0x000e240008000800 */
[----:B------:R5:W-:Y:S01]  /*448a0*/  @P4 STG.E.U8 desc[UR6][R16.64], R21 ;  /* 0x0000001510004986 */ /* 0x000be2000c101106 */
        /* <DEDUP_REMOVED lines=10> */
[----:B------:R-:W-:Y:S01]  /*44950*/  VIADD R0, R28, 0xcd ;  /* 0x000000cd1c007836 */ /* 0x000fe20000000000 */
[CC--:B------:R-:W-:Y:S01]  /*44960*/  LEA.HI.X.SX32 R7, R18.reuse, R3.reuse, 0x1, P4 ;  /* 0x0000000312077211 */ /* 0x0c0fe200020f0eff */
[----:B---3--:R-:W-:Y:S01]  /*44970*/  VIADD R18, R18, UR5 ;  /* 0x0000000512127c36 */ /* 0x008fe20008000000 */
[----:B-----5:R-:W-:Y:S01]  /*44980*/  PRMT R21, R8, 0x7770, RZ ;  /* 0x0000777008157816 */ /* 0x020fe200000000ff */
[----:B------:R-:W3:Y:S01]  /*44990*/  LDCU UR5, c[0x0][0x3b8] ;  /* 0x00007700ff0577ac */ /* 0x000ee20008000800 */
[----:B0-----:R-:W-:Y:S01]  /*449a0*/  ISETP.LT.AND P4, PT, R0, UR12, !P0 ;  /* 0x0000000c00007c0c */ /* 0x001fe2000c781270 */
[----:B------:R-:W0:Y:S02]  /*449b0*/  LDCU UR12, c[0x0][0x39c] ;  /* 0x00007380ff0c77ac */ /* 0x000e240008000800 */
[----:B------:R5:W-:Y:S01]  /*449c0*/  @P3 STG.E.U8 desc[UR6][R6.64], R21 ;  /* 0x0000001506003986 */ /* 0x000be2000c101106 */
[CC--:B------:R-:W-:Y:S01]  /*449d0*/  IADD3 R16, P3, PT, R18.reuse, R2.reuse, RZ ;  /* 0x0000000212107210 */ /* 0x0c0fe20007f7e0ff */
[----:B----4-:R-:W-:Y:S01]  /*449e0*/  VIADD R19, R18, UR11 ;  /* 0x0000000b12137c36 */ /* 0x010fe20008000000 */
[----:B------:R-:W-:Y:S01]  /*449f0*/  PRMT R23, R8, 0x7771, RZ ;  /* 0x0000777108177816 */ /* 0x000fe200000000ff */
[----:B------:R-:W-:Y:S01]  /*44a00*/  VIADD R0, R28, 0xce ;  /* 0x000000ce1c007836 */ /* 0x000fe20000000000 */
[----:B------:R-:W-:Y:S01]  /*44a10*/  LEA.HI.X.SX32 R17, R18, R3, 0x1, P3 ;  /* 0x0000000312117211 */ /* 0x000fe200018f0eff */
[----:B------:R-:W4:Y:S01]  /*44a20*/  LDCU UR11, c[0x0][0x3b8] ;  /* 0x00007700ff0b77ac */ /* 0x000f220008000800 */
[----:B------:R-:W-:-:S03]  /*44a30*/  IADD3 R4, P3, PT, R19, R2, RZ ;  /* 0x0000000213047210 */ /* 0x000fc60007f7e0ff */
[----:B------:R3:W-:Y:S01]  /*44a40*/  @P5 STG.E.U8 desc[UR6][R16.64], R23 ;  /* 0x0000001710005986 */ /* 0x0007e2000c101106 */
[CC--:B------:R-:W-:Y:S01]  /*44a50*/  LEA.HI.X.SX32 R5, R19.reuse, R3.reuse, 0x1, P3 ;  /* 0x0000000313057211 */ /* 0x0c0fe200018f0eff */
[----:B--2---:R-:W-:Y:S01]  /*44a60*/  VIADD R19, R19, UR4 ;  /* 0x0000000413137c36 */ /* 0x004fe20008000000 */
[----:B-----5:R-:W-:Y:S01]  /*44a70*/  PRMT R7, R9, 0x7770, RZ ;  /* 0x0000777009077816 */ /* 0x020fe200000000ff */
[----:B------:R-:W2:Y:S01]  /*44a80*/  LDCU UR4, c[0x0][0x3b8] ;  /* 0x00007700ff0477ac */ /* 0x000ea20008000800 */
[----:B-1----:R-:W-:Y:S01]  /*44a90*/  ISETP.LT.AND P5, PT, R0, UR13, !P0 ;  /* 0x0000000d00007c0c */ /* 0x002fe2000c7a1270 */
[----:B------:R-:W-:Y:S02]  /*44aa0*/  VIADD R0, R28, 0xcf ;  /* 0x000000cf1c007836 */ /* 0x000fe40000000000 */
[----:B------:R-:W-:Y:S01]  /*44ab0*/  @P2 STG.E.U8 desc[UR6][R4.64], R7 ;  /* 0x0000000704002986 */ /* 0x000fe2000c101106 */
[C---:B------:R-:W-:Y:S01]  /*44ac0*/  IADD3 R20, P2, PT, R19.reuse, R2, RZ ;  /* 0x0000000213147210 */ /* 0x040fe20007f5e0ff */
[----:B------:R-:W1:Y:S01]  /*44ad0*/  LDCU UR13, c[0x0][0x39c] ;  /* 0x00007380ff0d77ac */ /* 0x000e620008000800 */
[----:B0-----:R-:W-:Y:S01]  /*44ae0*/  ISETP.LT.AND P3, PT, R0, UR12, !P0 ;  /* 0x0000000c00007c0c */ /* 0x001fe2000c761270 */
[----:B------:R-:W0:Y:S01]  /*44af0*/  LDS.128 R4, [R29+0x4000] ;  /* 0x004000001d047984 */ /* 0x000e220000000c00 */
[----:B------:R-:W5:Y:S01]  /*44b00*/  LDCU UR12, c[0x0][0x39c] ;  /* 0x00007380ff0c77ac */ /* 0x000f620008000800 */
[C---:B------:R-:W-:Y:S01]  /*44b10*/  LEA.HI.X.SX32 R21, R19.reuse, R3, 0x1, P2 ;  /* 0x0000000313157211 */ /* 0x040fe200010f0eff */
[----:B---3--:R-:W-:Y:S01]  /*44b20*/  VIADD R19, R19, UR5 ;  /* 0x0000000513137c36 */ /* 0x008fe20008000000 */
[----:B------:R-:W-:Y:S01]  /*44b30*/  PRMT R25, R9, 0x7771, RZ ;  /* 0x0000777109197816 */ /* 0x000fe200000000ff */
[----:B------:R-:W-:Y:S01]  /*44b40*/  VIADD R0, R28, 0xd0 ;  /* 0x000000d01c007836 */ /* 0x000fe20000000000 */
[----:B------:R-:W3:Y:S01]  /*44b50*/  LDCU UR5, c[0x0][0x3b8] ;  /* 0x00007700ff0577ac */ /* 0x000ee20008000800 */
[----:B----4-:R-:W-:-:S02]  /*44b60*/  VIADD R22, R19, UR11 ;  /* 0x0000000b13167c36 */ /* 0x010fc40008000000 */
[----:B------:R4:W-:Y:S01]  /*44b70*/  @P6 STG.E.U8 desc[UR6][R20.64], R25 ;  /* 0x0000001914006986 */ /* 0x0009e2000c101106 */
[CC--:B------:R-:W-:Y:S01]  /*44b80*/  IADD3 R16, P6, PT, R19.reuse, R2.reuse, RZ ;  /* 0x0000000213107210 */ /* 0x0c0fe20007fde0ff */
[----:B------:R-:W0:Y:S01]  /*44b90*/  LDCU UR11, c[0x0][0x3b8] ;  /* 0x00007700ff0b77ac */ /* 0x000e220008000800 */
[----:B------:R-:W-:Y:S01]  /*44ba0*/  ISETP.LT.AND P2, PT, R0, UR14, !P0 ;  /* 0x0000000e00007c0c */ /* 0x000fe2000c741270 */
[----:B------:R-:W-:Y:S01]  /*44bb0*/  VIADD R0, R28, 0xd1 ;  /* 0x000000d11c007836 */ /* 0x000fe20000000000 */
[----:B------:R-:W-:Y:S01]  /*44bc0*/  LEA.HI.X.SX32 R17, R19, R3, 0x1, P6 ;  /* 0x0000000313117211 */ /* 0x000fe200030f0eff */
[----:B------:R-:W0:Y:S01]  /*44bd0*/  LDCU UR14, c[0x0][0x39c] ;  /* 0x00007380ff0e77ac */ /* 0x000e220008000800 */
[----:B------:R-:W-:Y:S02]  /*44be0*/  PRMT R23, R10, 0x7770, RZ ;  /* 0x000077700a177816 */ /* 0x000fe400000000ff */
[----:B------:R-:W-:-:S03]  /*44bf0*/  IADD3 R18, P6, PT, R22, R2, RZ ;  /* 0x0000000216127210 */ /* 0x000fc60007fde0ff */
[----:B------:R3:W-:Y:S01]  /*44c00*/  @P1 STG.E.U8 desc[UR6][R16.64], R23 ;  /* 0x0000001710001986 */ /* 0x0007e2000c101106 */
[----:B-----5:R-:W-:Y:S01]  /*44c10*/  ISETP.LT.AND P1, PT, R0, UR12, !P0 ;  /* 0x0000000c00007c0c */ /* 0x020fe2000c721270 */
[----:B------:R-:W5:Y:S01]  /*44c20*/  LDCU UR12, c[0x0][0x39c] ;  /* 0x00007380ff0c77ac */ /* 0x000f620008000800 */
[-C--:B------:R-:W-:Y:S01]  /*44c30*/  LEA.HI.X.SX32 R19, R22, R3.reuse, 0x1, P6 ;  /* 0x0000000316137211 */ /* 0x080fe200030f0eff */
[----:B------:R-:W-:Y:S01]  /*44c40*/  VIADD R0, R28, 0xd2 ;  /* 0x000000d21c007836 */ /* 0x000fe20000000000 */
[----:B----4-:R-:W-:Y:S01]  /*44c50*/  PRMT R25, R10, 0x7771, RZ ;  /* 0x000077710a197816 */ /* 0x010fe200000000ff */
        /* <DEDUP_REMOVED lines=13> */
[----:B-----5:R-:W-:Y:S01]  /*44d30*/  ISETP.LT.AND P5, PT, R0, UR12, !P0 ;  /* 0x0000000c00007c0c */ /* 0x020fe2000c7a1270 */
[----:B------:R-:W5:Y:S01]  /*44d40*/  LDCU UR12, c[0x0][0x39c] ;  /* 0x00007380ff0c77ac */ /* 0x000f620008000800 */
[----:B------:R-:W-:Y:S01]  /*44d50*/  LEA.HI.X.SX32 R17, R23, R3, 0x1, P6 ;  /* 0x0000000317117211 */ /* 0x000fe200030f0eff */
[----:B------:R-:W-:Y:S01]  /*44d60*/  VIADD R0, R28, 0xd4 ;  /* 0x000000d41c007836 */ /* 0x000fe20000000000 */
[----:B----4-:R-:W-:Y:S01]  /*44d70*/  PRMT R25, R11, 0x7771, RZ ;  /* 0x000077710b197816 */ /* 0x010fe200000000ff */
[----:B0-----:R-:W-:Y:S01]  /*44d80*/  VIADD R23, R23, UR11 ;  /* 0x0000000b17177c36 */ /* 0x001fe20008000000 */
[----:B------:R-:W0:Y:S03]  /*44d90*/  LDCU UR11, c[0x0][0x3b8] ;  /* 0x00007700ff0b77ac */ /* 0x000e260008000800 */
[----:B------:R4:W-:Y:S01]  /*44da0*/  @P3 STG.E.U8 desc[UR6][R16.64], R25 ;  /* 0x0000001910003986 */ /* 0x0009e2000c101106 */
[----:B-1----:R-:W-:Y:S01]  /*44db0*/  ISETP.LT.AND P3, PT, R0, UR13, !P0 ;  /* 0x0000000d00007c0c */ /* 0x002fe2000c761270 */
[----:B------:R-:W1:Y:S01]  /*44dc0*/  LDCU UR13, c[0x0][0x39c] ;  /* 0x00007380ff0d77ac */ /* 0x000e620008000800 */
[C---:B------:R-:W-:Y:S01]  /*44dd0*/  IADD3 R18, P6, PT, R23.reuse, R2, RZ ;  /* 0x0000000217127210 */ /* 0x040fe20007fde0ff */
[----:B--2---:R-:W-:-:S02]  /*44de0*/  VIADD R22, R23, UR4 ;  /* 0x0000000417167c36 */ /* 0x004fc40008000000 */
[----:B------:R-:W-:Y:S01]  /*44df0*/  VIADD R0, R28, 0xd5 ;  /* 0x000000d51c007836 */ /* 0x000fe20000000000 */
[-C--:B------:R-:W-:Y:S01]  /*44e00*/  LEA.HI.X.SX32 R19, R23, R3.reuse, 0x1, P6 ;  /* 0x0000000317137211 */ /* 0x080fe200030f0eff */
[----:B------:R-:W2:Y:S01]  /*44e10*/  LDCU UR4, c[0x0][0x3b8] ;  /* 0x00007700ff0477ac */ /* 0x000ea20008000800 */
[----:B------:R-:W-:Y:S02]  /*44e20*/  PRMT R23, R4, 0x7770, RZ ;  /* 0x0000777004177816 */ /* 0x000fe400000000ff */
[----:B------:R-:W-:Y:S02]  /*44e30*/  IADD3 R20, P6, PT, R22, R2, RZ ;  /* 0x0000000216147210 */ /* 0x000fe40007fde0ff */
[----:B----4-:R-:W-:Y:S01]  /*44e40*/  PRMT R25, R4, 0x7771, RZ ;  /* 0x0000777104197816 */ /* 0x010fe200000000ff */
[----:B------:R0:W-:Y:S01]  /*44e50*/  @P2 STG.E.U8 desc[UR6][R18.64], R23 ;  /* 0x0000001712002986 */ /* 0x0001e2000c101106 */
[----:B-----5:R-:W-:Y:S01]  /*44e60*/  ISETP.LT.AND P2, PT, R0, UR12, !P0 ;  /* 0x0000000c00007c0c */ /* 0x020fe2000c741270 */
[----:B------:R-:W4:Y:S01]  /*44e70*/  LDCU UR12, c[0x0][0x39c] ;  /* 0x00007380ff0c77ac */ /* 0x000f220008000800 */
[----:B------:R-:W-:Y:S01]  /*44e80*/  LEA.HI.X.SX32 R21, R22, R3, 0x1, P6 ;  /* 0x0000000316157211 */ /* 0x000fe200030f0eff */
[----:B------:R-:W-:-:S02]  /*44e90*/  VIADD R0, R28, 0xd6 ;  /* 0x000000d61c007836 */ /* 0x000fc40000000000 */
[----:B---3--:R-:W-:Y:S01]  /*44ea0*/  VIADD R22, R22, UR5 ;  /* 0x0000000516167c36 */ /* 0x008fe20008000000 */
[----:B------:R-:W3:Y:S01]  /*44eb0*/  LDCU UR5, c[0x0][0x3b8] ;  /* 0x00007700ff0577ac */ /* 0x000ee20008000800 */
[----:B------:R5:W-:Y:S01]  /*44ec0*/  @P1 STG.E.U8 desc[UR6][R20.64], R25 ;  /* 0x0000001914001986 */ /* 0x000be2000c101106 */
[----:B-1----:R-:W-:Y:S01]  /*44ed0*/  ISETP.LT.AND P1, PT, R0, UR13, !P0 ;  /* 0x0000000d00007c0c */ /* 0x002fe2000c721270 */
[----:B------:R-:W1:Y:S01]  /*44ee0*/  LDCU UR13, c[0x0][0x39c] ;  /* 0x00007380ff0d77ac */ /* 0x000e620008000800 */
[CC--:B------:R-:W-:Y:S01]  /*44ef0*/  IADD3 R16, P6, PT, R22.reuse, R2.reuse, RZ ;  /* 0x0000000216107210 */ /* 0x0c0fe20007fde0ff */
[----:B0-----:R-:W-:Y:S01]  /*44f00*/  VIADD R18, R22, UR11 ;  /* 0x0000000b16127c36 */ /* 0x001fe20008000000 */
[C---:B------:R-:W-:Y:S01]  /*44f10*/  PRMT R19, R5.reuse, 0x7770, RZ ;  /* 0x0000777005137816 */ /* 0x040fe200000000ff */
[----:B------:R-:W-:Y:S01]  /*44f20*/  VIADD R0, R28, 0xd7 ;  /* 0x000000d71c007836 */ /* 0x000fe20000000000 */
[-C--:B------:R-:W-:Y:S01]  /*44f30*/  LEA.HI.X.SX32 R17, R22, R3.reuse, 0x1, P6 ;  /* 0x0000000316117211 */ /* 0x080fe200030f0eff */
[----:B------:R-:W0:Y:S01]  /*44f40*/  LDCU UR11, c[0x0][0x3b8] ;  /* 0x00007700ff0b77ac */ /* 0x000e220008000800 */
[CC--:B------:R-:W-:Y:S01]  /*44f50*/  IADD3 R22, P6, PT, R18.reuse, R2.reuse, RZ ;  /* 0x0000000212167210 */ /* 0x0c0fe20007fde0ff */
[----:B--2---:R-:W-:Y:S01]  /*44f60*/  VIADD R24, R18, UR4 ;  /* 0x0000000412187c36 */ /* 0x004fe20008000000 */
[----:B------:R-:W-:Y:S01]  /*44f70*/  PRMT R27, R5, 0x7771, RZ ;  /* 0x00007771051b7816 */ /* 0x000fe200000000ff */
[----:B------:R-:W-:Y:S01]  /*44f80*/  @P4 STG.E.U8 desc[UR6][R16.64], R19 ;  /* 0x0000001310004986 */ /* 0x000fe2000c101106 */
[----:B----4-:R-:W-:Y:S01]  /*44f90*/  ISETP.LT.AND P4, PT, R0, UR12, !P0 ;  /* 0x0000000c00007c0c */ /* 0x010fe2000c781270 */
[----:B------:R-:W2:Y:S01]  /*44fa0*/  LDCU UR12, c[0x0][0x39c] ;  /* 0x00007380ff0c77ac */ /* 0x000ea20008000800 */
[-C--:B------:R-:W-:Y:S01]  /*44fb0*/  LEA.HI.X.SX32 R23, R18, R3.reuse, 0x1, P6 ;  /* 0x0000000312177211 */ /* 0x080fe200030f0eff */
[----:B------:R-:W-:Y:S01]  /*44fc0*/  VIADD R0, R28, 0xd8 ;  /* 0x000000d81c007836 */ /* 0x000fe20000000000 */
[-C--:B-----5:R-:W-:Y:S01]  /*44fd0*/  IADD3 R20, P6, PT, R24, R2.reuse, RZ ;  /* 0x0000000218147210 */ /* 0x0a0fe20007fde0ff */
[----:B------:R4:W5:Y:S01]  /*44fe0*/  LDS.128 R16, [R29+0x6000] ;  /* 0x006000001d107984 */ /* 0x0009620000000c00 */
[----:B------:R-:W5:Y:S03]  /*44ff0*/  LDCU UR4, c[0x0][0x3b8] ;  /* 0x00007700ff0477ac */ /* 0x000f660008000800 */
[----:B------:R2:W-:Y:S01]  /*45000*/  @P5 STG.E.U8 desc[UR6][R22.64], R27 ;  /* 0x0000001b16005986 */ /* 0x0005e2000c101106 */
[----:B-1----:R-:W-:Y:S01]  /*45010*/  ISETP.LT.AND P5, PT, R0, UR13, !P0 ;  /* 0x0000000d00007c0c */ /* 0x002fe2000c7a1270 */
[----:B------:R-:W1:Y:S01]  /*45020*/  LDCU UR13, c[0x0][0x39c] ;  /* 0x00007380ff0d77ac */ /* 0x000e620008000800 */
[CC--:B------:R-:W-:Y:S01]  /*45030*/  LEA.HI.X.SX32 R21, R24.reuse, R3.reuse, 0x1, P6 ;  /* 0x0000000318157211 */ /* 0x0c0fe200030f0eff */
[----:B---3--:R-:W-:Y:S01]  /*45040*/  VIADD R25, R24, UR5 ;  /* 0x0000000518197c36 */ /* 0x008fe20008000000 */
[----:B----4-:R-:W-:Y:S01]  /*45050*/  PRMT R29, R6, 0x7770, RZ ;  /* 0x00007770061d7816 */ /* 0x010fe200000000ff */
[----:B------:R-:W-:Y:S01]  /*45060*/  VIADD R0, R28, 0xd9 ;  /* 0x000000d91c007836 */ /* 0x000fe20000000000 */
[----:B------:R-:W3:Y:S02]  /*45070*/  LDCU UR5, c[0x0][0x3b8] ;  /* 0x00007700ff0577ac */ /* 0x000ee40008000800 */
[C---:B------:R-:W-:Y:S01]  /*45080*/  IADD3 R24, P6, PT, R25.reuse, R2, RZ ;  /* 0x0000000219187210 */ /* 0x040fe20007fde0ff */
[----:B------:R4:W-:Y:S01]  /*45090*/  @P3 STG.E.U8 desc[UR6][R20.64], R29 ;  /* 0x0000001d14003986 */ /* 0x0009e2000c101106 */
[C---:B0-----:R-:W-:Y:S01]  /*450a0*/  VIADD R26, R25.reuse, UR11 ;  /* 0x0000000b191a7c36 */ /* 0x041fe20008000000 */
[----:B--2---:R-:W-:Y:S01]  /*450b0*/  ISETP.LT.AND P3, PT, R0, UR12, !P0 ;  /* 0x0000000c00007c0c */ /* 0x004fe2000c761270 */
[----:B------:R-:W0:Y:S01]  /*450c0*/  LDCU UR12, c[0x0][0x39c] ;  /* 0x00007380ff0c77ac */ /* 0x000e220008000800 */
[----:B------:R-:W-:-:S02]  /*450d0*/  LEA.HI.X.SX32 R25, R25, R3, 0x1, P6 ;  /* 0x0000000319197211 */ /* 0x000fc400030f0eff */
[----:B------:R-:W-:Y:S01]  /*450e0*/  PRMT R27, R6, 0x7771, RZ ;  /* 0x00007771061b7816 */ /* 0x000fe200000000ff */
[----:B------:R-:W2:Y:S01]  /*450f0*/  LDCU UR11, c[0x0][0x3b8] ;  /* 0x00007700ff0b77ac */ /* 0x000ea20008000800 */
[----:B----4-:R-:W-:-:S04]  /*45100*/  IMAD.MOV.U32 R21, RZ, RZ, R28 ;  /* 0x000000ffff157224 */ /* 0x010fc800078e001c */
[----:B------:R-:W-:Y:S01]  /*45110*/  VIADD R0, R21, 0xda ;  /* 0x000000da15007836 */ /* 0x000fe20000000000 */
[-C--:B------:R-:W-:Y:S01]  /*45120*/  IADD3 R22, P6, PT, R26, R2.reuse, RZ ;  /* 0x000000021a167210 */ /* 0x080fe20007fde0ff */
[----:B------:R3:W-:Y:S03]  /*45130*/  @P2 STG.E.U8 desc[UR6][R24.64], R27 ;  /* 0x0000001b18002986 */ /* 0x0007e6000c101106 */
[----:B-1----:R-:W-:Y:S01]  /*45140*/  ISETP.LT.AND P2, PT, R0, UR13, !P0 ;  /* 0x0000000d00007c0c */ /* 0x002fe2000c741270 */
[----:B------:R-:W1:Y:S01]  /*45150*/  LDCU UR13, c[0x0][0x39c] ;  /* 0x00007380ff0d77ac */ /* 0x000e620008000800 */
[CC--:B------:R-:W-:Y:S01]  /*45160*/  LEA.HI.X.SX32 R23, R26.reuse, R3.reuse, 0x1, P6 ;  /* 0x000000031a177211 */ /* 0x0c0fe200030f0eff */
[----:B-----5:R-:W-:Y:S01]  /*45170*/  VIADD R26, R26, UR4 ;  /* 0x000000041a1a7c36 */ /* 0x020fe20008000000 */
[----:B------:R-:W-:Y:S01]  /*45180*/  PRMT R28, R7, 0x7770, RZ ;  /* 0x00007770071c7816 */ /* 0x000fe200000000ff */
[----:B------:R-:W-:Y:S01]  /*45190*/  VIADD R0, R21, 0xdb ;  /* 0x000000db15007836 */ /* 0x000fe20000000000 */
[----:B------:R-:W4:Y:S02]  /*451a0*/  LDCU UR4, c[0x0][0x3b8] ;  /* 0x00007700ff0477ac */ /* 0x000f240008000800 */
[C---:B------:R-:W-:Y:S01]  /*451b0*/  IADD3 R20, P6, PT, R26.reuse, R2, RZ ;  /* 0x000000021a147210 */ /* 0x040fe20007fde0ff */
[----:B------:R5:W-:Y:S01]  /*451c0*/  @P1 STG.E.U8 desc[UR6][R22.64], R28 ;  /* 0x0000001c16001986 */ /* 0x000be2000c101106 */
[----:B---3--:R-:W-:Y:S01]  /*451d0*/  VIADD R27, R26, UR5 ;  /* 0x000000051a1b7c36 */ /* 0x008fe20008000000 */
[----:B0-----:R-:W-:Y:S01]  /*451e0*/  ISETP.LT.AND P1, PT, R0, UR12, !P0 ;  /* 0x0000000c00007c0c */ /* 0x001fe2000c721270 */
[----:B------:R-:W0:Y:S01]  /*451f0*/  LDCU UR12, c[0x0][0x39c] ;  /* 0x00007380ff0c77ac */ /* 0x000e220008000800 */
[----:B------:R-:W-:Y:S01]  /*45200*/  PRMT R29, R7, 0x7771, RZ ;  /* 0x00007771071d7816 */ /* 0x000fe200000000ff */
[----:B------:R-:W3:Y:S01]  /*45210*/  LDCU UR5, c[0x0][0x3b8] ;  /* 0x00007700ff0577ac */ /* 0x000ee20008000800 */
[----:B-----5:R-:W-:Y:S01]  /*45220*/  IMAD.MOV.U32 R23, RZ, RZ, R21 ;  /* 0x000000ffff177224 */ /* 0x020fe200078e0015 */
[----:B------:R-:W-:-:S03]  /*45230*/  LEA.HI.X.SX32 R21, R26, R3, 0x1, P6 ;  /* 0x000000031a157211 */ /* 0x000fc600030f0eff */
[----:B------:R-:W-:Y:S01]  /*45240*/  VIADD R0, R23, 0xdc ;  /* 0x000000dc17007836 */ /* 0x000fe20000000000 */
[C---:B------:R-:W-:Y:S01]  /*45250*/  IADD3 R24, P6, PT, R27.reuse, R2, RZ ;  /* 0x000000021b187210 */ /* 0x040fe20007fde0ff */
[----:B------:R-:W-:Y:S03]  /*45260*/  @P4 STG.E.U8 desc[UR6][R20.64], R29 ;  /* 0x0000001d14004986 */ /* 0x000fe6000c101106 */
[----:B-1----:R-:W-:Y:S01]  /*45270*/  ISETP.LT.AND P4, PT, R0, UR13, !P0 ;  /* 0x0000000d00007c0c */ /* 0x002fe2000c781270 */
[----:B------:R-:W1:Y:S01]  /*45280*/  LDCU UR13, c[0x0][0x39c] ;  /* 0x00007380ff0d77ac */ /* 0x000e620008000800 */
[C---:B------:R-:W-:Y:S01]  /*45290*/  LEA.HI.X.SX32 R25, R27.reuse, R3, 0x1, P6 ;  /* 0x000000031b197211 */ /* 0x040fe200030f0eff */
[----:B--2---:R-:W-:Y:S01]  /*452a0*/  VIADD R27, R27, UR11 ;  /* 0x0000000b1b1b7c36 */ /* 0x004fe20008000000 */
[----:B------:R-:W-:Y:S01]  /*452b0*/  PRMT R28, R16, 0x7770, RZ ;  /* 0x00007770101c7816 */ /* 0x000fe200000000ff */
[----:B------:R-:W2:Y:S01]  /*452c0*/  LDCU UR11, c[0x0][0x3b8] ;  /* 0x00007700ff0b77ac */ /* 0x000ea20008000800 */
[----:B------:R-:W-:-:S02]  /*452d0*/  VIADD R0, R23, 0xdd ;  /* 0x000000dd17007836 */ /* 0x000fc40000000000 */
[CC--:B------:R-:W-:Y:S01]  /*452e0*/  IADD3 R22, P6, PT, R27.reuse, R2.reuse, RZ ;  /* 0x000000021b167210 */ /* 0x0c0fe20007fde0ff */
[----:B------:R5:W-:Y:S01]  /*452f0*/  @P5 STG.E.U8 desc[UR6][R24.64], R28 ;  /* 0x0000001c18005986 */ /* 0x000be2000c101106 */
[C---:B----4-:R-:W-:Y:S01]  /*45300*/  VIADD R26, R27.reuse, UR4 ;  /* 0x000000041b1a7c36 */ /* 0x050fe20008000000 */
[----:B0-----:R-:W-:Y:S01]  /*45310*/  ISETP.LT.AND P5, PT, R0, UR12, !P0 ;  /* 0x0000000c00007c0c */ /* 0x001fe2000c7a1270 */
[----:B------:R-:W0:Y:S01]  /*45320*/  LDCU UR12, c[0x0][0x39c] ;  /* 0x00007380ff0c77ac */ /* 0x000e220008000800 */
[----:B------:R-:W4:Y:S01]  /*45330*/  LDCU UR4, c[0x0][0x3b8] ;  /* 0x00007700ff0477ac */ /* 0x000f220008000800 */
[----:B-----5:R-:W-:Y:S01]  /*45340*/  IMAD.MOV.U32 R28, RZ, RZ, R23 ;  /* 0x000000ffff1c7224 */ /* 0x020fe200078e0017 */
[----:B------:R-:W-:Y:S02]  /*45350*/  LEA.HI.X.SX32 R23, R27, R3, 0x1, P6 ;  /* 0x000000031b177211 */ /* 0x000fe400030f0eff */
[----:B------:R-:W-:Y:S01]  /*45360*/  PRMT R27, R16, 0x7771, RZ ;  /* 0x00007771101b7816 */ /* 0x000fe200000000ff */
[----:B------:R-:W-:Y:S01]  /*45370*/  VIADD R0, R28, 0xde ;  /* 0x000000de1c007836 */ /* 0x000fe20000000000 */
[----:B------:R-:W-:-:S03]  /*45380*/  IADD3 R20, P6, PT, R26, R2, RZ ;  /* 0x000000021a147210 */ /* 0x000fc60007fde0ff */
[----:B------:R2:W-:Y:S01]  /*45390*/  @P3 STG.E.U8 desc[UR6][R22.64], R27 ;  /* 0x0000001b16003986 */ /* 0x0005e2000c101106 */
[----:B-1----:R-:W-:Y:S01]  /*453a0*/  ISETP.LT.AND P3, PT, R0, UR13, !P0 ;  /* 0x0000000d00007c0c */ /* 0x002fe2000c761270 */
[----:B------:R-:W1:Y:S01]  /*453b0*/  LDCU UR13, c[0x0][0x39c] ;  /* 0x00007380ff0d77ac */ /* 0x000e620008000800 */
[C---:B------:R-:W-:Y:S01]  /*453c0*/  LEA.HI.X.SX32 R21, R26.reuse, R3, 0x1, P6 ;  /* 0x000000031a157211 */ /* 0x040fe200030f0eff */
[----:B---3--:R-:W-:Y:S01]  /*453d0*/  VIADD R26, R26, UR5 ;  /* 0x000000051a1a7c36 */ /* 0x008fe20008000000 */
[----:B------:R-:W3:Y:S01]  /*453e0*/  LDCU UR5, c[0x0][0x3b8] ;  /* 0x00007700ff0577ac */ /* 0x000ee20008000800 */
[----:B------:R-:W-:-:S03]  /*453f0*/  PRMT R29, R17, 0x7770, RZ ;  /* 0x00007770111d7816 */ /* 0x000fc600000000ff */
[-C--:B------:R-:W-:Y:S01]  /*45400*/  IADD3 R24, P6, PT, R26, R2.reuse, RZ ;  /* 0x000000021a187210 */ /* 0x080fe20007fde0ff */
[----:B------:R-:W-:Y:S02]  /*45410*/  VIADD R0, R28, 0xdf ;  /* 0x000000df1c007836 */ /* 0x000fe40000000000 */
[C---:B--2---:R-:W-:Y:S01]  /*45420*/  VIADD R27, R26.reuse, UR11 ;  /* 0x0000000b1a1b7c36 */ /* 0x044fe20008000000 */
[-C--:B------:R-:W-:Y:S01]  /*45430*/  LEA.HI.X.SX32 R25, R26, R3.reuse, 0x1, P6 ;  /* 0x000000031a197211 */ /* 0x080fe200030f0eff */
[----:B------:R2:W-:Y:S01]  /*45440*/  @P2 STG.E.U8 desc[UR6][R20.64], R29 ;  /* 0x0000001d14002986 */ /* 0x0005e2000c101106 */
[----:B0-----:R-:W-:Y:S01]  /*45450*/  ISETP.LT.AND P2, PT, R0, UR12, !P0 ;  /* 0x0000000c00007c0c */ /* 0x001fe2000c741270 */
[----:B------:R-:W0:Y:S01]  /*45460*/  LDCU UR11, c[0x0][0x3b8] ;  /* 0x00007700ff0b77ac */ /* 0x000e220008000800 */
[----:B------:R-:W-:Y:S01]  /*45470*/  IADD3 R22, P6, PT, R27, R2, RZ ;  /* 0x000000021b167210 */ /* 0x000fe20007fde0ff */
[----:B------:R-:W-:Y:S01]  /*45480*/  VIADD R0, R28, 0xe0 ;  /* 0x000000e01c007836 */ /* 0x000fe20000000000 */
[----:B------:R-:W-:Y:S01]  /*45490*/  PRMT R26, R17, 0x7771, RZ ;  /* 0x00007771111a7816 */ /* 0x000fe200000000ff */
[----:B------:R-:W5:Y:S01]  /*454a0*/  LDCU UR12, c[0x0][0x39c] ;  /* 0x00007380ff0c77ac */ /* 0x000f620008000800 */
[C---:B------:R-:W-:Y:S01]  /*454b0*/  LEA.HI.X.SX32 R23, R27.reuse, R3, 0x1, P6 ;  /* 0x000000031b177211 */ /* 0x040fe200030f0eff */
[----:B----4-:R-:W-:-:S02]  /*454c0*/  VIADD R27, R27, UR4 ;  /* 0x000000041b1b7c36 */ /* 0x010fc40008000000 */
[----:B------:R3:W-:Y:S01]  /*454d0*/  @P1 STG.E.U8 desc[UR6][R24.64], R26 ;  /* 0x0000001a18001986 */ /* 0x0007e2000c101106 */
[----:B------:R-:W4:Y:S01]  /*454e0*/  LDCU UR4, c[0x0][0x3b8] ;  /* 0x00007700ff0477ac */ /* 0x000f220008000800 */
[----:B-1----:R-:W-:Y:S02]  /*454f0*/  ISETP.LT.AND P1, PT, R0, UR13, !P0 ;  /* 0x0000000d00007c0c */ /* 0x002fe4000c721270 */
[CC--:B--2---:R-:W-:Y:S01]  /*45500*/  IADD3 R20, P6, PT, R27.reuse, R2.reuse, RZ ;  /* 0x000000021b147210 */ /* 0x0c4fe20007fde0ff */
[----:B------:R-:W1:Y:S01]  /*45510*/  LDCU UR13, c[0x0][0x39c] ;  /* 0x00007380ff0d77ac */ /* 0x000e620008000800 */
[----:B------:R-:W-:Y:S02]  /*45520*/  PRMT R29, R18, 0x7770, RZ ;  /* 0x00007770121d7816 */ /* 0x000fe400000000ff */
[C---:B------:R-:W-:Y:S01]  /*45530*/  LEA.HI.X.SX32 R21, R27.reuse, R3, 0x1, P6 ;  /* 0x000000031b157211 */ /* 0x040fe200030f0eff */
[----:B---3--:R-:W-:Y:S02]  /*45540*/  VIADD R26, R27, UR5 ;  /* 0x000000051b1a7c36 */ /* 0x008fe40008000000 */
[----:B------:R2:W-:Y:S01]  /*45550*/  @P4 STG.E.U8 desc[UR6][R22.64], R29 ;  /* 0x0000001d16004986 */ /* 0x0005e2000c101106 */
[----:B------:R-:W-:Y:S01]  /*45560*/  VIADD R0, R28, 0xe1 ;  /* 0x000000e11c007836 */ /* 0x000fe20000000000 */
[----:B------:R-:W-:Y:S01]  /*45570*/  PRMT R27, R18, 0x7771, RZ ;  /* 0x00007771121b7816 */ /* 0x000fe200000000ff */
[----:B------:R-:W3:Y:S01]  /*45580*/  LDCU UR5, c[0x0][0x3b8] ;  /* 0x00007700ff0577ac */ /* 0x000ee20008000800 */
[----:B------:R-:W-:-:S02]  /*45590*/  IADD3 R24, P6, PT, R26, R2, RZ ;  /* 0x000000021a187210 */ /* 0x000fc40007fde0ff */
[----:B-----5:R-:W-:Y:S01]  /*455a0*/  ISETP.LT.AND P4, PT, R0, UR12, !P0 ;  /* 0x0000000c00007c0c */ /* 0x020fe2000c781270 */
[----:B--2---:R-:W-:Y:S01]  /*455b0*/  IMAD.MOV.U32 R23, RZ, RZ, R28 ;  /* 0x000000ffff177224 */ /* 0x004fe200078e001c */
[CC--:B------:R-:W-:Y:S01]  /*455c0*/  LEA.HI.X.SX32 R25, R26.reuse, R3.reuse, 0x1, P6 ;  /* 0x000000031a197211 */ /* 0x0c0fe200030f0eff */
[----:B0-----:R-:W-:Y:S01]  /*455d0*/  VIADD R26, R26, UR11 ;  /* 0x0000000b1a1a7c36 */ /* 0x001fe20008000000 */
[----:B------:R-:W-:Y:S01]  /*455e0*/  PRMT R28, R19, 0x7770, RZ ;  /* 0x00007770131c7816 */ /* 0x000fe200000000ff */
[----:B------:R-:W-:Y:S01]  /*455f0*/  VIADD R0, R23, 0xe2 ;  /* 0x000000e217007836 */ /* 0x000fe20000000000 */
[----:B------:R4:W-:Y:S01]  /*45600*/  @P5 STG.E.U8 desc[UR6][R20.64], R27 ;  /* 0x0000001b14005986 */ /* 0x0009e2000c101106 */
[----:B------:R-:W-:Y:S01]  /*45610*/  PRMT R29, R19, 0x7771, RZ ;  /* 0x00007771131d7816 */ /* 0x000fe200000000ff */
[----:B------:R-:W0:Y:S01]  /*45620*/  LDCU UR12, c[0x0][0x39c] ;  /* 0x00007380ff0c77ac */ /* 0x000e220008000800 */
[----:B------:R-:W-:Y:S01]  /*45630*/  IADD3 R22, P6, PT, R26, R2, RZ ;  /* 0x000000021a167210 */ /* 0x000fe20007fde0ff */
[----:B------:R2:W-:Y:S01]  /*45640*/  @P3 STG.E.U8 desc[UR6][R24.64], R28 ;  /* 0x0000001c18003986 */ /* 0x0005e2000c101106 */
[----:B-1----:R-:W-:Y:S01]  /*45650*/  ISETP.LT.AND P5, PT, R0, UR13, !P0 ;  /* 0x0000000d00007c0c */ /* 0x002fe2000c7a1270 */
[----:B------:R-:W-:Y:S01]  /*45660*/  VIADD R0, R23, 0xe3 ;  /* 0x000000e317007836 */ /* 0x000fe20000000000 */
[----:B------:R-:W1:Y:S01]  /*45670*/  LDCU UR13, c[0x0][0x39c] ;  /* 0x00007380ff0d77ac */ /* 0x000e620008000800 */
[----:B------:R-:W5:Y:S01]  /*45680*/  LDCU UR11, c[0x0][0x3b8] ;  /* 0x00007700ff0b77ac */ /* 0x000f620008000800 */
[C---:B----4-:R-:W-:Y:S01]  /*45690*/  VIADD R27, R26.reuse, UR4 ;  /* 0x000000041a1b7c36 */ /* 0x050fe20008000000 */
[----:B------:R-:W4:Y:S01]  /*456a0*/  LDCU UR4, c[0x0][0x3b8] ;  /* 0x00007700ff0477ac */ /* 0x000f220008000800 */
[----:B--2---:R-:W-:Y:S01]  /*456b0*/  IMAD.MOV.U32 R25, RZ, RZ, R23 ;  /* 0x000000ffff197224 */ /* 0x004fe200078e0017 */
[----:B------:R-:W-:-:S02]  /*456c0*/  LEA.HI.X.SX32 R23, R26, R3, 0x1, P6 ;  /* 0x000000031a177211 */ /* 0x000fc400030f0eff */
[C---:B------:R-:W-:Y:S02]  /*456d0*/  IADD3 R20, P6, PT, R27.reuse, R2, RZ ;  /* 0x000000021b147210 */ /* 0x040fe40007fde0ff */
[----:B------:R-:W-:Y:S02]  /*456e0*/  PRMT R28, R12, 0x7772, RZ ;  /* 0x000077720c1c7816 */ /* 0x000fe400000000ff */
[----:B------:R-:W-:Y:S01]  /*456f0*/  LEA.HI.X.SX32 R21, R27, R3, 0x1, P6 ;  /* 0x000000031b157211 */ /* 0x000fe200030f0eff */
[----:B------:R-:W-:Y:S04]  /*45700*/  @P2 STG.E.U8 desc[UR6][R22.64], R29 ;  /* 0x0000001d16002986 */ /* 0x000fe8000c101106 */
[----:B------:R2:W-:Y:S04]  /*45710*/  @P1 STG.E.U8 desc[UR6][R20.64], R28 ;  /* 0x0000001c14001986 */ /* 0x0005e8000c101106 */
[----:B--2---:R-:W2:Y:S01]  /*45720*/  LDL.LU R28, [R1+0x760] ;  /* 0x00076000011c7983 */ /* 0x004ea20000300800 */
[----:B0-----:R-:W-:Y:S01]  /*45730*/  ISETP.LT.AND P3, PT, R0, UR12, !P0 ;  /* 0x0000000c00007c0c */ /* 0x001fe2000c761270 */
[----:B------:R-:W0:Y:S01]  /*45740*/  LDCU UR12, c[0x0][0x39c] ;  /* 0x00007380ff0c77ac */ /* 0x000e220008000800 */
[----:B------:R-:W-:-:S05]  /*45750*/  VIADD R0, R25, 0xe4 ;  /* 0x000000e419007836 */ /* 0x000fca0000000000 */
[----:B-1----:R-:W-:Y:S01]  /*45760*/  ISETP.LT.AND P2, PT, R0, UR13, !P0 ;  /* 0x0000000d00007c0c */ /* 0x002fe2000c741270 */
[----:B------:R-:W1:Y:S01]  /*45770*/  LDCU UR13, c[0x0][0x39c] ;  /* 0x00007380ff0d77ac */ /* 0x000e620008000800 */
[----:B---3--:R-:W-:Y:S02]  /*45780*/  VIADD R27, R27, UR5 ;  /* 0x000000051b1b7c36 */ /* 0x008fe40008000000 */
[----:B------:R-:W-:Y:S01]  /*45790*/  VIADD R0, R25, 0xe5 ;  /* 0x000000e519007836 */ /* 0x000fe20000000000 */
[----:B------:R-:W-:Y:S01]  /*457a0*/  PRMT R29, R12, 0x7773, RZ ;  /* 0x000077730c1d7816 */ /* 0x000fe200000000ff */
[----:B------:R-:W3:Y:S01]  /*457b0*/  LDCU UR5, c[0x0][0x3b8] ;  /* 0x00007700ff0577ac */ /* 0x000ee20008000800 */
[C---:B------:R-:W-:Y:S01]  /*457c0*/  IADD3 R24, P6, PT, R27.reuse, R2, RZ ;  /* 0x000000021b187210 */ /* 0x040fe20007fde0ff */
[C---:B-----5:R-:W-:Y:S01]  /*457d0*/  VIADD R26, R27.reuse, UR11 ;  /* 0x0000000b1b1a7c36 */ /* 0x060fe20008000000 */
[----:B------:R-:W5:Y:S02]  /*457e0*/  LDCU UR11, c[0x0][0x3b8] ;  /* 0x00007700ff0b77ac */ /* 0x000f640008000800 */
[----:B------:R-:W-:-:S02]  /*457f0*/  LEA.HI.X.SX32 R25, R27, R3, 0x1, P6 ;  /* 0x000000031b197211 */ /* 0x000fc400030f0eff */
[----:B0-----:R-:W-:Y:S01]  /*45800*/  ISETP.LT.AND P1, PT, R0, UR12, !P0 ;  /* 0x0000000c00007c0c */ /* 0x001fe2000c721270 */
[----:B------:R-:W0:Y:S01]  /*45810*/  LDCU UR12, c[0x0][0x39c] ;  /* 0x00007380ff0c77ac */ /* 0x000e220008000800 */
[CC--:B------:R-:W-:Y:S01]  /*45820*/  IADD3 R22, P6, PT, R26.reuse, R2.reuse, RZ ;  /* 0x000000021a167210 */ /* 0x0c0fe20007fde0ff */
[----:B------:R3:W-:Y:S03]  /*45830*/  @P4 STG.E.U8 desc[UR6][R24.64], R29 ;  /* 0x0000001d18004986 */ /* 0x0007e6000c101106 */
[C---:B------:R-:W-:Y:S01]  /*45840*/  LEA.HI.X.SX32 R23, R26.reuse, R3, 0x1, P6 ;  /* 0x000000031a177211 */ /* 0x040fe200030f0eff */
[----:B----4-:R-:W-:Y:S01]  /*45850*/  VIADD R26, R26, UR4 ;  /* 0x000000041a1a7c36 */ /* 0x010fe20008000000 */
[----:B------:R-:W-:Y:S01]  /*45860*/  PRMT R27, R13, 0x7772, RZ ;  /* 0x000077720d1b7816 */ /* 0x000fe200000000ff */
[----:B------:R-:W4:Y:S03]  /*45870*/  LDCU UR4, c[0x0][0x3b8] ;  /* 0x00007700ff0477ac */ /* 0x000f260008000800 */
[C---:B------:R-:W-:Y:S01]  /*45880*/  IADD3 R20, P6, PT, R26.reuse, R2, RZ ;  /* 0x000000021a147210 */ /* 0x040fe20007fde0ff */
[----:B------:R0:W-:Y:S01]  /*45890*/  @P5 STG.E.U8 desc[UR6][R22.64], R27 ;  /* 0x0000001b16005986 */ /* 0x0001e2000c101106 */
[----:B---3--:R-:W-:-:S02]  /*458a0*/  VIADD R24, R26, UR5 ;  /* 0x000000051a187c36 */ /* 0x008fc40008000000 */
[----:B------:R-:W-:Y:S01]  /*458b0*/  LEA.HI.X.SX32 R21, R26, R3, 0x1, P6 ;  /* 0x000000031a157211 */ /* 0x000fe200030f0eff */
[----:B------:R-:W3:Y:S01]  /*458c0*/  LDCU UR5, c[0x0][0x3b8] ;  /* 0x00007700ff0577ac */ /* 0x000ee20008000800 */
[----:B------:R-:W-:Y:S02]  /*458d0*/  PRMT R25, R13, 0x7773, RZ ;  /* 0x000077730d197816 */ /* 0x000fe400000000ff */
[----:B------:R-:W-:-:S03]  /*458e0*/  IADD3 R12, P6, PT, R24, R2, RZ ;  /* 0x00000002180c7210 */ /* 0x000fc60007fde0ff */
[----:B------:R4:W-:Y:S01]  /*458f0*/  @P3 STG.E.U8 desc[UR6][R20.64], R25 ;  /* 0x0000001914003986 */ /* 0x0009e2000c101106 */
[CC--:B------:R-:W-:Y:S01]  /*45900*/  LEA.HI.X.SX32 R13, R24.reuse, R3.reuse, 0x1, P6 ;  /* 0x00000003180d7211 */ /* 0x0c0fe200030f0eff */
[----:B-----5:R-:W-:Y:S01]  /*45910*/  VIADD R24, R24, UR11 ;  /* 0x0000000b18187c36 */ /* 0x020fe20008000000 */
[----:B0-----:R-:W-:Y:S01]  /*45920*/  PRMT R27, R14, 0x7772, RZ ;  /* 0x000077720e1b7816 */ /* 0x001fe200000000ff */
[----:B------:R-:W0:Y:S03]  /*45930*/  LDCU UR11, c[0x0][0x3b8] ;  /* 0x00007700ff0b77ac */ /* 0x000e260008000800 */
[-C--:B------:R-:W-:Y:S01]  /*45940*/  IADD3 R22, P6, PT, R24, R2.reuse, RZ ;  /* 0x0000000218167210 */ /* 0x080fe20007fde0ff */
[----:B------:R5:W-:Y:S01]  /*45950*/  @P2 STG.E.U8 desc[UR6][R12.64], R27 ;  /* 0x0000001b0c002986 */ /* 0x000be2000c101106 */
[----:B------:R-:W-:Y:S02]  /*45960*/  PRMT R29, R14, 0x7773, RZ ;  /* 0x000077730e1d7816 */ /* 0x000fe400000000ff */
[C---:B------:R-:W-:Y:S01]  /*45970*/  LEA.HI.X.SX32 R23, R24.reuse, R3, 0x1, P6 ;  /* 0x0000000318177211 */ /* 0x040fe200030f0eff */
[----:B----4-:R-:W-:Y:S01]  /*45980*/  VIADD R25, R24, UR4 ;  /* 0x0000000418197c36 */ /* 0x010fe20008000000 */
[----:B------:R-:W4:Y:S03]  /*45990*/  LDCU UR4, c[0x0][0x3b8] ;  /* 0x00007700ff0477ac */ /* 0x000f260008000800 */
[----:B------:R0:W-:Y:S01]  /*459a0*/  @P1 STG.E.U8 desc[UR6][R22.64], R29 ;  /* 0x0000001d16001986 */ /* 0x0001e2000c101106 */
[----:B------:R-:W-:-:S04]  /*459b0*/  IADD3 R20, P6, PT, R25, R2, RZ ;  /* 0x0000000219147210 */ /* 0x000fc80007fde0ff */
[CC--:B------:R-:W-:Y:S01]  /*459c0*/  LEA.HI.X.SX32 R21, R25.reuse, R3.reuse, 0x1, P6 ;  /* 0x0000000319157211 */ /* 0x0c0fe200030f0eff */
[----:B---3--:R-:W-:Y:S01]  /*459d0*/  VIADD R25, R25, UR5 ;  /* 0x0000000519197c36 */ /* 0x008fe20008000000 */
[----:B-----5:R-:W-:Y:S01]  /*459e0*/  PRMT R27, R15, 0x7772, RZ ;  /* 0x000077720f1b7816 */ /* 0x020fe200000000ff */
[----:B------:R-:W3:Y:S03]  /*459f0*/  LDCU UR5, c[0x0][0x3b8] ;  /* 0x00007700ff0577ac */ /* 0x000ee60008000800 */
[C---:B------:R-:W-:Y:S01]  /*45a00*/  IADD3 R12, P6, PT, R25.reuse, R2, RZ ;  /* 0x00000002190c7210 */ /* 0x040fe20007fde0ff */
[----:B0-----:R-:W-:Y:S01]  /*45a10*/  VIADD R22, R25, UR11 ;  /* 0x0000000b19167c36 */ /* 0x001fe20008000000 */
[----:B------:R-:W-:Y:S01]  /*45a20*/  PRMT R23, R15, 0x7773, RZ ;  /* 0x000077730f177816 */ /* 0x000fe200000000ff */
[----:B------:R-:W0:Y:S01]  /*45a30*/  LDCU UR11, c[0x0][0x3b8] ;  /* 0x00007700ff0b77ac */ /* 0x000e220008000800 */
[----:B------:R-:W-:-:S02]  /*45a40*/  LEA.HI.X.SX32 R13, R25, R3, 0x1, P6 ;  /* 0x00000003190d7211 */ /* 0x000fc400030f0eff */
[----:B------:R-:W-:-:S04]  /*45a50*/  IADD3 R14, P6, PT, R22, R2, RZ ;  /* 0x00000002160e7210 */ /* 0x000fc80007fde0ff */
[C---:B------:R-:W-:Y:S01]  /*45a60*/  LEA.HI.X.SX32 R15, R22.reuse, R3, 0x1, P6 ;  /* 0x00000003160f7211 */ /* 0x040fe200030f0eff */
[----:B----4-:R-:W-:Y:S01]  /*45a70*/  VIADD R22, R22, UR4 ;  /* 0x0000000416167c36 */ /* 0x010fe20008000000 */
[----:B------:R-:W-:Y:S01]  /*45a80*/  PRMT R25, R8, 0x7773, RZ ;  /* 0x0000777308197816 */ /* 0x000fe200000000ff */
[----:B------:R-:W4:Y:S01]  /*45a90*/  LDCU UR4, c[0x0][0x3b8] ;  /* 0x00007700ff0477ac */ /* 0x000f220008000800 */
[----:B--2---:R-:W-:-:S05]  /*45aa0*/  VIADD R0, R28, 0xe6 ;  /* 0x000000e61c007836 */ /* 0x004fca0000000000 */
[----:B-1----:R-:W-:Y:S01]  /*45ab0*/  ISETP.LT.AND P4, PT, R0, UR13, !P0 ;  /* 0x0000000d00007c0c */ /* 0x002fe2000c781270 */
[----:B------:R-:W1:Y:S01]  /*45ac0*/  LDCU UR13, c[0x0][0x39c] ;  /* 0x00007380ff0d77ac */ /* 0x000e620008000800 */
[----:B------:R-:W-:-:S05]  /*45ad0*/  VIADD R0, R28, 0xe7 ;  /* 0x000000e71c007836 */ /* 0x000fca0000000000 */
[----:B------:R-:W-:Y:S01]  /*45ae0*/  ISETP.LT.AND P5, PT, R0, UR12, !P0 ;  /* 0x0000000c00007c0c */ /* 0x000fe2000c7a1270 */
[----:B------:R-:W2:Y:S01]  /*45af0*/  LDCU UR12, c[0x0][0x39c] ;  /* 0x00007380ff0c77ac */ /* 0x000ea20008000800 */
[----:B------:R-:W-:-:S05]  /*45b00*/  VIADD R0, R28, 0xe8 ;  /* 0x000000e81c007836 */ /* 0x000fca0000000000 */
[----:B-1----:R-:W-:Y:S01]  /*45b10*/  ISETP.LT.AND P3, PT, R0, UR13, !P0 ;  /* 0x0000000d00007c0c */ /* 0x002fe2000c761270 */
[----:B------:R-:W1:Y:S01]  /*45b20*/  LDCU UR13, c[0x0][0x39c] ;  /* 0x00007380ff0d77ac */ /* 0x000e620008000800 */
[----:B------:R-:W-:-:S05]  /*45b30*/  VIADD R0, R28, 0xe9 ;  /* 0x000000e91c007836 */ /* 0x000fca0000000000 */
[----:B--2---:R-:W-:Y:S01]  /*45b40*/  ISETP.LT.AND P2, PT, R0, UR12, !P0 ;  /* 0x0000000c00007c0c */ /* 0x004fe2000c741270 */
[----:B------:R-:W2:Y:S01]  /*45b50*/  LDCU UR12, c[0x0][0x39c] ;  /* 0x00007380ff0c77ac */ /* 0x000ea20008000800 */
[----:B------:R-:W-:-:S05]  /*45b60*/  VIADD R0, R28, 0xea ;  /* 0x000000ea1c007836 */ /* 0x000fca0000000000 */
[----:B-1----:R-:W-:Y:S01]  /*45b70*/  ISETP.LT.AND P1, PT, R0, UR13, !P0 ;  /* 0x0000000d00007c0c */ /* 0x002fe2000c721270 */
[----:B------:R-:W1:Y:S01]  /*45b80*/  LDCU UR13, c[0x0][0x39c] ;  /* 0x00007380ff0d77ac */ /* 0x000e620008000800 */
[----:B------:R-:W-:Y:S01]  /*45b90*/  VIADD R0, R28, 0xeb ;  /* 0x000000eb1c007836 */ /* 0x000fe20000000000 */
[----:B------:R5:W-:Y:S04]  /*45ba0*/  @P4 STG.E.U8 desc[UR6][R20.64], R27 ;  /* 0x0000001b14004986 */ /* 0x000be8000c101106 */
[----:B--2---:R-:W-:Y:S01]  /*45bb0*/  ISETP.LT.AND P4, PT, R0, UR12, !P0 ;  /* 0x0000000c00007c0c */ /* 0x004fe2000c781270 */
[----:B------:R-:W2:Y:S01]  /*45bc0*/  LDCU UR12, c[0x0][0x39c] ;  /* 0x00007380ff0c77ac */ /* 0x000ea20008000800 */
[----:B------:R-:W-:Y:S01]  /*45bd0*/  VIADD R0, R28, 0xec ;  /* 0x000000ec1c007836 */ /* 0x000fe20000000000 */
[----:B------:R3:W-:Y:S04]  /*45be0*/  @P5 STG.E.U8 desc[UR6][R12.64], R23 ;  /* 0x000000170c005986 */ /* 0x0007e8000c101106 */
[----:B-1----:R-:W-:Y:S01]  /*45bf0*/  ISETP.LT.AND P5, PT, R0, UR13, !P0 ;  /* 0x0000000d00007c0c */ /* 0x002fe2000c7a1270 */
[----:B------:R-:W1:Y:S01]  /*45c00*/  LDCU UR13, c[0x0][0x39c] ;  /* 0x00007380ff0d77ac */ /* 0x000e620008000800 */
[----:B-----5:R-:W-:Y:S01]  /*45c10*/  PRMT R27, R8, 0x7772, RZ ;  /* 0x00007772081b7816 */ /* 0x020fe200000000ff */
[----:B------:R-:W-:Y:S01]  /*45c20*/  VIADD R0, R28, 0xed ;  /* 0x000000ed1c007836 */ /* 0x000fe20000000000 */
[CC--:B------:R-:W-:Y:S01]  /*45c30*/  IADD3 R20, P6, PT, R22.reuse, R2.reuse, RZ ;  /* 0x0000000216147210 */ /* 0x0c0fe20007fde0ff */
[----:B---3--:R-:W-:Y:S01]  /*45c40*/  VIADD R23, R22, UR5 ;  /* 0x0000000516177c36 */ /* 0x008fe20008000000 */
[----:B------:R-:W3:Y:S01]  /*45c50*/  LDCU UR5, c[0x0][0x3b8] ;  /* 0x00007700ff0577ac */ /* 0x000ee20008000800 */
[----:B------:R5:W-:Y:S01]  /*45c60*/  @P3 STG.E.U8 desc[UR6][R14.64], R27 ;  /* 0x0000001b0e003986 */ /* 0x000be2000c101106 */
[----:B--2---:R-:W-:Y:S01]  /*45c70*/  ISETP.LT.AND P3, PT, R0, UR12, !P0 ;  /* 0x0000000c00007c0c */ /* 0x004fe2000c761270 */
[----:B------:R-:W-:Y:S01]  /*45c80*/  VIADD R0, R28, 0xee ;  /* 0x000000ee1c007836 */ /* 0x000fe20000000000 */
[----:B------:R-:W-:Y:S01]  /*45c90*/  LEA.HI.X.SX32 R21, R22, R3, 0x1, P6 ;  /* 0x0000000316157211 */ /* 0x000fe200030f0eff */
[----:B------:R-:W2:Y:S01]  /*45ca0*/  LDCU UR12, c[0x0][0x39c] ;  /* 0x00007380ff0c77ac */ /* 0x000ea20008000800 */
[----:B------:R-:W-:-:S03]  /*45cb0*/  IADD3 R12, P6, PT, R23, R2, RZ ;  /* 0x00000002170c7210 */ /* 0x000fc60007fde0ff */
[----:B------:R4:W-:Y:S01]  /*45cc0*/  @P2 STG.E.U8 desc[UR6][R20.64], R25 ;  /* 0x0000001914002986 */ /* 0x0009e2000c101106 */
[CC--:B------:R-:W-:Y:S02]  /*45cd0*/  LEA.HI.X.SX32 R13, R23.reuse, R3.reuse, 0x1, P6 ;  /* 0x00000003170d7211 */ /* 0x0c0fe400030f0eff */
[----:B-1----:R-:W-:Y:S01]  /*45ce0*/  ISETP.LT.AND P2, PT, R0, UR13, !P0 ;  /* 0x0000000d00007c0c */ /* 0x002fe2000c741270 */
[----:B------:R-:W1:Y:S01]  /*45cf0*/  LDCU UR13, c[0x0][0x39c] ;  /* 0x00007380ff0d77ac */ /* 0x000e620008000800 */
[----:B0-----:R-:W-:Y:S01]  /*45d00*/  VIADD R23, R23, UR11 ;  /* 0x0000000b17177c36 */ /* 0x001fe20008000000 */
[----:B-----5:R-:W-:Y:S01]  /*45d10*/  PRMT R27, R9, 0x7772, RZ ;  /* 0x00007772091b7816 */ /* 0x020fe200000000ff */
[----:B------:R-:W-:Y:S01]  /*45d20*/  VIADD R0, R28, 0xef ;  /* 0x000000ef1c007836 */ /* 0x000fe20000000000 */
[----:B------:R-:W0:Y:S02]  /*45d30*/  LDCU UR11, c[0x0][0x3b8] ;  /* 0x00007700ff0b77ac */ /* 0x000e240008000800 */
[CC--:B------:R-:W-:Y:S01]  /*45d40*/  IADD3 R14, P6, PT, R23.reuse, R2.reuse, RZ ;  /* 0x00000002170e7210 */ /* 0x0c0fe20007fde0ff */
[----:B------:R3:W-:Y:S01]  /*45d50*/  @P1 STG.E.U8 desc[UR6][R12.64], R27 ;  /* 0x0000001b0c001986 */ /* 0x0007e2000c101106 */
[C---:B----4-:R-:W-:Y:S01]  /*45d60*/  VIADD R20, R23.reuse, UR4 ;  /* 0x0000000417147c36 */ /* 0x050fe20008000000 */
[----:B--2---:R-:W-:Y:S01]  /*45d70*/  ISETP.LT.AND P1, PT, R0, UR12, !P0 ;  /* 0x0000000c00007c0c */ /* 0x004fe2000c721270 */
[----:B------:R-:W2:Y:S01]  /*45d80*/  LDCU UR12, c[0x0][0x39c] ;  /* 0x00007380ff0c77ac */ /* 0x000ea20008000800 */
[----:B------:R-:W-:Y:S01]  /*45d90*/  LEA.HI.X.SX32 R15, R23, R3, 0x1, P6 ;  /* 0x00000003170f7211 */ /* 0x000fe200030f0eff */
[----:B------:R-:W-:Y:S01]  /*45da0*/  VIADD R0, R28, 0xf0 ;  /* 0x000000f01c007836 */ /* 0x000fe20000000000 */
[----:B------:R-:W-:Y:S01]  /*45db0*/  PRMT R25, R9, 0x7773, RZ ;  /* 0x0000777309197816 */ /* 0x000fe200000000ff */
[----:B------:R-:W4:Y:S01]  /*45dc0*/  LDCU UR4, c[0x0][0x3b8] ;  /* 0x00007700ff0477ac */ /* 0x000f220008000800 */
[----:B------:R-:W-:-:S03]  /*45dd0*/  IADD3 R8, P6, PT, R20, R2, RZ ;  /* 0x0000000214087210 */ /* 0x000fc60007fde0ff */
[----:B------:R0:W-:Y:S01]  /*45de0*/  @P4 STG.E.U8 desc[UR6][R14.64], R25 ;  /* 0x000000190e004986 */ /* 0x0001e2000c101106 */
[----:B-1----:R-:W-:Y:S01]  /*45df0*/  ISETP.LT.AND P4, PT, R0, UR13, !P0 ;  /* 0x0000000d00007c0c */ /* 0x002fe2000c781270 */
[----:B------:R-:W1:Y:S01]  /*45e00*/  LDCU UR13, c[0x0][0x39c] ;  /* 0x00007380ff0d77ac */ /* 0x000e620008000800 */
[CC--:B------:R-:W-:Y:S01]  /*45e10*/  LEA.HI.X.SX32 R9, R20.reuse, R3.reuse, 0x1, P6 ;  /* 0x0000000314097211 */ /* 0x0c0fe200030f0eff */
[----:B---3--:R-:W-:Y:S01]  /*45e20*/  VIADD R12, R20, UR5 ;  /* 0x00000005140c7c36 */ /* 0x008fe20008000000 */
[----:B------:R-:W-:Y:S01]  /*45e30*/  PRMT R23, R10, 0x7772, RZ ;  /* 0x000077720a177816 */ /* 0x000fe200000000ff */
[----:B------:R-:W-:Y:S01]  /*45e40*/  VIADD R0, R28, 0xf1 ;  /* 0x000000f11c007836 */ /* 0x000fe20000000000 */
[----:B------:R-:W3:Y:S03]  /*45e50*/  LDCU UR5, c[0x0][0x3b8] ;  /* 0x00007700ff0577ac */ /* 0x000ee60008000800 */
[----:B------:R5:W-:Y:S01]  /*45e60*/  @P5 STG.E.U8 desc[UR6][R8.64], R23 ;  /* 0x0000001708005986 */ /* 0x000be2000c101106 */
[CC--:B------:R-:W-:Y:S01]  /*45e70*/  IADD3 R20, P5, PT, R12.reuse, R2.reuse, RZ ;  /* 0x000000020c147210 */ /* 0x0c0fe20007fbe0ff */
[----:B0-----:R-:W-:Y:S01]  /*45e80*/  VIADD R14, R12, UR11 ;  /* 0x0000000b0c0e7c36 */ /* 0x001fe20008000000 */
[----:B--2---:R-:W-:Y:S01]  /*45e90*/  ISETP.LT.AND P6, PT, R0, UR12, !P0 ;  /* 0x0000000c00007c0c */ /* 0x004fe2000c7c1270 */
[----:B------:R-:W0:Y:S01]  /*45ea0*/  LDCU UR12, c[0x0][0x39c] ;  /* 0x00007380ff0c77ac */ /* 0x000e220008000800 */
[----:B------:R-:W-:Y:S01]  /*45eb0*/  LEA.HI.X.SX32 R21, R12, R3, 0x1, P5 ;  /* 0x000000030c157211 */ /* 0x000fe200028f0eff */
[----:B------:R-:W-:Y:S01]  /*45ec0*/  VIADD R0, R28, 0xf2 ;  /* 0x000000f21c007836 */ /* 0x000fe20000000000 */
[----:B------:R-:W-:Y:S01]  /*45ed0*/  PRMT R15, R10, 0x7773, RZ ;  /* 0x000077730a0f7816 */ /* 0x000fe200000000ff */
[----:B------:R-:W2:Y:S01]  /*45ee0*/  LDCU UR11, c[0x0][0x3b8] ;  /* 0x00007700ff0b77ac */ /* 0x000ea20008000800 */
[----:B------:R-:W-:-:S03]  /*45ef0*/  IADD3 R12, P5, PT, R14, R2, RZ ;  /* 0x000000020e0c7210 */ /* 0x000fc60007fbe0ff */
[----:B------:R3:W-:Y:S01]  /*45f00*/  @P3 STG.E.U8 desc[UR6][R20.64], R15 ;  /* 0x0000000f14003986 */ /* 0x0007e2000c101106 */
[----:B-1----:R-:W-:Y:S01]  /*45f10*/  ISETP.LT.AND P3, PT, R0, UR13, !P0 ;  /* 0x0000000d00007c0c */ /* 0x002fe2000c761270 */
[----:B------:R-:W1:Y:S01]  /*45f20*/  LDCU UR13, c[0x0][0x39c] ;  /* 0x00007380ff0d77ac */ /* 0x000e620008000800 */
[CC--:B------:R-:W-:Y:S01]  /*45f30*/  LEA.HI.X.SX32 R13, R14.reuse, R3.reuse, 0x1, P5 ;  /* 0x000000030e0d7211 */ /* 0x0c0fe200028f0eff */
[----:B----4-:R-:W-:Y:S01]  /*45f40*/  VIADD R14, R14, UR4 ;  /* 0x000000040e0e7c36 */ /* 0x010fe20008000000 */
[C---:B-----5:R-:W-:Y:S01]  /*45f50*/  PRMT R23, R11.reuse, 0x7772, RZ ;  /* 0x000077720b177816 */ /* 0x060fe200000000ff */
[----:B------:R-:W-:Y:S01]  /*45f60*/  VIADD R0, R28, 0xf3 ;  /* 0x000000f31c007836 */ /* 0x000fe20000000000 */
[----:B------:R-:W4:Y:S02]  /*45f70*/  LDCU UR4, c[0x0][0x3b8] ;  /* 0x00007700ff0477ac */ /* 0x000f240008000800 */
[-C--:B------:R-:W-:Y:S01]  /*45f80*/  IADD3 R8, P5, PT, R14, R2.reuse, RZ ;  /* 0x000000020e087210 */ /* 0x080fe20007fbe0ff */
[----:B------:R5:W-:Y:S01]  /*45f90*/  @P2 STG.E.U8 desc[UR6][R12.64], R23 ;  /* 0x000000170c002986 */ /* 0x000be2000c101106 */
[----:B0-----:R-:W-:Y:S01]  /*45fa0*/  ISETP.LT.AND P2, PT, R0, UR12, !P0 ;  /* 0x0000000c00007c0c */ /* 0x001fe2000c741270 */
[C---:B---3--:R-:W-:Y:S01]  /*45fb0*/  VIADD R15, R14.reuse, UR5 ;  /* 0x000000050e0f7c36 */ /* 0x048fe20008000000 */
[-C--:B------:R-:W-:Y:S01]  /*45fc0*/  LEA.HI.X.SX32 R9, R14, R3.reuse, 0x1, P5 ;  /* 0x000000030e097211 */ /* 0x080fe200028f0eff */
[----:B------:R-:W0:Y:S01]  /*45fd0*/  LDCU UR12, c[0x0][0x39c] ;  /* 0x00007380ff0c77ac */ /* 0x000e220008000800 */
[----:B------:R-:W-:Y:S01]  /*45fe0*/  PRMT R21, R11, 0x7773, RZ ;  /* 0x000077730b157816 */ /* 0x000fe200000000ff */
[----:B------:R-:W-:Y:S01]  /*45ff0*/  VIADD R0, R28, 0xf4 ;  /* 0x000000f41c007836 */ /* 0x000fe20000000000 */
[CC--:B------:R-:W-:Y:S01]  /*46000*/  IADD3 R10, P5, PT, R15.reuse, R2.reuse, RZ ;  /* 0x000000020f0a7210 */ /* 0x0c0fe20007fbe0ff */
[----:B------:R-:W3:Y:S02]  /*46010*/  LDCU UR5, c[0x0][0x3b8] ;  /* 0x00007700ff0577ac */ /* 0x000ee40008000800 */
[----:B------:R0:W-:Y:S01]  /*46020*/  @P1 STG.E.U8 desc[UR6][R8.64], R21 ;  /* 0x0000001508001986 */ /* 0x0001e2000c101106 */
[----:B-1----:R-:W-:Y:S01]  /*46030*/  ISETP.LT.AND P1, PT, R0, UR13, !P0 ;  /* 0x0000000d00007c0c */ /* 0x002fe2000c721270 */
[----:B------:R-:W1:Y:S01]  /*46040*/  LDCU UR13, c[0x0][0x39c] ;  /* 0x00007380ff0d77ac */ /* 0x000e620008000800 */
[CC--:B------:R-:W-:Y:S01]  /*46050*/  LEA.HI.X.SX32 R11, R15.reuse, R3.reuse, 0x1, P5 ;  /* 0x000000030f0b7211 */ /* 0x0c0fe200028f0eff */
[----:B--2---:R-:W-:Y:S01]  /*46060*/  VIADD R15, R15, UR11 ;  /* 0x0000000b0f0f7c36 */ /* 0x004fe20008000000 */
[----:B-----5:R-:W-:Y:S01]  /*46070*/  PRMT R23, R4, 0x7772, RZ ;  /* 0x0000777204177816 */ /* 0x020fe200000000ff */
[----:B------:R-:W-:Y:S01]  /*46080*/  VIADD R0, R28, 0xf5 ;  /* 0x000000f51c007836 */ /* 0x000fe20000000000 */
[----:B------:R-:W2:Y:S02]  /*46090*/  LDCU UR11, c[0x0][0x3b8] ;  /* 0x00007700ff0b77ac */ /* 0x000ea40008000800 */
[CC--:B------:R-:W-:Y:S01]  /*460a0*/  IADD3 R12, P5, PT, R15.reuse, R2.reuse, RZ ;  /* 0x000000020f0c7210 */ /* 0x0c0fe20007fbe0ff */
[----:B------:R5:W-:Y:S01]  /*460b0*/  @P4 STG.E.U8 desc[UR6][R10.64], R23 ;  /* 0x000000170a004986 */ /* 0x000be2000c101106 */
[C---:B----4-:R-:W-:Y:S01]  /*460c0*/  VIADD R14, R15.reuse, UR4 ;  /* 0x000000040f0e7c36 */ /* 0x050fe20008000000 */
[----:B0-----:R-:W-:Y:S01]  /*460d0*/  ISETP.LT.AND P4, PT, R0, UR12, !P0 ;  /* 0x0000000c00007c0c */ /* 0x001fe2000c781270 */
[----:B------:R-:W0:Y:S01]  /*460e0*/  LDCU UR12, c[0x0][0x39c] ;  /* 0x00007380ff0c77ac */ /* 0x000e220008000800 */
        /* <DEDUP_REMOVED lines=10> */
[C---:B------:R-:W-:Y:S01]  /*46190*/  PRMT R21, R5.reuse, 0x7772, RZ ;  /* 0x0000777205157816 */ /* 0x040fe200000000ff */
[----:B------:R-:W-:Y:S01]  /*461a0*/  VIADD R0, R28, 0xf7 ;  /* 0x000000f71c007836 */ /* 0x000fe20000000000 */
[----:B------:R-:W3:Y:S02]  /*461b0*/  LDCU UR5, c[0x0][0x3b8] ;  /* 0x00007700ff0577ac */ /* 0x000ee40008000800 */
[C---:B-----5:R-:W-:Y:S01]  /*461c0*/  IADD3 R10, P5, PT, R14.reuse, R2, RZ ;  /* 0x000000020e0a7210 */ /* 0x060fe20007fbe0ff */
[----:B--2---:R-:W-:Y:S01]  /*461d0*/  VIADD R12, R14, UR11 ;  /* 0x0000000b0e0c7c36 */ /* 0x004fe20008000000 */
[----:B------:R2:W-:Y:S01]  /*461e0*/  @P3 STG.E.U8 desc[UR6][R8.64], R21 ;  /* 0x0000001508003986 */ /* 0x0005e2000c101106 */
[----:B0-----:R-:W-:Y:S01]  /*461f0*/  ISETP.LT.AND P3, PT, R0, UR12, !P0 ;  /* 0x0000000c00007c0c */ /* 0x001fe2000c761270 */
[----:B------:R-:W-:Y:S01]  /*46200*/  VIADD R0, R28, 0xf8 ;  /* 0x000000f81c007836 */ /* 0x000fe20000000000 */
[----:B------:R-:W-:Y:S01]  /*46210*/  LEA.HI.X.SX32 R11, R14, R3, 0x1, P5 ;  /* 0x000000030e0b7211 */ /* 0x000fe200028f0eff */
[----:B------:R-:W0:Y:S01]  /*46220*/  LDCU UR11, c[0x0][0x3b8] ;  /* 0x00007700ff0b77ac */ /* 0x000e220008000800 */
[----:B------:R-:W-:-:S02]  /*46230*/  PRMT R15, R5, 0x7773, RZ ;  /* 0x00007773050f7816 */ /* 0x000fc400000000ff */
[-C--:B------:R-:W-:Y:S01]  /*46240*/  IADD3 R4, P5, PT, R12, R2.reuse, RZ ;  /* 0x000000020c047210 */ /* 0x080fe20007fbe0ff */
[----:B------:R-:W5:Y:S01]  /*46250*/  LDCU UR12, c[0x0][0x3b8] ;  /* 0x00007700ff0c77ac */ /* 0x000f620008000800 */
[----:B------:R-:W-:Y:S01]  /*46260*/  PRMT R13, R6, 0x7772, RZ ;  /* 0x00007772060d7816 */ /* 0x000fe200000000ff */
[----:B------:R0:W-:Y:S01]  /*46270*/  @P2 STG.E.U8 desc[UR6][R10.64], R15 ;  /* 0x0000000f0a002986 */ /* 0x0001e2000c101106 */
[C---:B------:R-:W-:Y:S01]  /*46280*/  LEA.HI.X.SX32 R5, R12.reuse, R3, 0x1, P5 ;  /* 0x000000030c057211 */ /* 0x040fe200028f0eff */
[----:B----4-:R-:W-:Y:S01]  /*46290*/  VIADD R12, R12, UR4 ;  /* 0x000000040c0c7c36 */ /* 0x010fe20008000000 */
[----:B-1----:R-:W-:Y:S01]  /*462a0*/  ISETP.LT.AND P2, PT, R0, UR13, !P0 ;  /* 0x0000000d00007c0c */ /* 0x002fe2000c741270 */
[----:B------:R-:W-:Y:S01]  /*462b0*/  VIADD R0, R28, 0xf9 ;  /* 0x000000f91c007836 */ /* 0x000fe20000000000 */
[----:B------:R-:W1:Y:S01]  /*462c0*/  LDCU UR4, c[0x0][0x3b8] ;  /* 0x00007700ff0477ac */ /* 0x000e620008000800 */
[----:B------:R4:W-:Y:S01]  /*462d0*/  @P1 STG.E.U8 desc[UR6][R4.64], R13 ;  /* 0x0000000d04001986 */ /* 0x0009e2000c101106 */
[----:B--2---:R-:W-:-:S02]  /*462e0*/  IADD3 R8, P5, PT, R12, R2, RZ ;  /* 0x000000020c087210 */ /* 0x004fc40007fbe0ff */
[----:B------:R-:W-:Y:S01]  /*462f0*/  ISETP.LT.AND P1, PT, R0, UR14, !P0 ;  /* 0x0000000e00007c0c */ /* 0x000fe2000c721270 */
[----:B------:R-:W-:Y:S01]  /*46300*/  VIADD R0, R28, 0xfa ;  /* 0x000000fa1c007836 */ /* 0x000fe20000000000 */
[----:B------:R-:W2:Y:S01]  /*46310*/  LDCU UR14, c[0x0][0x39c] ;  /* 0x00007380ff0e77ac */ /* 0x000ea20008000800 */
[C---:B------:R-:W-:Y:S01]  /*46320*/  LEA.HI.X.SX32 R9, R12.reuse, R3, 0x1, P5 ;  /* 0x000000030c097211 */ /* 0x040fe200028f0eff */
[----:B---3--:R-:W-:Y:S01]  /*46330*/  VIADD R12, R12, UR5 ;  /* 0x000000050c0c7c36 */ /* 0x008fe20008000000 */
[----:B0-----:R-:W-:Y:S01]  /*46340*/  PRMT R15, R6, 0x7773, RZ ;  /* 0x00007773060f7816 */ /* 0x001fe200000000ff */
[----:B------:R-:W0:Y:S01]  /*46350*/  LDCU UR13, c[0x0][0x3b8] ;  /* 0x00007700ff0d77ac */ /* 0x000e220008000800 */
[----:B------:R-:W-:Y:S02]  /*46360*/  ISETP.LT.AND P5, PT, R0, UR15, !P0 ;  /* 0x0000000f00007c0c */ /* 0x000fe4000c7a1270 */
[C---:B------:R-:W-:Y:S01]  /*46370*/  PRMT R11, R7.reuse, 0x7773, RZ ;  /* 0x00007773070b7816 */ /* 0x040fe200000000ff */
[----:B------:R-:W3:Y:S01]  /*46380*/  LDCU UR15, c[0x0][0x39c] ;  /* 0x00007380ff0f77ac */ /* 0x000ee20008000800 */
[----:B------:R0:W-:Y:S01]  /*46390*/  @P4 STG.E.U8 desc[UR6][R8.64], R15 ;  /* 0x0000000f08004986 */ /* 0x0001e2000c101106 */
[----:B----4-:R-:W-:Y:S01]  /*463a0*/  PRMT R13, R7, 0x7772, RZ ;  /* 0x00007772070d7816 */ /* 0x010fe200000000ff */
[C---:B------:R-:W-:Y:S01]  /*463b0*/  VIADD R7, R12.reuse, UR11 ;  /* 0x0000000b0c077c36 */ /* 0x040fe20008000000 */
[----:B------:R-:W-:Y:S01]  /*463c0*/  IADD3 R4, P4, PT, R12, R2, RZ ;  /* 0x000000020c047210 */ /* 0x000fe20007f9e0ff */
[----:B------:R-:W4:Y:S01]  /*463d0*/  LDCU UR5, c[0x0][0x3b8] ;  /* 0x00007700ff0577ac */ /* 0x000f220008000800 */
[----:B------:R-:W-:-:S02]  /*463e0*/  VIADD R0, R28, 0xfb ;  /* 0x000000fb1c007836 */ /* 0x000fc40000000000 */
[-C--:B------:R-:W-:Y:S01]  /*463f0*/  LEA.HI.X.SX32 R5, R12, R3.reuse, 0x1, P4 ;  /* 0x000000030c057211 */ /* 0x080fe200020f0eff */
[C---:B-----5:R-:W-:Y:S01]  /*46400*/  VIADD R10, R7.reuse, UR12 ;  /* 0x0000000c070a7c36 */ /* 0x060fe20008000000 */
[CC--:B------:R-:W-:Y:S01]  /*46410*/  IADD3 R6, P4, PT, R7.reuse, R2.reuse, RZ ;  /* 0x0000000207067210 */ /* 0x0c0fe20007f9e0ff */
[----:B------:R-:W5:Y:S02]  /*46420*/  LDCU UR11, c[0x0][0x3b8] ;  /* 0x00007700ff0b77ac */ /* 0x000f640008000800 */
[----:B------:R4:W-:Y:S01]  /*46430*/  @P6 STG.E.U8 desc[UR6][R4.64], R13 ;  /* 0x0000000d04006986 */ /* 0x0009e2000c101106 */
[-C--:B------:R-:W-:Y:S01]  /*46440*/  LEA.HI.X.SX32 R7, R7, R3.reuse, 0x1, P4 ;  /* 0x0000000307077211 */ /* 0x080fe200020f0eff */
[----:B------:R-:W5:Y:S01]  /*46450*/  LDCU UR12, c[0x0][0x3b8] ;  /* 0x00007700ff0c77ac */ /* 0x000f620008000800 */
[----:B--2---:R-:W-:Y:S01]  /*46460*/  ISETP.LT.AND P4, PT, R0, UR14, !P0 ;  /* 0x0000000e00007c0c */ /* 0x004fe2000c781270 */
[----:B------:R-:W-:Y:S01]  /*46470*/  VIADD R0, R28, 0xfc ;  /* 0x000000fc1c007836 */ /* 0x000fe20000000000 */
[-C--:B0-----:R-:W-:Y:S01]  /*46480*/  IADD3 R8, P6, PT, R10, R2.reuse, RZ ;  /* 0x000000020a087210 */ /* 0x081fe20007fde0ff */
[----:B------:R-:W-:Y:S01]  /*46490*/  @P3 STG.E.U8 desc[UR6][R6.64], R11 ;  /* 0x0000000b06003986 */ /* 0x000fe2000c101106 */
[----:B------:R-:W-:Y:S01]  /*464a0*/  PRMT R15, R16, 0x7772, RZ ;  /* 0x00007772100f7816 */ /* 0x000fe200000000ff */
[----:B------:R-:W0:Y:S01]  /*464b0*/  LDCU UR14, c[0x0][0x3b8] ;  /* 0x00007700ff0e77ac */ /* 0x000e220008000800 */
[C---:B------:R-:W-:Y:S01]  /*464c0*/  LEA.HI.X.SX32 R9, R10.reuse, R3, 0x1, P6 ;  /* 0x000000030a097211 */ /* 0x040fe200030f0eff */
[----:B-1----:R-:W-:Y:S01]  /*464d0*/  VIADD R10, R10, UR4 ;  /* 0x000000040a0a7c36 */ /* 0x002fe20008000000 */
[----:B---3--:R-:W-:Y:S01]  /*464e0*/  ISETP.LT.AND P3, PT, R0, UR15, !P0 ;  /* 0x0000000f00007c0c */ /* 0x008fe2000c761270 */
[----:B------:R-:W-:Y:S01]  /*464f0*/  VIADD R0, R28, 0xfd ;  /* 0x000000fd1c007836 */ /* 0x000fe20000000000 */
[----:B------:R-:W1:Y:S01]  /*46500*/  LDCU UR15, c[0x0][0x39c] ;  /* 0x00007380ff0f77ac */ /* 0x000e620008000800 */
[----:B----4-:R-:W-:Y:S01]  /*46510*/  VIADD R5, R10, UR13 ;  /* 0x0000000d0a057c36 */ /* 0x010fe20008000000 */
[----:B------:R5:W-:Y:S02]  /*46520*/  @P2 STG.E.U8 desc[UR6][R8.64], R15 ;  /* 0x0000000f08002986 */ /* 0x000be4000c101106 */
[----:B------:R-:W-:Y:S01]  /*46530*/  ISETP.LT.AND P2, PT, R0, UR16, !P0 ;  /* 0x0000001000007c0c */ /* 0x000fe2000c741270 */
[----:B------:R-:W-:Y:S01]  /*46540*/  VIADD R0, R5, UR5 ;  /* 0x0000000505007c36 */ /* 0x000fe20008000000 */
[----:B------:R-:W-:Y:S01]  /*46550*/  IADD3 R12, P6, PT, R10, R2, RZ ;  /* 0x000000020a0c7210 */ /* 0x000fe20007fde0ff */
[----:B------:R-:W2:Y:S01]  /*46560*/  LDCU UR5, c[0x0][0x39c] ;  /* 0x00007380ff0577ac */ /* 0x000ea20008000800 */
[----:B------:R-:W-:-:S02]  /*46570*/  PRMT R21, R16, 0x7773, RZ ;  /* 0x0000777310157816 */ /* 0x000fc400000000ff */
[----:B------:R-:W-:Y:S01]  /*46580*/  LEA.HI.X.SX32 R13, R10, R3, 0x1, P6 ;  /* 0x000000030a0d7211 */ /* 0x000fe200030f0eff */
[----:B------:R-:W3:Y:S01]  /*46590*/  LDCU UR4, c[0x0][0x3b8] ;  /* 0x00007700ff0477ac */ /* 0x000ee20008000800 */
[----:B-----5:R-:W-:-:S03]  /*465a0*/  VIADD R9, R0, UR11 ;  /* 0x0000000b00097c36 */ /* 0x020fc60008000000 */
[----:B------:R4:W-:Y:S01]  /*465b0*/  @P1 STG.E.U8 desc[UR6][R12.64], R21 ;  /* 0x000000150c001986 */ /* 0x0009e2000c101106 */
[----:B------:R-:W-:Y:S01]  /*465c0*/  VIADD R11, R9, UR12 ;  /* 0x0000000c090b7c36 */ /* 0x000fe20008000000 */
[----:B------:R-:W-:-:S03]  /*465d0*/  IADD3 R6, P1, PT, R0, R2, RZ ;  /* 0x0000000200067210 */ /* 0x000fc60007f3e0ff */
[----:B0-----:R-:W-:Y:S01]  /*465e0*/  VIADD R15, R11, UR14 ;  /* 0x0000000e0b0f7c36 */ /* 0x001fe20008000000 */
[-C--:B------:R-:W-:Y:S01]  /*465f0*/  IADD3 R4, P6, PT, R5, R2.reuse, RZ ;  /* 0x0000000205047210 */ /* 0x080fe20007fde0ff */
[----:B------:R-:W-:Y:S01]  /*46600*/  VIADD R14, R28, 0xfe ;  /* 0x000000fe1c0e7836 */ /* 0x000fe20000000000 */
[-C--:B------:R-:W-:Y:S01]  /*46610*/  LEA.HI.X.SX32 R7, R0, R3.reuse, 0x1, P1 ;  /* 0x0000000300077211 */ /* 0x080fe200008f0eff */
[----:B------:R-:W-:Y:S01]  /*46620*/  VIADD R0, R28, 0xff ;  /* 0x000000ff1c007836 */ /* 0x000fe20000000000 */
[-C--:B----4-:R-:W-:Y:S02]  /*46630*/  IADD3 R12, P1, PT, R15, R2.reuse, RZ ;  /* 0x000000020f0c7210 */ /* 0x090fe40007f3e0ff */
[-C--:B------:R-:W-:Y:S02]  /*46640*/  LEA.HI.X.SX32 R5, R5, R3.reuse, 0x1, P6 ;  /* 0x0000000305057211 */ /* 0x080fe400030f0eff */
[----:B------:R-:W-:Y:S02]  /*46650*/  IADD3 R8, P6, PT, R9, R2, RZ ;  /* 0x0000000209087210 */ /* 0x000fe40007fde0ff */
[----:B------:R-:W-:-:S02]  /*46660*/  LEA.HI.X.SX32 R13, R15, R3, 0x1, P1 ;  /* 0x000000030f0d7211 */ /* 0x000fc400008f0eff */
[----:B-1----:R-:W-:Y:S02]  /*46670*/  ISETP.LT.AND P1, PT, R14, UR15, !P0 ;  /* 0x0000000f0e007c0c */ /* 0x002fe4000c721270 */
[----:B--2---:R-:W-:Y:S02]  /*46680*/  ISETP.LT.AND P0, PT, R0, UR5, !P0 ;  /* 0x0000000500007c0c */ /* 0x004fe4000c701270 */
[----:B------:R-:W-:Y:S02]  /*46690*/  LEA.HI.X.SX32 R9, R9, R3, 0x1, P6 ;  /* 0x0000000309097211 */ /* 0x000fe400030f0eff */
[----:B------:R-:W-:Y:S02]  /*466a0*/  IADD3 R10, P6, PT, R11, R2, RZ ;  /* 0x000000020b0a7210 */ /* 0x000fe40007fde0ff */
[----:B------:R-:W-:Y:S01]  /*466b0*/  PRMT R25, R17, 0x7772, RZ ;  /* 0x0000777211197816 */ /* 0x000fe200000000ff */
[----:B---3--:R-:W-:Y:S01]  /*466c0*/  VIADD R16, R15, UR4 ;  /* 0x000000040f107c36 */ /* 0x008fe20008000000 */
[----:B------:R-:W-:-:S02]  /*466d0*/  PRMT R23, R17, 0x7773, RZ ;  /* 0x0000777311177816 */ /* 0x000fc400000000ff */
[C---:B------:R-:W-:Y:S02]  /*466e0*/  PRMT R21, R18.reuse, 0x7772, RZ ;  /* 0x0000777212157816 */ /* 0x040fe400000000ff */
[----:B------:R-:W-:Y:S02]  /*466f0*/  LEA.HI.X.SX32 R11, R11, R3, 0x1, P6 ;  /* 0x000000030b0b7211 */ /* 0x000fe400030f0eff */
[----:B------:R-:W-:Y:S02]  /*46700*/  PRMT R17, R18, 0x7773, RZ ;  /* 0x0000777312117816 */ /* 0x000fe400000000ff */
[C---:B------:R-:W-:Y:S01]  /*46710*/  PRMT R15, R19.reuse, 0x7773, RZ ;  /* 0x00007773130f7816 */ /* 0x040fe200000000ff */
[----:B------:R0:W-:Y:S01]  /*46720*/  @P5 STG.E.U8 desc[UR6][R4.64], R25 ;  /* 0x0000001904005986 */ /* 0x0001e2000c101106 */
[----:B------:R-:W-:-:S03]  /*46730*/  PRMT R19, R19, 0x7772, RZ ;  /* 0x0000777213137816 */ /* 0x000fc600000000ff */
[----:B------:R0:W-:Y:S01]  /*46740*/  @P4 STG.E.U8 desc[UR6][R6.64], R23 ;  /* 0x0000001706004986 */ /* 0x0001e2000c101106 */
[----:B------:R-:W-:-:S03]  /*46750*/  IADD3 R2, P6, PT, R16, R2, RZ ;  /* 0x0000000210027210 */ /* 0x000fc60007fde0ff */
[----:B------:R0:W-:Y:S04]  /*46760*/  @P3 STG.E.U8 desc[UR6][R8.64], R21 ;  /* 0x0000001508003986 */ /* 0x0001e8000c101106 */
[----:B------:R0:W-:Y:S01]  /*46770*/  @P2 STG.E.U8 desc[UR6][R10.64], R17 ;  /* 0x000000110a002986 */ /* 0x0001e2000c101106 */
[----:B------:R-:W-:-:S03]  /*46780*/  LEA.HI.X.SX32 R3, R16, R3, 0x1, P6 ;  /* 0x0000000310037211 */ /* 0x000fc600030f0eff */
[----:B------:R0:W-:Y:S01]  /*46790*/  @P1 STG.E.U8 desc[UR6][R12.64], R19 ;  /* 0x000000130c001986 */ /* 0x0001e2000c101106 */
[----:B------:R-:W-:Y:S05]  /*467a0*/  @!P0 EXIT ;  /* 0x000000000000894d */ /* 0x000fea0003800000 */
[----:B------:R-:W-:Y:S01]  /*467b0*/  STG.E.U8 desc[UR6][R2.64], R15 ;  /* 0x0000000f02007986 */ /* 0x000fe2000c101106 */
[----:B------:R-:W-:Y:S05]  /*467c0*/  EXIT ;  /* 0x000000000000794d */ /* 0x000fea0003800000 */
.L_x_2:
[----:B------:R-:W-:-:S00]  /*467d0*/  BRA `(.L_x_2) ;  /* 0xfffffffc00fc7947 */ /* 0x000fc0000383ffff */
[----:B------:R-:W-:-:S00]  /*467e0*/  NOP ;  /* 0x0000000000007918 */ /* 0x000fc00000000000 */
        /* <DEDUP_REMOVED lines=9> */
.L_x_3:


//--------------------- .nv.shared.matmul_kernel  --------------------------
	.section	.nv.shared.matmul_kernel,"aw",@nobits
	.sectionflags	@""
	.align	16
	.zero		1024


//--------------------- .nv.shared.reserved.0     --------------------------
	.section	.nv.shared.reserved.0,"aw",@nobits
	.weak		__nv_reservedSMEM_offset_0_alias
	.size		__nv_reservedSMEM_offset_0_alias, 0, 64
	.other		__nv_reservedSMEM_offset_0_alias,@"STO_CUDA_RESERVED_SHARED STV_DEFAULT"
__nv_reservedSMEM_offset_0_alias:
	.zero		0
	.zero		64


//--------------------- .nv.constant0.matmul_kernel --------------------------
	.section	.nv.constant0.matmul_kernel,"a",@progbits
	.sectionflags	@""
	.align	4
.nv.constant0.matmul_kernel:
	.zero		976


//--------------------- SYMBOLS --------------------------

	.type		.nv.reservedSmem.offset0,@object
	.size		.nv.reservedSmem.offset0,0x4
	.type		.nv.reservedSmem.cap,@object
	.size		.nv.reservedSmem.cap,0x4
